// auto-generated by cutlass_sweep.gemm — config: {"arch": "sm_100", "cluster_m": 8, "cluster_n": 1, "dtype": "nvfp4", "dtype_b": "nvfp4", "layout": "nt", "stages": 0, "tile_k": 64, "tile_m": 128, "tile_n": 256}
#include "cutlass/cutlass.h"
#include "cutlass/gemm/collective/collective_builder.hpp"
#include "cutlass/gemm/device/gemm_universal_adapter.h"
#include "cutlass/gemm/kernel/gemm_universal.hpp"
#include "cutlass/epilogue/collective/collective_builder.hpp"

using ElemA = cutlass::nv_float4_t<cutlass::float_e2m1_t>;
using ElemB = cutlass::nv_float4_t<cutlass::float_e2m1_t>;
using ElemCD = cutlass::bfloat16_t;
using Acc  = float;
using TileShape    = cute::Shape<cute::_128, cute::_256, cute::_64>;
using ClusterShape = cute::Shape<cute::_8, cute::_1, cute::_1>;

using CollectiveEpilogue = typename cutlass::epilogue::collective::CollectiveBuilder<
    cutlass::arch::Sm100, cutlass::arch::OpClassTensorOp,
    TileShape, ClusterShape,
    cutlass::epilogue::collective::EpilogueTileAuto,
    Acc, Acc,
    ElemCD, cutlass::layout::RowMajor, 128 / cutlass::sizeof_bits<ElemCD>::value,
    ElemCD, cutlass::layout::RowMajor, 128 / cutlass::sizeof_bits<ElemCD>::value,
    cutlass::epilogue::collective::EpilogueScheduleAuto
  >::CollectiveOp;

using CollectiveMainloop = typename cutlass::gemm::collective::CollectiveBuilder<
    cutlass::arch::Sm100, cutlass::arch::OpClassBlockScaledTensorOp,
    ElemA, cutlass::layout::RowMajor, 32,
    ElemB, cutlass::layout::ColumnMajor, 32,
    Acc,
    TileShape, ClusterShape,
    cutlass::gemm::collective::StageCountAutoCarveout<static_cast<int>(sizeof(typename CollectiveEpilogue::SharedStorage))>,
    cutlass::gemm::collective::KernelScheduleAuto
  >::CollectiveOp;

using GemmKernel = cutlass::gemm::kernel::GemmUniversal<
    cute::Shape<int,int,int,int>,
    CollectiveMainloop,
    CollectiveEpilogue
>;
using Gemm = cutlass::gemm::device::GemmUniversalAdapter<GemmKernel>;

// Force the device kernel symbol into the cubin without needing a host main.
auto* _anchor = &cutlass::device_kernel<GemmKernel>;


// ===== COMPILED SASS (sm_100a) =====

	.target	sm_100a

	.elftype	@"ET_EXEC"


//--------------------- .note.nv.tkinfo           --------------------------
	.section	.note.nv.tkinfo,"",@"SHT_NOTE"
	.sectionflags	@"SHF_NOTE_NV_TKINFO"
	.tkinfo
        /*0018*/ 	.word	0x00000002
        /*0030*/ 	.string	""
        /*0030*/ 	.string	"ptxas"
        /*0030*/ 	.string	"Cuda compilation tools, release 13.0, V13.0.88"
        /*0030*/ 	.string	"Build cuda_13.0.r13.0/compiler.36424714_0"
        /*0030*/ 	.string	"-arch sm_100a -m 64 "



//--------------------- .note.nv.cuinfo           --------------------------
	.section	.note.nv.cuinfo,"",@"SHT_NOTE"
	.sectionflags	@"SHF_NOTE_NV_CUINFO"
        /*0018*/ 	.short	0x0002
        /*001a*/ 	.short	0x0064
        /*001c*/ 	.short	0x0082
	.zero		2


//--------------------- .nv.info                  --------------------------
	.section	.nv.info,"",@"SHT_CUDA_INFO"
	.align	4


	//----- nvinfo : EIATTR_REGCOUNT
	.align		4
        /*0000*/ 	.byte	0x04, 0x2f
        /*0002*/ 	.short	(.L_19 - .L_18)
	.align		4
.L_18:
        /*0004*/ 	.word	index@(_ZN7cutlass13device_kernelINS_4gemm6kernel13GemmUniversalIN4cute5tupleIJiiiiEEENS1_10collective13CollectiveMmaINS1_46MainloopSm100TmaUmmaWarpSpecializedBlockScaledILi14ELi2ELi1ENS5_IJNS4_1CILi8EEENSA_ILi1EEESC_EEEEENS5_IJNSA_ILi128EEENSA_ILi256EEENSA_ILi64EEEEEENS5_IJNS_12float_e2m1_tENS_13float_ue4m3_tEEEENS5_IJNS5_IJlSC_lEEENS4_6LayoutINS5_IJNS5_IJNS5_IJNSA_ILi32EEENSA_ILi4EEEEEEiEEENS5_IJNS5_IJNSA_ILi16EEESP_EEEiEEENS5_IJSC_iEEEEEENS5_IJSU_NS5_IJNS5_IJNSA_ILi0EEESC_EEENSA_ILi512EEEEEENS5_IJSX_iEEEEEEEEEEESL_S14_NS4_8TiledMMAINS4_8MMA_AtomIJNS4_17SM100_MMA_MXF4_SSISJ_SJ_fSK_Li128ELi256ELi16ELNS4_4UMMA5MajorE0ELS19_0ELNS18_7ScaleInE0ELS1A_0EEEEEENSN_INS5_IJSC_SC_SC_EEENS5_IJSX_SX_SX_EEEEENS5_IJNS4_10UnderscoreES1G_S1G_EEEEENS5_IJNS4_13SM90_TMA_LOADES1J_EEENS5_IJNS4_14ComposedLayoutINS4_7SwizzleILi1ELi4ELi3EEENS4_18smem_ptr_flag_bitsILi4EEENSN_INS5_IJSB_SH_EEENS5_IJSH_SC_EEEEEEENSN_INS5_IJNS5_IJNS5_IJSQ_SC_EEEST_EEESC_NS5_IJSC_SC_EEEEEENS5_IJNS5_IJNS5_IJST_SZ_EEESY_EEESX_NS5_IJSP_SZ_EEEEEEEEEEEvNS4_8identityENS5_IJNS4_23SM90_TMA_LOAD_MULTICASTES25_EEENS5_IJS1T_NSN_INS5_IJNS5_IJNS5_IJSQ_NSA_ILi2EEEEEEST_EEESC_S1W_EEENS5_IJS1Z_SX_NS5_IJSP_NSA_ILi1024EEEEEEEEEEEEEEvS24_EENS_8epilogue10collective18CollectiveEpilogueINS2H_23Sm100TmaWarpSpecializedILi4ELi2ELi32ELb1ELb0EEEJNS5_IJSH_SG_SH_EEENS5_IJNSN_ISH_SC_EENSN_INS5_IJSO_S27_EEENS5_IJSC_SF_EEEEEEEENS_10bfloat16_tESM_S2S_SM_NS2H_6fusion15FusionCallbacksIS2L_NS2T_17LinearCombinationIS2S_fS2S_fLNS_15FloatRoundStyleE2EEES2M_S2R_JEEENS4_5SM1004TMEM4LOAD26SM100_TMEM_LOAD_32dp32b32xES1J_NS1L_INS1M_ILi2ELi4ELi3EEENS1O_ILi16EEENSN_INS5_IJSB_SO_EEENS5_IJSO_SC_EEEEEEENS4_39AutoVectorizingCopyWithAssumedAlignmentILi128EEENS4_14SM90_TMA_STOREES38_S3A_S3A_EEEvvEEEEvNT_6ParamsE)
        /*0008*/ 	.word	0x000000de


	//----- nvinfo : EIATTR_FRAME_SIZE
	.align		4
.L_19:
        /*000c*/ 	.byte	0x04, 0x11
        /*000e*/ 	.short	(.L_21 - .L_20)
	.align		4
.L_20:
        /*0010*/ 	.word	index@($__internal_2_$__cuda_sm10x_tcgen05_guardrail_trap_unallocated_columns_being_dealloced)
        /*0014*/ 	.word	0x00000000


	//----- nvinfo : EIATTR_FRAME_SIZE
	.align		4
.L_21:
        /*0018*/ 	.byte	0x04, 0x11
        /*001a*/ 	.short	(.L_23 - .L_22)
	.align		4
.L_22:
        /*001c*/ 	.word	index@($__internal_1_$__cuda_sm10x_tcgen05_guardrail_trap_phase_invalid_during_alloc)
        /*0020*/ 	.word	0x00000000


	//----- nvinfo : EIATTR_FRAME_SIZE
	.align		4
.L_23:
        /*0024*/ 	.byte	0x04, 0x11
        /*0026*/ 	.short	(.L_25 - .L_24)
	.align		4
.L_24:
        /*0028*/ 	.word	index@($__internal_0_$__cuda_sm10x_tcgen05_guardrail_trap_col_being_dealloced_not_returned_by_alloc)
        /*002c*/ 	.word	0x00000000


	//----- nvinfo : EIATTR_FRAME_SIZE
	.align		4
.L_25:
        /*0030*/ 	.byte	0x04, 0x11
        /*0032*/ 	.short	(.L_27 - .L_26)
	.align		4
.L_26:
        /*0034*/ 	.word	index@(_ZN7cutlass13device_kernelINS_4gemm6kernel13GemmUniversalIN4cute5tupleIJiiiiEEENS1_10collective13CollectiveMmaINS1_46MainloopSm100TmaUmmaWarpSpecializedBlockScaledILi14ELi2ELi1ENS5_IJNS4_1CILi8EEENSA_ILi1EEESC_EEEEENS5_IJNSA_ILi128EEENSA_ILi256EEENSA_ILi64EEEEEENS5_IJNS_12float_e2m1_tENS_13float_ue4m3_tEEEENS5_IJNS5_IJlSC_lEEENS4_6LayoutINS5_IJNS5_IJNS5_IJNSA_ILi32EEENSA_ILi4EEEEEEiEEENS5_IJNS5_IJNSA_ILi16EEESP_EEEiEEENS5_IJSC_iEEEEEENS5_IJSU_NS5_IJNS5_IJNSA_ILi0EEESC_EEENSA_ILi512EEEEEENS5_IJSX_iEEEEEEEEEEESL_S14_NS4_8TiledMMAINS4_8MMA_AtomIJNS4_17SM100_MMA_MXF4_SSISJ_SJ_fSK_Li128ELi256ELi16ELNS4_4UMMA5MajorE0ELS19_0ELNS18_7ScaleInE0ELS1A_0EEEEEENSN_INS5_IJSC_SC_SC_EEENS5_IJSX_SX_SX_EEEEENS5_IJNS4_10UnderscoreES1G_S1G_EEEEENS5_IJNS4_13SM90_TMA_LOADES1J_EEENS5_IJNS4_14ComposedLayoutINS4_7SwizzleILi1ELi4ELi3EEENS4_18smem_ptr_flag_bitsILi4EEENSN_INS5_IJSB_SH_EEENS5_IJSH_SC_EEEEEEENSN_INS5_IJNS5_IJNS5_IJSQ_SC_EEEST_EEESC_NS5_IJSC_SC_EEEEEENS5_IJNS5_IJNS5_IJST_SZ_EEESY_EEESX_NS5_IJSP_SZ_EEEEEEEEEEEvNS4_8identityENS5_IJNS4_23SM90_TMA_LOAD_MULTICASTES25_EEENS5_IJS1T_NSN_INS5_IJNS5_IJNS5_IJSQ_NSA_ILi2EEEEEEST_EEESC_S1W_EEENS5_IJS1Z_SX_NS5_IJSP_NSA_ILi1024EEEEEEEEEEEEEEvS24_EENS_8epilogue10collective18CollectiveEpilogueINS2H_23Sm100TmaWarpSpecializedILi4ELi2ELi32ELb1ELb0EEEJNS5_IJSH_SG_SH_EEENS5_IJNSN_ISH_SC_EENSN_INS5_IJSO_S27_EEENS5_IJSC_SF_EEEEEEEENS_10bfloat16_tESM_S2S_SM_NS2H_6fusion15FusionCallbacksIS2L_NS2T_17LinearCombinationIS2S_fS2S_fLNS_15FloatRoundStyleE2EEES2M_S2R_JEEENS4_5SM1004TMEM4LOAD26SM100_TMEM_LOAD_32dp32b32xES1J_NS1L_INS1M_ILi2ELi4ELi3EEENS1O_ILi16EEENSN_INS5_IJSB_SO_EEENS5_IJSO_SC_EEEEEEENS4_39AutoVectorizingCopyWithAssumedAlignmentILi128EEENS4_14SM90_TMA_STOREES38_S3A_S3A_EEEvvEEEEvNT_6ParamsE)
        /*0038*/ 	.word	0x00000000


	//----- nvinfo : EIATTR_MIN_STACK_SIZE
	.align		4
.L_27:
        /*003c*/ 	.byte	0x04, 0x12
        /*003e*/ 	.short	(.L_29 - .L_28)
	.align		4
.L_28:
        /*0040*/ 	.word	index@(_ZN7cutlass13device_kernelINS_4gemm6kernel13GemmUniversalIN4cute5tupleIJiiiiEEENS1_10collective13CollectiveMmaINS1_46MainloopSm100TmaUmmaWarpSpecializedBlockScaledILi14ELi2ELi1ENS5_IJNS4_1CILi8EEENSA_ILi1EEESC_EEEEENS5_IJNSA_ILi128EEENSA_ILi256EEENSA_ILi64EEEEEENS5_IJNS_12float_e2m1_tENS_13float_ue4m3_tEEEENS5_IJNS5_IJlSC_lEEENS4_6LayoutINS5_IJNS5_IJNS5_IJNSA_ILi32EEENSA_ILi4EEEEEEiEEENS5_IJNS5_IJNSA_ILi16EEESP_EEEiEEENS5_IJSC_iEEEEEENS5_IJSU_NS5_IJNS5_IJNSA_ILi0EEESC_EEENSA_ILi512EEEEEENS5_IJSX_iEEEEEEEEEEESL_S14_NS4_8TiledMMAINS4_8MMA_AtomIJNS4_17SM100_MMA_MXF4_SSISJ_SJ_fSK_Li128ELi256ELi16ELNS4_4UMMA5MajorE0ELS19_0ELNS18_7ScaleInE0ELS1A_0EEEEEENSN_INS5_IJSC_SC_SC_EEENS5_IJSX_SX_SX_EEEEENS5_IJNS4_10UnderscoreES1G_S1G_EEEEENS5_IJNS4_13SM90_TMA_LOADES1J_EEENS5_IJNS4_14ComposedLayoutINS4_7SwizzleILi1ELi4ELi3EEENS4_18smem_ptr_flag_bitsILi4EEENSN_INS5_IJSB_SH_EEENS5_IJSH_SC_EEEEEEENSN_INS5_IJNS5_IJNS5_IJSQ_SC_EEEST_EEESC_NS5_IJSC_SC_EEEEEENS5_IJNS5_IJNS5_IJST_SZ_EEESY_EEESX_NS5_IJSP_SZ_EEEEEEEEEEEvNS4_8identityENS5_IJNS4_23SM90_TMA_LOAD_MULTICASTES25_EEENS5_IJS1T_NSN_INS5_IJNS5_IJNS5_IJSQ_NSA_ILi2EEEEEEST_EEESC_S1W_EEENS5_IJS1Z_SX_NS5_IJSP_NSA_ILi1024EEEEEEEEEEEEEEvS24_EENS_8epilogue10collective18CollectiveEpilogueINS2H_23Sm100TmaWarpSpecializedILi4ELi2ELi32ELb1ELb0EEEJNS5_IJSH_SG_SH_EEENS5_IJNSN_ISH_SC_EENSN_INS5_IJSO_S27_EEENS5_IJSC_SF_EEEEEEEENS_10bfloat16_tESM_S2S_SM_NS2H_6fusion15FusionCallbacksIS2L_NS2T_17LinearCombinationIS2S_fS2S_fLNS_15FloatRoundStyleE2EEES2M_S2R_JEEENS4_5SM1004TMEM4LOAD26SM100_TMEM_LOAD_32dp32b32xES1J_NS1L_INS1M_ILi2ELi4ELi3EEENS1O_ILi16EEENSN_INS5_IJSB_SO_EEENS5_IJSO_SC_EEEEEEENS4_39AutoVectorizingCopyWithAssumedAlignmentILi128EEENS4_14SM90_TMA_STOREES38_S3A_S3A_EEEvvEEEEvNT_6ParamsE)
        /*0044*/ 	.word	0x00000000
.L_29:


//--------------------- .nv.compat                --------------------------
	.section	.nv.compat,"",@"SHT_CUDA_COMPAT_INFO"
	.align	4
        /*0000*/ 	.byte	0x02, 0x09, 0x01, 0x00, 0x02, 0x02, 0x02, 0x00, 0x02, 0x05, 0x05, 0x00, 0x03, 0x07, 0x01, 0x01
        /*0010*/ 	.byte	0x02, 0x03, 0x01, 0x00, 0x02, 0x06, 0x01, 0x00, 0x04, 0x0b, 0x08, 0x00, 0x09, 0x00, 0x00, 0x00
        /*0020*/ 	.byte	0x00, 0x00, 0x00, 0x00


//--------------------- .nv.info._ZN7cutlass13device_kernelINS_4gemm6kernel13GemmUniversalIN4cute5tupleIJiiiiEEENS1_10collective13CollectiveMmaINS1_46MainloopSm100TmaUmmaWarpSpecializedBlockScaledILi14ELi2ELi1ENS5_IJNS4_1CILi8EEENSA_ILi1EEESC_EEEEENS5_IJNSA_ILi128EEENSA_ILi256EEENSA_ILi64EEEEEENS5_IJNS_12float_e2m1_tENS_13float_ue4m3_tEEEENS5_IJNS5_IJlSC_lEEENS4_6LayoutINS5_IJNS5_IJNS5_IJNSA_ILi32EEENSA_ILi4EEEEEEiEEENS5_IJNS5_IJNSA_ILi16EEESP_EEEiEEENS5_IJSC_iEEEEEENS5_IJSU_NS5_IJNS5_IJNSA_ILi0EEESC_EEENSA_ILi512EEEEEENS5_IJSX_iEEEEEEEEEEESL_S14_NS4_8TiledMMAINS4_8MMA_AtomIJNS4_17SM100_MMA_MXF4_SSISJ_SJ_fSK_Li128ELi256ELi16ELNS4_4UMMA5MajorE0ELS19_0ELNS18_7ScaleInE0ELS1A_0EEEEEENSN_INS5_IJSC_SC_SC_EEENS5_IJSX_SX_SX_EEEEENS5_IJNS4_10UnderscoreES1G_S1G_EEEEENS5_IJNS4_13SM90_TMA_LOADES1J_EEENS5_IJNS4_14ComposedLayoutINS4_7SwizzleILi1ELi4ELi3EEENS4_18smem_ptr_flag_bitsILi4EEENSN_INS5_IJSB_SH_EEENS5_IJSH_SC_EEEEEEENSN_INS5_IJNS5_IJNS5_IJSQ_SC_EEEST_EEESC_NS5_IJSC_SC_EEEEEENS5_IJNS5_IJNS5_IJST_SZ_EEESY_EEESX_NS5_IJSP_SZ_EEEEEEEEEEEvNS4_8identityENS5_IJNS4_23SM90_TMA_LOAD_MULTICASTES25_EEENS5_IJS1T_NSN_INS5_IJNS5_IJNS5_IJSQ_NSA_ILi2EEEEEEST_EEESC_S1W_EEENS5_IJS1Z_SX_NS5_IJSP_NSA_ILi1024EEEEEEEEEEEEEEvS24_EENS_8epilogue10collective18CollectiveEpilogueINS2H_23Sm100TmaWarpSpecializedILi4ELi2ELi32ELb1ELb0EEEJNS5_IJSH_SG_SH_EEENS5_IJNSN_ISH_SC_EENSN_INS5_IJSO_S27_EEENS5_IJSC_SF_EEEEEEEENS_10bfloat16_tESM_S2S_SM_NS2H_6fusion15FusionCallbacksIS2L_NS2T_17LinearCombinationIS2S_fS2S_fLNS_15FloatRoundStyleE2EEES2M_S2R_JEEENS4_5SM1004TMEM4LOAD26SM100_TMEM_LOAD_32dp32b32xES1J_NS1L_INS1M_ILi2ELi4ELi3EEENS1O_ILi16EEENSN_INS5_IJSB_SO_EEENS5_IJSO_SC_EEEEEEENS4_39AutoVectorizingCopyWithAssumedAlignmentILi128EEENS4_14SM90_TMA_STOREES38_S3A_S3A_EEEvvEEEEvNT_6ParamsE --------------------------
	.section	.nv.info._ZN7cutlass13device_kernelINS_4gemm6kernel13GemmUniversalIN4cute5tupleIJiiiiEEENS1_10collective13CollectiveMmaINS1_46MainloopSm100TmaUmmaWarpSpecializedBlockScaledILi14ELi2ELi1ENS5_IJNS4_1CILi8EEENSA_ILi1EEESC_EEEEENS5_IJNSA_ILi128EEENSA_ILi256EEENSA_ILi64EEEEEENS5_IJNS_12float_e2m1_tENS_13float_ue4m3_tEEEENS5_IJNS5_IJlSC_lEEENS4_6LayoutINS5_IJNS5_IJNS5_IJNSA_ILi32EEENSA_ILi4EEEEEEiEEENS5_IJNS5_IJNSA_ILi16EEESP_EEEiEEENS5_IJSC_iEEEEEENS5_IJSU_NS5_IJNS5_IJNSA_ILi0EEESC_EEENSA_ILi512EEEEEENS5_IJSX_iEEEEEEEEEEESL_S14_NS4_8TiledMMAINS4_8MMA_AtomIJNS4_17SM100_MMA_MXF4_SSISJ_SJ_fSK_Li128ELi256ELi16ELNS4_4UMMA5MajorE0ELS19_0ELNS18_7ScaleInE0ELS1A_0EEEEEENSN_INS5_IJSC_SC_SC_EEENS5_IJSX_SX_SX_EEEEENS5_IJNS4_10UnderscoreES1G_S1G_EEEEENS5_IJNS4_13SM90_TMA_LOADES1J_EEENS5_IJNS4_14ComposedLayoutINS4_7SwizzleILi1ELi4ELi3EEENS4_18smem_ptr_flag_bitsILi4EEENSN_INS5_IJSB_SH_EEENS5_IJSH_SC_EEEEEEENSN_INS5_IJNS5_IJNS5_IJSQ_SC_EEEST_EEESC_NS5_IJSC_SC_EEEEEENS5_IJNS5_IJNS5_IJST_SZ_EEESY_EEESX_NS5_IJSP_SZ_EEEEEEEEEEEvNS4_8identityENS5_IJNS4_23SM90_TMA_LOAD_MULTICASTES25_EEENS5_IJS1T_NSN_INS5_IJNS5_IJNS5_IJSQ_NSA_ILi2EEEEEEST_EEESC_S1W_EEENS5_IJS1Z_SX_NS5_IJSP_NSA_ILi1024EEEEEEEEEEEEEEvS24_EENS_8epilogue10collective18CollectiveEpilogueINS2H_23Sm100TmaWarpSpecializedILi4ELi2ELi32ELb1ELb0EEEJNS5_IJSH_SG_SH_EEENS5_IJNSN_ISH_SC_EENSN_INS5_IJSO_S27_EEENS5_IJSC_SF_EEEEEEEENS_10bfloat16_tESM_S2S_SM_NS2H_6fusion15FusionCallbacksIS2L_NS2T_17LinearCombinationIS2S_fS2S_fLNS_15FloatRoundStyleE2EEES2M_S2R_JEEENS4_5SM1004TMEM4LOAD26SM100_TMEM_LOAD_32dp32b32xES1J_NS1L_INS1M_ILi2ELi4ELi3EEENS1O_ILi16EEENSN_INS5_IJSB_SO_EEENS5_IJSO_SC_EEEEEEENS4_39AutoVectorizingCopyWithAssumedAlignmentILi128EEENS4_14SM90_TMA_STOREES38_S3A_S3A_EEEvvEEEEvNT_6ParamsE,"",@"SHT_CUDA_INFO"
	.sectionflags	@""
	.align	4


	//----- nvinfo : EIATTR_CUDA_API_VERSION
	.align		4
        /*0000*/ 	.byte	0x04, 0x37
        /*0002*/ 	.short	(.L_31 - .L_30)
.L_30:
        /*0004*/ 	.word	0x00000082


	//----- nvinfo : EIATTR_KPARAM_INFO
	.align		4
.L_31:
        /*0008*/ 	.byte	0x04, 0x17
        /*000a*/ 	.short	(.L_33 - .L_32)
.L_32:
        /*000c*/ 	.word	0x00000000
        /*0010*/ 	.short	0x0000
        /*0012*/ 	.short	0x0000
        /*0014*/ 	.byte	0x00, 0xf0, 0x01, 0x30


	//----- nvinfo : EIATTR_AT_ENTRY_FRAGMENTS
	.align		4
.L_33:
        /*0018*/ 	.byte	0x04, 0x4f
        /*001a*/ 	.short	(.L_35 - .L_34)


	//   ....[0]....
.L_34:
        /*001c*/ 	.word	0x00000006


	//----- nvinfo : EIATTR_RESERVED_SMEM_USED
	.align		4
.L_35:
        /*0020*/ 	.byte	0x01, 0x41
	.zero		2


	//----- nvinfo : EIATTR_SPARSE_MMA_MASK
	.align		4
        /*0024*/ 	.byte	0x03, 0x50
        /*0026*/ 	.short	0x0000


	//----- nvinfo : EIATTR_TCGEN05_1CTA_USED
	.align		4
        /*0028*/ 	.byte	0x01, 0x51
	.zero		2


	//----- nvinfo : EIATTR_MAXREG_COUNT
	.align		4
        /*002c*/ 	.byte	0x03, 0x1b
        /*002e*/ 	.short	0x00ff


	//----- nvinfo : EIATTR_NUM_BARRIERS
	.align		4
        /*0030*/ 	.byte	0x02, 0x4c
        /*0032*/ 	.byte	0x07
	.zero		1


	//----- nvinfo : EIATTR_EXTERNS
	.align		4
        /*0034*/ 	.byte	0x04, 0x0f
        /*0036*/ 	.short	(.L_37 - .L_36)


	//   ....[0]....
	.align		4
.L_36:
        /*0038*/ 	.word	index@(__assertfail)


	//----- nvinfo : EIATTR_MERCURY_ISA_VERSION
	.align		4
.L_37:
        /*003c*/ 	.byte	0x03, 0x5f
        /*003e*/ 	.short	0x0101


	//----- nvinfo : EIATTR_INT_WARP_WIDE_INSTR_OFFSETS
	.align		4
        /*0040*/ 	.byte	0x04, 0x31
        /*0042*/ 	.short	(.L_39 - .L_38)


	//   ....[0]....
.L_38:
        /*0044*/ 	.word	0x00000ee0


	//   ....[1]....
        /*0048*/ 	.word	0x00000fb0


	//   ....[2]....
        /*004c*/ 	.word	0x00004c50


	//   ....[3]....
        /*0050*/ 	.word	0x00004c70


	//   ....[4]....
        /*0054*/ 	.word	0x00004ca0


	//   ....[5]....
        /*0058*/ 	.word	0x000058e0


	//   ....[6]....
        /*005c*/ 	.word	0x00005980


	//   ....[7]....
        /*0060*/ 	.word	0x00005a30


	//   ....[8]....
        /*0064*/ 	.word	0x00005aa0


	//   ....[9]....
        /*0068*/ 	.word	0x00005b50


	//   ....[10]....
        /*006c*/ 	.word	0x00005c20


	//   ....[11]....
        /*0070*/ 	.word	0x00005ca0


	//   ....[12]....
        /*0074*/ 	.word	0x00005d30


	//   ....[13]....
        /*0078*/ 	.word	0x00005e00


	//   ....[14]....
        /*007c*/ 	.word	0x00005e70


	//   ....[15]....
        /*0080*/ 	.word	0x00005f30


	//   ....[16]....
        /*0084*/ 	.word	0x00005ff0


	//   ....[17]....
        /*0088*/ 	.word	0x00006070


	//   ....[18]....
        /*008c*/ 	.word	0x00006100


	//   ....[19]....
        /*0090*/ 	.word	0x000061f0


	//   ....[20]....
        /*0094*/ 	.word	0x00006260


	//   ....[21]....
        /*0098*/ 	.word	0x000063c0


	//   ....[22]....
        /*009c*/ 	.word	0x000063f0


	//   ....[23]....
        /*00a0*/ 	.word	0x00006460


	//   ....[24]....
        /*00a4*/ 	.word	0x00006510


	//   ....[25]....
        /*00a8*/ 	.word	0x000065e0


	//   ....[26]....
        /*00ac*/ 	.word	0x00006680


	//   ....[27]....
        /*00b0*/ 	.word	0x00006740


	//   ....[28]....
        /*00b4*/ 	.word	0x00006850


	//----- nvinfo : EIATTR_COOP_GROUP_MASK_REGIDS
	.align		4
.L_39:
        /*00b8*/ 	.byte	0x04, 0x29
        /*00ba*/ 	.short	(.L_41 - .L_40)


	//   ....[0]....
.L_40:
        /*00bc*/ 	.word	0xffffffff


	//   ....[1]....
        /*00c0*/ 	.word	0xffffffff


	//   ....[2]....
        /*00c4*/ 	.word	0xffffffff


	//   ....[3]....
        /*00c8*/ 	.word	0xffffffff


	//   ....[4]....
        /*00cc*/ 	.word	0xffffffff


	//   ....[5]....
        /*00d0*/ 	.word	0xffffffff


	//   ....[6]....
        /*00d4*/ 	.word	0xffffffff


	//   ....[7]....
        /*00d8*/ 	.word	0xffffffff


	//   ....[8]....
        /*00dc*/ 	.word	0xffffffff


	//   ....[9]....
        /*00e0*/ 	.word	0xffffffff


	//   ....[10]....
        /*00e4*/ 	.word	0xffffffff


	//   ....[11]....
        /*00e8*/ 	.word	0xffffffff


	//   ....[12]....
        /*00ec*/ 	.word	0xffffffff


	//   ....[13]....
        /*00f0*/ 	.word	0xffffffff


	//----- nvinfo : EIATTR_COOP_GROUP_INSTR_OFFSETS
	.align		4
.L_41:
        /*00f4*/ 	.byte	0x04, 0x28
        /*00f6*/ 	.short	(.L_43 - .L_42)


	//   ....[0]....
.L_42:
        /*00f8*/ 	.word	0x00000080


	//   ....[1]....
        /*00fc*/ 	.word	0x00000550


	//   ....[2]....
        /*0100*/ 	.word	0x00000850


	//   ....[3]....
        /*0104*/ 	.word	0x000009f0


	//   ....[4]....
        /*0108*/ 	.word	0x00000af0


	//   ....[5]....
        /*010c*/ 	.word	0x00000c60


	//   ....[6]....
        /*0110*/ 	.word	0x00000da0


	//   ....[7]....
        /*0114*/ 	.word	0x00001020


	//   ....[8]....
        /*0118*/ 	.word	0x00002660


	//   ....[9]....
        /*011c*/ 	.word	0x00003af0


	//   ....[10]....
        /*0120*/ 	.word	0x00003d00


	//   ....[11]....
        /*0124*/ 	.word	0x00003d30


	//   ....[12]....
        /*0128*/ 	.word	0x00004b30


	//   ....[13]....
        /*012c*/ 	.word	0x00004d60


	//----- nvinfo : EIATTR_VRC_CTA_INIT_COUNT
	.align		4
.L_43:
        /*0130*/ 	.byte	0x02, 0x4a
        /*0132*/ 	.byte	0x80
	.zero		1


	//----- nvinfo : EIATTR_SYSCALL_OFFSETS
	.align		4
        /*0134*/ 	.byte	0x04, 0x46
        /*0136*/ 	.short	(.L_45 - .L_44)


	//   ....[0]....
.L_44:
        /*0138*/ 	.word	0x00007430


	//   ....[1]....
        /*013c*/ 	.word	0x00007520


	//   ....[2]....
        /*0140*/ 	.word	0x000080f0


	//   ....[3]....
        /*0144*/ 	.word	0x00008260


	//   ....[4]....
        /*0148*/ 	.word	0x00009720


	//   ....[5]....
        /*014c*/ 	.word	0x00009890


	//   ....[6]....
        /*0150*/ 	.word	0x0000adb0


	//   ....[7]....
        /*0154*/ 	.word	0x0000af20


	//   ....[8]....
        /*0158*/ 	.word	0x0000c3d0


	//   ....[9]....
        /*015c*/ 	.word	0x0000c540


	//   ....[10]....
        /*0160*/ 	.word	0x0000da50


	//   ....[11]....
        /*0164*/ 	.word	0x0000dbc0


	//   ....[12]....
        /*0168*/ 	.word	0x0000f090


	//   ....[13]....
        /*016c*/ 	.word	0x0000f200


	//   ....[14]....
        /*0170*/ 	.word	0x00010700


	//   ....[15]....
        /*0174*/ 	.word	0x00010870


	//   ....[16]....
        /*0178*/ 	.word	0x00011cd0


	//   ....[17]....
        /*017c*/ 	.word	0x00011e40


	//----- nvinfo : EIATTR_MBARRIER_INSTR_OFFSETS
	.align		4
.L_45:
        /*0180*/ 	.byte	0x04, 0x39
        /*0182*/ 	.short	(.L_47 - .L_46)


	//   ....[0]....
.L_46:
        /*0184*/ 	.word	0x00000670
        /*0188*/ 	.word	0x000000ff
        /*018c*/ 	.word	0x00000000
        /*0190*/ 	.short	0x0100
        /*0192*/ 	.byte	0x04
	.zero		1


	//   ....[1]....
        /*0194*/ 	.word	0x00000680
        /*0198*/ 	.word	0x000000ff
        /*019c*/ 	.word	0x00000070
        /*01a0*/ 	.short	0x0100
        /*01a2*/ 	.byte	0x04
	.zero		1


	//   ....[2]....
        /*01a4*/ 	.word	0x00000690
        /*01a8*/ 	.word	0x000000ff
        /*01ac*/ 	.word	0x00000008
        /*01b0*/ 	.short	0x0100
        /*01b2*/ 	.byte	0x04
	.zero		1


	//   ....[3]....
        /*01b4*/ 	.word	0x000006a0
        /*01b8*/ 	.word	0x000000ff
        /*01bc*/ 	.word	0x00000078
        /*01c0*/ 	.short	0x0100
        /*01c2*/ 	.byte	0x04
	.zero		1


	//   ....[4]....
        /*01c4*/ 	.word	0x000006b0
        /*01c8*/ 	.word	0x000000ff
        /*01cc*/ 	.word	0x00000010
        /*01d0*/ 	.short	0x0100
        /*01d2*/ 	.byte	0x04
	.zero		1


	//   ....[5]....
        /*01d4*/ 	.word	0x000006c0
        /*01d8*/ 	.word	0x000000ff
        /*01dc*/ 	.word	0x00000080
        /*01e0*/ 	.short	0x0100
        /*01e2*/ 	.byte	0x04
	.zero		1


	//   ....[6]....
        /*01e4*/ 	.word	0x000006d0
        /*01e8*/ 	.word	0x000000ff
        /*01ec*/ 	.word	0x00000018
        /*01f0*/ 	.short	0x0100
        /*01f2*/ 	.byte	0x04
	.zero		1


	//   ....[7]....
        /*01f4*/ 	.word	0x000006e0
        /*01f8*/ 	.word	0x000000ff
        /*01fc*/ 	.word	0x00000088
        /*0200*/ 	.short	0x0100
        /*0202*/ 	.byte	0x04
	.zero		1


	//   ....[8]....
        /*0204*/ 	.word	0x000006f0
        /*0208*/ 	.word	0x000000ff
        /*020c*/ 	.word	0x00000020
        /*0210*/ 	.short	0x0100
        /*0212*/ 	.byte	0x04
	.zero		1


	//   ....[9]....
        /*0214*/ 	.word	0x00000700
        /*0218*/ 	.word	0x000000ff
        /*021c*/ 	.word	0x00000090
        /*0220*/ 	.short	0x0100
        /*0222*/ 	.byte	0x04
	.zero		1


	//   ....[10]....
        /*0224*/ 	.word	0x00000710
        /*0228*/ 	.word	0x000000ff
        /*022c*/ 	.word	0x00000028
        /*0230*/ 	.short	0x0100
        /*0232*/ 	.byte	0x04
	.zero		1


	//   ....[11]....
        /*0234*/ 	.word	0x00000720
        /*0238*/ 	.word	0x000000ff
        /*023c*/ 	.word	0x00000098
        /*0240*/ 	.short	0x0100
        /*0242*/ 	.byte	0x04
	.zero		1


	//   ....[12]....
        /*0244*/ 	.word	0x00000730
        /*0248*/ 	.word	0x000000ff
        /*024c*/ 	.word	0x00000030
        /*0250*/ 	.short	0x0100
        /*0252*/ 	.byte	0x04
	.zero		1


	//   ....[13]....
        /*0254*/ 	.word	0x00000740
        /*0258*/ 	.word	0x000000ff
        /*025c*/ 	.word	0x000000a0
        /*0260*/ 	.short	0x0100
        /*0262*/ 	.byte	0x04
	.zero		1


	//   ....[14]....
        /*0264*/ 	.word	0x00000750
        /*0268*/ 	.word	0x000000ff
        /*026c*/ 	.word	0x00000038
        /*0270*/ 	.short	0x0100
        /*0272*/ 	.byte	0x04
	.zero		1


	//   ....[15]....
        /*0274*/ 	.word	0x00000760
        /*0278*/ 	.word	0x000000ff
        /*027c*/ 	.word	0x000000a8
        /*0280*/ 	.short	0x0100
        /*0282*/ 	.byte	0x04
	.zero		1


	//   ....[16]....
        /*0284*/ 	.word	0x00000770
        /*0288*/ 	.word	0x000000ff
        /*028c*/ 	.word	0x00000040
        /*0290*/ 	.short	0x0100
        /*0292*/ 	.byte	0x04
	.zero		1


	//   ....[17]....
        /*0294*/ 	.word	0x00000780
        /*0298*/ 	.word	0x000000ff
        /*029c*/ 	.word	0x000000b0
        /*02a0*/ 	.short	0x0100
        /*02a2*/ 	.byte	0x04
	.zero		1


	//   ....[18]....
        /*02a4*/ 	.word	0x00000790
        /*02a8*/ 	.word	0x000000ff
        /*02ac*/ 	.word	0x00000048
        /*02b0*/ 	.short	0x0100
        /*02b2*/ 	.byte	0x04
	.zero		1


	//   ....[19]....
        /*02b4*/ 	.word	0x000007a0
        /*02b8*/ 	.word	0x000000ff
        /*02bc*/ 	.word	0x000000b8
        /*02c0*/ 	.short	0x0100
        /*02c2*/ 	.byte	0x04
	.zero		1


	//   ....[20]....
        /*02c4*/ 	.word	0x000007b0
        /*02c8*/ 	.word	0x000000ff
        /*02cc*/ 	.word	0x00000050
        /*02d0*/ 	.short	0x0100
        /*02d2*/ 	.byte	0x04
	.zero		1


	//   ....[21]....
        /*02d4*/ 	.word	0x000007c0
        /*02d8*/ 	.word	0x000000ff
        /*02dc*/ 	.word	0x000000c0
        /*02e0*/ 	.short	0x0100
        /*02e2*/ 	.byte	0x04
	.zero		1


	//   ....[22]....
        /*02e4*/ 	.word	0x000007d0
        /*02e8*/ 	.word	0x000000ff
        /*02ec*/ 	.word	0x00000058
        /*02f0*/ 	.short	0x0100
        /*02f2*/ 	.byte	0x04
	.zero		1


	//   ....[23]....
        /*02f4*/ 	.word	0x000007e0
        /*02f8*/ 	.word	0x000000ff
        /*02fc*/ 	.word	0x000000c8
        /*0300*/ 	.short	0x0100
        /*0302*/ 	.byte	0x04
	.zero		1


	//   ....[24]....
        /*0304*/ 	.word	0x000007f0
        /*0308*/ 	.word	0x000000ff
        /*030c*/ 	.word	0x00000060
        /*0310*/ 	.short	0x0100
        /*0312*/ 	.byte	0x04
	.zero		1


	//   ....[25]....
        /*0314*/ 	.word	0x00000800
        /*0318*/ 	.word	0x000000ff
        /*031c*/ 	.word	0x000000d0
        /*0320*/ 	.short	0x0100
        /*0322*/ 	.byte	0x04
	.zero		1


	//   ....[26]....
        /*0324*/ 	.word	0x00000810
        /*0328*/ 	.word	0x000000ff
        /*032c*/ 	.word	0x00000068
        /*0330*/ 	.short	0x0100
        /*0332*/ 	.byte	0x04
	.zero		1


	//   ....[27]....
        /*0334*/ 	.word	0x00000820
        /*0338*/ 	.word	0x000000ff
        /*033c*/ 	.word	0x000000d8
        /*0340*/ 	.short	0x0100
        /*0342*/ 	.byte	0x04
	.zero		1


	//   ....[28]....
        /*0344*/ 	.word	0x00000960
        /*0348*/ 	.word	0x000000ff
        /*034c*/ 	.word	0x000000e0
        /*0350*/ 	.short	0x0100
        /*0352*/ 	.byte	0x04
	.zero		1


	//   ....[29]....
        /*0354*/ 	.word	0x00000970
        /*0358*/ 	.word	0x000000ff
        /*035c*/ 	.word	0x00000100
        /*0360*/ 	.short	0x0100
        /*0362*/ 	.byte	0x04
	.zero		1


	//   ....[30]....
        /*0364*/ 	.word	0x00000980
        /*0368*/ 	.word	0x000000ff
        /*036c*/ 	.word	0x000000e8
        /*0370*/ 	.short	0x0100
        /*0372*/ 	.byte	0x04
	.zero		1


	//   ....[31]....
        /*0374*/ 	.word	0x00000990
        /*0378*/ 	.word	0x000000ff
        /*037c*/ 	.word	0x00000108
        /*0380*/ 	.short	0x0100
        /*0382*/ 	.byte	0x04
	.zero		1


	//   ....[32]....
        /*0384*/ 	.word	0x000009a0
        /*0388*/ 	.word	0x000000ff
        /*038c*/ 	.word	0x000000f0
        /*0390*/ 	.short	0x0100
        /*0392*/ 	.byte	0x04
	.zero		1


	//   ....[33]....
        /*0394*/ 	.word	0x000009b0
        /*0398*/ 	.word	0x000000ff
        /*039c*/ 	.word	0x00000110
        /*03a0*/ 	.short	0x0100
        /*03a2*/ 	.byte	0x04
	.zero		1


	//   ....[34]....
        /*03a4*/ 	.word	0x000009c0
        /*03a8*/ 	.word	0x000000ff
        /*03ac*/ 	.word	0x000000f8
        /*03b0*/ 	.short	0x0100
        /*03b2*/ 	.byte	0x04
	.zero		1


	//   ....[35]....
        /*03b4*/ 	.word	0x000009d0
        /*03b8*/ 	.word	0x000000ff
        /*03bc*/ 	.word	0x00000118
        /*03c0*/ 	.short	0x0100
        /*03c2*/ 	.byte	0x04
	.zero		1


	//   ....[36]....
        /*03c4*/ 	.word	0x00000ac0
        /*03c8*/ 	.word	0x000000ff
        /*03cc*/ 	.word	0x00000120
        /*03d0*/ 	.short	0x0100
        /*03d2*/ 	.byte	0x06
	.zero		1


	//   ....[37]....
        /*03d4*/ 	.word	0x00000ad0
        /*03d8*/ 	.word	0x000000ff
        /*03dc*/ 	.word	0x00000128
        /*03e0*/ 	.short	0x0100
        /*03e2*/ 	.byte	0x06
	.zero		1


	//   ....[38]....
        /*03e4*/ 	.word	0x00000c10
        /*03e8*/ 	.word	0x000000ff
        /*03ec*/ 	.word	0x00000130
        /*03f0*/ 	.short	0x0100
        /*03f2*/ 	.byte	0x06
	.zero		1


	//   ....[39]....
        /*03f4*/ 	.word	0x00000c20
        /*03f8*/ 	.word	0x000000ff
        /*03fc*/ 	.word	0x00000140
        /*0400*/ 	.short	0x0100
        /*0402*/ 	.byte	0x06
	.zero		1


	//   ....[40]....
        /*0404*/ 	.word	0x00000c30
        /*0408*/ 	.word	0x000000ff
        /*040c*/ 	.word	0x00000138
        /*0410*/ 	.short	0x0100
        /*0412*/ 	.byte	0x06
	.zero		1


	//   ....[41]....
        /*0414*/ 	.word	0x00000c40
        /*0418*/ 	.word	0x000000ff
        /*041c*/ 	.word	0x00000148
        /*0420*/ 	.short	0x0100
        /*0422*/ 	.byte	0x06
	.zero		1


	//   ....[42]....
        /*0424*/ 	.word	0x00000d70
        /*0428*/ 	.word	0x000000ff
        /*042c*/ 	.word	0x00000150
        /*0430*/ 	.short	0x0100
        /*0432*/ 	.byte	0x04
	.zero		1


	//   ....[43]....
        /*0434*/ 	.word	0x00000d80
        /*0438*/ 	.word	0x000000ff
        /*043c*/ 	.word	0x00000158
        /*0440*/ 	.short	0x0100
        /*0442*/ 	.byte	0x04
	.zero		1


	//   ....[44]....
        /*0444*/ 	.word	0x00000e80
        /*0448*/ 	.word	0x000000ff
        /*044c*/ 	.word	0x00000160
        /*0450*/ 	.short	0x0100
        /*0452*/ 	.byte	0x04
	.zero		1


	//   ....[45]....
        /*0454*/ 	.word	0x00000e90
        /*0458*/ 	.word	0x000000ff
        /*045c*/ 	.word	0x00000170
        /*0460*/ 	.short	0x0100
        /*0462*/ 	.byte	0x04
	.zero		1


	//   ....[46]....
        /*0464*/ 	.word	0x00000ea0
        /*0468*/ 	.word	0x000000ff
        /*046c*/ 	.word	0x00000168
        /*0470*/ 	.short	0x0100
        /*0472*/ 	.byte	0x04
	.zero		1


	//   ....[47]....
        /*0474*/ 	.word	0x00000eb0
        /*0478*/ 	.word	0x000000ff
        /*047c*/ 	.word	0x00000178
        /*0480*/ 	.short	0x0100
        /*0482*/ 	.byte	0x04
	.zero		1


	//   ....[48]....
        /*0484*/ 	.word	0x00000fd0
        /*0488*/ 	.word	0x000000ff
        /*048c*/ 	.word	0x00000180
        /*0490*/ 	.short	0x0100
        /*0492*/ 	.byte	0x06
	.zero		1


	//   ....[49]....
        /*0494*/ 	.word	0x00001c70
        /*0498*/ 	.word	0x00000000
        /*049c*/ 	.word	0x00000170
        /*04a0*/ 	.short	0x010a
        /*04a2*/ 	.byte	0xff
	.zero		1


	//   ....[50]....
        /*04a4*/ 	.word	0x00001c90
        /*04a8*/ 	.word	0x00000000
        /*04ac*/ 	.word	0x00000160
        /*04b0*/ 	.short	0x0101
        /*04b2*/ 	.byte	0xff
	.zero		1


	//   ....[51]....
        /*04b4*/ 	.word	0x00001d50
        /*04b8*/ 	.word	0x000000ff
        /*04bc*/ 	.word	0x00000070
        /*04c0*/ 	.short	0x010a
        /*04c2*/ 	.byte	0x04
	.zero		1


	//   ....[52]....
        /*04c4*/ 	.word	0x00001de0
        /*04c8*/ 	.word	0x000000ff
        /*04cc*/ 	.word	0x00000070
        /*04d0*/ 	.short	0x010a
        /*04d2*/ 	.byte	0x29
	.zero		1


	//   ....[53]....
        /*04d4*/ 	.word	0x00001f20
        /*04d8*/ 	.word	0x000000ff
        /*04dc*/ 	.word	0x00000070
        /*04e0*/ 	.short	0x010a
        /*04e2*/ 	.byte	0x05
	.zero		1


	//   ....[54]....
        /*04e4*/ 	.word	0x000021e0
        /*04e8*/ 	.word	0x000000ff
        /*04ec*/ 	.word	0x00000128
        /*04f0*/ 	.short	0x0101
        /*04f2*/ 	.byte	0x06
	.zero		1


	//   ....[55]....
        /*04f4*/ 	.word	0x00002200
        /*04f8*/ 	.word	0x000000ff
        /*04fc*/ 	.word	0x00000070
        /*0500*/ 	.short	0x010a
        /*0502*/ 	.byte	0x04
	.zero		1


	//   ....[56]....
        /*0504*/ 	.word	0x00002280
        /*0508*/ 	.word	0x000000ff
        /*050c*/ 	.word	0x00000070
        /*0510*/ 	.short	0x010a
        /*0512*/ 	.byte	0x29
	.zero		1


	//   ....[57]....
        /*0514*/ 	.word	0x000023c0
        /*0518*/ 	.word	0x000000ff
        /*051c*/ 	.word	0x00000070
        /*0520*/ 	.short	0x010a
        /*0522*/ 	.byte	0x05
	.zero		1


	//   ....[58]....
        /*0524*/ 	.word	0x00002690
        /*0528*/ 	.word	0x00000003
        /*052c*/ 	.word	0x00000130
        /*0530*/ 	.short	0x010a
        /*0532*/ 	.byte	0xff
	.zero		1


	//   ....[59]....
        /*0534*/ 	.word	0x000027e0
        /*0538*/ 	.word	0x00000000
        /*053c*/ 	.word	0x00000000
        /*0540*/ 	.short	0x0101
        /*0542*/ 	.byte	0xff
	.zero		1


	//   ....[60]....
        /*0544*/ 	.word	0x00002da0
        /*0548*/ 	.word	0x000000ff
        /*054c*/ 	.word	0x00000000
        /*0550*/ 	.short	0x010a
        /*0552*/ 	.byte	0x04
	.zero		1


	//   ....[61]....
        /*0554*/ 	.word	0x00002e30
        /*0558*/ 	.word	0x000000ff
        /*055c*/ 	.word	0x00000000
        /*0560*/ 	.short	0x010a
        /*0562*/ 	.byte	0x05
	.zero		1


	//   ....[62]....
        /*0564*/ 	.word	0x00002ec0
        /*0568*/ 	.word	0x000000ff
        /*056c*/ 	.word	0x00000000
        /*0570*/ 	.short	0x010a
        /*0572*/ 	.byte	0x05
	.zero		1


	//   ....[63]....
        /*0574*/ 	.word	0x00002f50
        /*0578*/ 	.word	0x000000ff
        /*057c*/ 	.word	0x00000000
        /*0580*/ 	.short	0x010a
        /*0582*/ 	.byte	0x05
	.zero		1


	//   ....[64]....
        /*0584*/ 	.word	0x00002fe0
        /*0588*/ 	.word	0x000000ff
        /*058c*/ 	.word	0x00000000
        /*0590*/ 	.short	0x010a
        /*0592*/ 	.byte	0x05
	.zero		1


	//   ....[65]....
        /*0594*/ 	.word	0x00003070
        /*0598*/ 	.word	0x000000ff
        /*059c*/ 	.word	0x00000000
        /*05a0*/ 	.short	0x010a
        /*05a2*/ 	.byte	0x05
	.zero		1


	//   ....[66]....
        /*05a4*/ 	.word	0x00003100
        /*05a8*/ 	.word	0x000000ff
        /*05ac*/ 	.word	0x00000000
        /*05b0*/ 	.short	0x010a
        /*05b2*/ 	.byte	0x05
	.zero		1


	//   ....[67]....
        /*05b4*/ 	.word	0x00003190
        /*05b8*/ 	.word	0x000000ff
        /*05bc*/ 	.word	0x00000000
        /*05c0*/ 	.short	0x010a
        /*05c2*/ 	.byte	0x05
	.zero		1


	//   ....[68]....
        /*05c4*/ 	.word	0x00003220
        /*05c8*/ 	.word	0x000000ff
        /*05cc*/ 	.word	0x00000000
        /*05d0*/ 	.short	0x010a
        /*05d2*/ 	.byte	0x05
	.zero		1


	//   ....[69]....
        /*05d4*/ 	.word	0x000032b0
        /*05d8*/ 	.word	0x000000ff
        /*05dc*/ 	.word	0x00000000
        /*05e0*/ 	.short	0x010a
        /*05e2*/ 	.byte	0x05
	.zero		1


	//   ....[70]....
        /*05e4*/ 	.word	0x00003340
        /*05e8*/ 	.word	0x000000ff
        /*05ec*/ 	.word	0x00000000
        /*05f0*/ 	.short	0x010a
        /*05f2*/ 	.byte	0x05
	.zero		1


	//   ....[71]....
        /*05f4*/ 	.word	0x000033d0
        /*05f8*/ 	.word	0x000000ff
        /*05fc*/ 	.word	0x00000000
        /*0600*/ 	.short	0x010a
        /*0602*/ 	.byte	0x05
	.zero		1


	//   ....[72]....
        /*0604*/ 	.word	0x00003460
        /*0608*/ 	.word	0x000000ff
        /*060c*/ 	.word	0x00000000
        /*0610*/ 	.short	0x010a
        /*0612*/ 	.byte	0x05
	.zero		1


	//   ....[73]....
        /*0614*/ 	.word	0x00003500
        /*0618*/ 	.word	0x00000000
        /*061c*/ 	.word	0x00000000
        /*0620*/ 	.short	0x010a
        /*0622*/ 	.byte	0xff
	.zero		1


	//   ....[74]....
        /*0624*/ 	.word	0x00003640
        /*0628*/ 	.word	0x00000000
        /*062c*/ 	.word	0x00000160
        /*0630*/ 	.short	0x010a
        /*0632*/ 	.byte	0xff
	.zero		1


	//   ....[75]....
        /*0634*/ 	.word	0x000036a0
        /*0638*/ 	.word	0x00000004
        /*063c*/ 	.word	0x00000000
        /*0640*/ 	.short	0x0101
        /*0642*/ 	.byte	0xff
	.zero		1


	//   ....[76]....
        /*0644*/ 	.word	0x000036c0
        /*0648*/ 	.word	0x000000ff
        /*064c*/ 	.word	0x00000140
        /*0650*/ 	.short	0x010a
        /*0652*/ 	.byte	0x04
	.zero		1


	//   ....[77]....
        /*0654*/ 	.word	0x000037e0
        /*0658*/ 	.word	0x00000000
        /*065c*/ 	.word	0x00000130
        /*0660*/ 	.short	0x010a
        /*0662*/ 	.byte	0xff
	.zero		1


	//   ....[78]....
        /*0664*/ 	.word	0x000038f0
        /*0668*/ 	.word	0x00000000
        /*066c*/ 	.word	0x00000000
        /*0670*/ 	.short	0x0101
        /*0672*/ 	.byte	0xff
	.zero		1


	//   ....[79]....
        /*0674*/ 	.word	0x00003980
        /*0678*/ 	.word	0x000000ff
        /*067c*/ 	.word	0x00000140
        /*0680*/ 	.short	0x0106
        /*0682*/ 	.byte	0x04
	.zero		1


	//   ....[80]....
        /*0684*/ 	.word	0x000039a0
        /*0688*/ 	.word	0x000000ff
        /*068c*/ 	.word	0x00000140
        /*0690*/ 	.short	0x010a
        /*0692*/ 	.byte	0x04
	.zero		1


	//   ....[81]....
        /*0694*/ 	.word	0x00003a30
        /*0698*/ 	.word	0x000000ff
        /*069c*/ 	.word	0x00000140
        /*06a0*/ 	.short	0x0106
        /*06a2*/ 	.byte	0x07
	.zero		1


	//   ....[82]....
        /*06a4*/ 	.word	0x00003a70
        /*06a8*/ 	.word	0x00000000
        /*06ac*/ 	.word	0x00000140
        /*06b0*/ 	.short	0x010a
        /*06b2*/ 	.byte	0xff
	.zero		1


	//   ....[83]....
        /*06b4*/ 	.word	0x00004000
        /*06b8*/ 	.word	0x00000009
        /*06bc*/ 	.word	0x00000130
        /*06c0*/ 	.short	0x010a
        /*06c2*/ 	.byte	0xff
	.zero		1


	//   ....[84]....
        /*06c4*/ 	.word	0x00004110
        /*06c8*/ 	.word	0x00000009
        /*06cc*/ 	.word	0x00000000
        /*06d0*/ 	.short	0x0101
        /*06d2*/ 	.byte	0xff
	.zero		1


	//   ....[85]....
        /*06d4*/ 	.word	0x00004180
        /*06d8*/ 	.word	0x00000004
        /*06dc*/ 	.word	0x00000000
        /*06e0*/ 	.short	0x010a
        /*06e2*/ 	.byte	0xff
	.zero		1


	//   ....[86]....
        /*06e4*/ 	.word	0x000041a0
        /*06e8*/ 	.word	0x00000004
        /*06ec*/ 	.word	0x00000000
        /*06f0*/ 	.short	0x010a
        /*06f2*/ 	.byte	0xff
	.zero		1


	//   ....[87]....
        /*06f4*/ 	.word	0x000043b0
        /*06f8*/ 	.word	0x00000007
        /*06fc*/ 	.word	0x00000000
        /*0700*/ 	.short	0x010a
        /*0702*/ 	.byte	0xff
	.zero		1


	//   ....[88]....
        /*0704*/ 	.word	0x000043f0
        /*0708*/ 	.word	0x00000008
        /*070c*/ 	.word	0x00000158
        /*0710*/ 	.short	0x010a
        /*0712*/ 	.byte	0xff
	.zero		1


	//   ....[89]....
        /*0714*/ 	.word	0x00004660
        /*0718*/ 	.word	0x00000004
        /*071c*/ 	.word	0x00000000
        /*0720*/ 	.short	0x010a
        /*0722*/ 	.byte	0xff
	.zero		1


	//   ....[90]....
        /*0724*/ 	.word	0x00004700
        /*0728*/ 	.word	0x00000005
        /*072c*/ 	.word	0x00000000
        /*0730*/ 	.short	0x010a
        /*0732*/ 	.byte	0xff
	.zero		1


	//   ....[91]....
        /*0734*/ 	.word	0x00004b10
        /*0738*/ 	.word	0x00000008
        /*073c*/ 	.word	0x00000180
        /*0740*/ 	.short	0x010a
        /*0742*/ 	.byte	0xff
	.zero		1


	//   ....[92]....
        /*0744*/ 	.word	0x00005070
        /*0748*/ 	.word	0x00000008
        /*074c*/ 	.word	0x00000130
        /*0750*/ 	.short	0x010a
        /*0752*/ 	.byte	0xff
	.zero		1


	//   ....[93]....
        /*0754*/ 	.word	0x000051e0
        /*0758*/ 	.word	0x00000000
        /*075c*/ 	.word	0x00000000
        /*0760*/ 	.short	0x0101
        /*0762*/ 	.byte	0xff
	.zero		1


	//   ....[94]....
        /*0764*/ 	.word	0x000056c0
        /*0768*/ 	.word	0x000000ff
        /*076c*/ 	.word	0x00000128
        /*0770*/ 	.short	0x010a
        /*0772*/ 	.byte	0x15
	.zero		1


	//   ....[95]....
        /*0774*/ 	.word	0x000058a0
        /*0778*/ 	.word	0x000000ff
        /*077c*/ 	.word	0x00000100
        /*0780*/ 	.short	0x010a
        /*0782*/ 	.byte	0x15
	.zero		1


	//   ....[96]....
        /*0784*/ 	.word	0x00005a50
        /*0788*/ 	.word	0x000000ff
        /*078c*/ 	.word	0x000000e0
        /*0790*/ 	.short	0x010b
        /*0792*/ 	.byte	0x15
	.zero		1


	//   ....[97]....
        /*0794*/ 	.word	0x00005a60
        /*0798*/ 	.word	0x000000ff
        /*079c*/ 	.word	0x00000000
        /*07a0*/ 	.short	0x0101
        /*07a2*/ 	.byte	0x2e
	.zero		1


	//   ....[98]....
        /*07a4*/ 	.word	0x00005a70
        /*07a8*/ 	.word	0x000000ff
        /*07ac*/ 	.word	0x00000108
        /*07b0*/ 	.short	0x010a
        /*07b2*/ 	.byte	0x15
	.zero		1


	//   ....[99]....
        /*07b4*/ 	.word	0x00005c40
        /*07b8*/ 	.word	0x000000ff
        /*07bc*/ 	.word	0x000000e8
        /*07c0*/ 	.short	0x010b
        /*07c2*/ 	.byte	0x15
	.zero		1


	//   ....[100]....
        /*07c4*/ 	.word	0x00005c50
        /*07c8*/ 	.word	0x000000ff
        /*07cc*/ 	.word	0x00000000
        /*07d0*/ 	.short	0x0101
        /*07d2*/ 	.byte	0x2d
	.zero		1


	//   ....[101]....
        /*07d4*/ 	.word	0x00005c60
        /*07d8*/ 	.word	0x000000ff
        /*07dc*/ 	.word	0x00000110
        /*07e0*/ 	.short	0x010a
        /*07e2*/ 	.byte	0x15
	.zero		1


	//   ....[102]....
        /*07e4*/ 	.word	0x00005e20
        /*07e8*/ 	.word	0x000000ff
        /*07ec*/ 	.word	0x000000f0
        /*07f0*/ 	.short	0x010b
        /*07f2*/ 	.byte	0x15
	.zero		1


	//   ....[103]....
        /*07f4*/ 	.word	0x00005e30
        /*07f8*/ 	.word	0x000000ff
        /*07fc*/ 	.word	0x00000000
        /*0800*/ 	.short	0x0101
        /*0802*/ 	.byte	0x26
	.zero		1


	//   ....[104]....
        /*0804*/ 	.word	0x00005e40
        /*0808*/ 	.word	0x000000ff
        /*080c*/ 	.word	0x00000118
        /*0810*/ 	.short	0x010a
        /*0812*/ 	.byte	0x15
	.zero		1


	//   ....[105]....
        /*0814*/ 	.word	0x00006010
        /*0818*/ 	.word	0x000000ff
        /*081c*/ 	.word	0x000000f8
        /*0820*/ 	.short	0x010b
        /*0822*/ 	.byte	0x15
	.zero		1


	//   ....[106]....
        /*0824*/ 	.word	0x00006020
        /*0828*/ 	.word	0x000000ff
        /*082c*/ 	.word	0x00000000
        /*0830*/ 	.short	0x0101
        /*0832*/ 	.byte	0x25
	.zero		1


	//   ....[107]....
        /*0834*/ 	.word	0x00006030
        /*0838*/ 	.word	0x000000ff
        /*083c*/ 	.word	0x00000100
        /*0840*/ 	.short	0x010a
        /*0842*/ 	.byte	0x15
	.zero		1


	//   ....[108]....
        /*0844*/ 	.word	0x00006210
        /*0848*/ 	.word	0x000000ff
        /*084c*/ 	.word	0x000000e0
        /*0850*/ 	.short	0x010b
        /*0852*/ 	.byte	0x15
	.zero		1


	//   ....[109]....
        /*0854*/ 	.word	0x00006220
        /*0858*/ 	.word	0x000000ff
        /*085c*/ 	.word	0x00000000
        /*0860*/ 	.short	0x0101
        /*0862*/ 	.byte	0x2e
	.zero		1


	//   ....[110]....
        /*0864*/ 	.word	0x00006230
        /*0868*/ 	.word	0x000000ff
        /*086c*/ 	.word	0x00000108
        /*0870*/ 	.short	0x010a
        /*0872*/ 	.byte	0x15
	.zero		1


	//   ....[111]....
        /*0874*/ 	.word	0x00006410
        /*0878*/ 	.word	0x000000ff
        /*087c*/ 	.word	0x000000e8
        /*0880*/ 	.short	0x010b
        /*0882*/ 	.byte	0x15
	.zero		1


	//   ....[112]....
        /*0884*/ 	.word	0x00006420
        /*0888*/ 	.word	0x000000ff
        /*088c*/ 	.word	0x00000000
        /*0890*/ 	.short	0x0101
        /*0892*/ 	.byte	0x2d
	.zero		1


	//   ....[113]....
        /*0894*/ 	.word	0x00006430
        /*0898*/ 	.word	0x000000ff
        /*089c*/ 	.word	0x00000110
        /*08a0*/ 	.short	0x010a
        /*08a2*/ 	.byte	0x15
	.zero		1


	//   ....[114]....
        /*08a4*/ 	.word	0x00006600
        /*08a8*/ 	.word	0x000000ff
        /*08ac*/ 	.word	0x000000f0
        /*08b0*/ 	.short	0x010b
        /*08b2*/ 	.byte	0x15
	.zero		1


	//   ....[115]....
        /*08b4*/ 	.word	0x00006610
        /*08b8*/ 	.word	0x000000ff
        /*08bc*/ 	.word	0x00000000
        /*08c0*/ 	.short	0x0101
        /*08c2*/ 	.byte	0x26
	.zero		1


	//   ....[116]....
        /*08c4*/ 	.word	0x00006620
        /*08c8*/ 	.word	0x000000ff
        /*08cc*/ 	.word	0x00000118
        /*08d0*/ 	.short	0x010a
        /*08d2*/ 	.byte	0x15
	.zero		1


	//   ....[117]....
        /*08d4*/ 	.word	0x00006870
        /*08d8*/ 	.word	0x000000ff
        /*08dc*/ 	.word	0x000000f8
        /*08e0*/ 	.short	0x010b
        /*08e2*/ 	.byte	0x15
	.zero		1


	//   ....[118]....
        /*08e4*/ 	.word	0x00006880
        /*08e8*/ 	.word	0x000000ff
        /*08ec*/ 	.word	0x00000000
        /*08f0*/ 	.short	0x0101
        /*08f2*/ 	.byte	0x25
	.zero		1


	//   ....[119]....
        /*08f4*/ 	.word	0x000068a0
        /*08f8*/ 	.word	0x000000ff
        /*08fc*/ 	.word	0x00000100
        /*0900*/ 	.short	0x010a
        /*0902*/ 	.byte	0x15
	.zero		1


	//   ....[120]....
        /*0904*/ 	.word	0x000068c0
        /*0908*/ 	.word	0x000000ff
        /*090c*/ 	.word	0x00000108
        /*0910*/ 	.short	0x010a
        /*0912*/ 	.byte	0x15
	.zero		1


	//   ....[121]....
        /*0914*/ 	.word	0x000068e0
        /*0918*/ 	.word	0x000000ff
        /*091c*/ 	.word	0x00000110
        /*0920*/ 	.short	0x010a
        /*0922*/ 	.byte	0x15
	.zero		1


	//   ....[122]....
        /*0924*/ 	.word	0x00006930
        /*0928*/ 	.word	0x00000002
        /*092c*/ 	.word	0x00000118
        /*0930*/ 	.short	0x010a
        /*0932*/ 	.byte	0xff
	.zero		1


	//   ....[123]....
        /*0934*/ 	.word	0x00006ca0
        /*0938*/ 	.word	0x00000000
        /*093c*/ 	.word	0x00000130
        /*0940*/ 	.short	0x010a
        /*0942*/ 	.byte	0xff
	.zero		1


	//   ....[124]....
        /*0944*/ 	.word	0x00006d70
        /*0948*/ 	.word	0x00000000
        /*094c*/ 	.word	0x00000000
        /*0950*/ 	.short	0x0101
        /*0952*/ 	.byte	0xff
	.zero		1


	//   ....[125]....
        /*0954*/ 	.word	0x00007a20
        /*0958*/ 	.word	0x000000ff
        /*095c*/ 	.word	0x000000e0
        /*0960*/ 	.short	0x010a
        /*0962*/ 	.byte	0x2d
	.zero		1


	//   ....[126]....
        /*0964*/ 	.word	0x00007b00
        /*0968*/ 	.word	0x000000ff
        /*096c*/ 	.word	0x00000150
        /*0970*/ 	.short	0x010a
        /*0972*/ 	.byte	0x2d
	.zero		1


	//   ....[127]....
        /*0974*/ 	.word	0x00007c80
        /*0978*/ 	.word	0x000000ff
        /*097c*/ 	.word	0x000000e0
        /*0980*/ 	.short	0x010a
        /*0982*/ 	.byte	0x2d
	.zero		1


	//   ....[128]....
        /*0984*/ 	.word	0x00007da0
        /*0988*/ 	.word	0x000000ff
        /*098c*/ 	.word	0x00000150
        /*0990*/ 	.short	0x010a
        /*0992*/ 	.byte	0x2d
	.zero		1


	//   ....[129]....
        /*0994*/ 	.word	0x000093e0
        /*0998*/ 	.word	0x00000000
        /*099c*/ 	.word	0x00000000
        /*09a0*/ 	.short	0x0101
        /*09a2*/ 	.byte	0xff
	.zero		1


	//   ....[130]....
        /*09a4*/ 	.word	0x000093f0
        /*09a8*/ 	.word	0x00000003
        /*09ac*/ 	.word	0x000000e0
        /*09b0*/ 	.short	0x010a
        /*09b2*/ 	.byte	0xff
	.zero		1


	//   ....[131]....
        /*09b4*/ 	.word	0x000094c0
        /*09b8*/ 	.word	0x00000003
        /*09bc*/ 	.word	0x000000e0
        /*09c0*/ 	.short	0x010a
        /*09c2*/ 	.byte	0xff
	.zero		1


	//   ....[132]....
        /*09c4*/ 	.word	0x00009bf0
        /*09c8*/ 	.word	0x000000ff
        /*09cc*/ 	.word	0x00000000
        /*09d0*/ 	.short	0x0101
        /*09d2*/ 	.byte	0x04
	.zero		1


	//   ....[133]....
        /*09d4*/ 	.word	0x0000aa20
        /*09d8*/ 	.word	0x0000000d
        /*09dc*/ 	.word	0x00000000
        /*09e0*/ 	.short	0x0101
        /*09e2*/ 	.byte	0xff
	.zero		1


	//   ....[134]....
        /*09e4*/ 	.word	0x0000aa80
        /*09e8*/ 	.word	0x0000000b
        /*09ec*/ 	.word	0x000000e0
        /*09f0*/ 	.short	0x010a
        /*09f2*/ 	.byte	0xff
	.zero		1


	//   ....[135]....
        /*09f4*/ 	.word	0x0000ab80
        /*09f8*/ 	.word	0x0000000b
        /*09fc*/ 	.word	0x000000e0
        /*0a00*/ 	.short	0x010a
        /*0a02*/ 	.byte	0xff
	.zero		1


	//   ....[136]....
        /*0a04*/ 	.word	0x0000c050
        /*0a08*/ 	.word	0x00000003
        /*0a0c*/ 	.word	0x00000000
        /*0a10*/ 	.short	0x0101
        /*0a12*/ 	.byte	0xff
	.zero		1


	//   ....[137]....
        /*0a14*/ 	.word	0x0000c070
        /*0a18*/ 	.word	0x00000000
        /*0a1c*/ 	.word	0x000000e0
        /*0a20*/ 	.short	0x010a
        /*0a22*/ 	.byte	0xff
	.zero		1


	//   ....[138]....
        /*0a24*/ 	.word	0x0000c130
        /*0a28*/ 	.word	0x00000000
        /*0a2c*/ 	.word	0x000000e0
        /*0a30*/ 	.short	0x010a
        /*0a32*/ 	.byte	0xff
	.zero		1


	//   ....[139]....
        /*0a34*/ 	.word	0x0000d670
        /*0a38*/ 	.word	0x00000003
        /*0a3c*/ 	.word	0x00000000
        /*0a40*/ 	.short	0x0101
        /*0a42*/ 	.byte	0xff
	.zero		1


	//   ....[140]....
        /*0a44*/ 	.word	0x0000d6d0
        /*0a48*/ 	.word	0x00000008
        /*0a4c*/ 	.word	0x000000e0
        /*0a50*/ 	.short	0x010a
        /*0a52*/ 	.byte	0xff
	.zero		1


	//   ....[141]....
        /*0a54*/ 	.word	0x0000d7d0
        /*0a58*/ 	.word	0x00000008
        /*0a5c*/ 	.word	0x000000e0
        /*0a60*/ 	.short	0x010a
        /*0a62*/ 	.byte	0xff
	.zero		1


	//   ....[142]....
        /*0a64*/ 	.word	0x0000ed00
        /*0a68*/ 	.word	0x00000003
        /*0a6c*/ 	.word	0x00000000
        /*0a70*/ 	.short	0x0101
        /*0a72*/ 	.byte	0xff
	.zero		1


	//   ....[143]....
        /*0a74*/ 	.word	0x0000ed20
        /*0a78*/ 	.word	0x00000008
        /*0a7c*/ 	.word	0x000000e0
        /*0a80*/ 	.short	0x010a
        /*0a82*/ 	.byte	0xff
	.zero		1


	//   ....[144]....
        /*0a84*/ 	.word	0x0000ede0
        /*0a88*/ 	.word	0x00000008
        /*0a8c*/ 	.word	0x000000e0
        /*0a90*/ 	.short	0x010a
        /*0a92*/ 	.byte	0xff
	.zero		1


	//   ....[145]....
        /*0a94*/ 	.word	0x000103a0
        /*0a98*/ 	.word	0x00000003
        /*0a9c*/ 	.word	0x00000000
        /*0aa0*/ 	.short	0x0101
        /*0aa2*/ 	.byte	0xff
	.zero		1


	//   ....[146]....
        /*0aa4*/ 	.word	0x000103c0
        /*0aa8*/ 	.word	0x00000000
        /*0aac*/ 	.word	0x000000e0
        /*0ab0*/ 	.short	0x010a
        /*0ab2*/ 	.byte	0xff
	.zero		1


	//   ....[147]....
        /*0ab4*/ 	.word	0x00010480
        /*0ab8*/ 	.word	0x00000000
        /*0abc*/ 	.word	0x000000e0
        /*0ac0*/ 	.short	0x010a
        /*0ac2*/ 	.byte	0xff
	.zero		1


	//   ....[148]....
        /*0ac4*/ 	.word	0x00011990
        /*0ac8*/ 	.word	0x00000003
        /*0acc*/ 	.word	0x00000000
        /*0ad0*/ 	.short	0x0101
        /*0ad2*/ 	.byte	0xff
	.zero		1


	//   ....[149]....
        /*0ad4*/ 	.word	0x000119b0
        /*0ad8*/ 	.word	0x00000000
        /*0adc*/ 	.word	0x000000e0
        /*0ae0*/ 	.short	0x010a
        /*0ae2*/ 	.byte	0xff
	.zero		1


	//   ....[150]....
        /*0ae4*/ 	.word	0x00011a60
        /*0ae8*/ 	.word	0x00000000
        /*0aec*/ 	.word	0x000000e0
        /*0af0*/ 	.short	0x010a
        /*0af2*/ 	.byte	0xff
	.zero		1


	//   ....[151]....
        /*0af4*/ 	.word	0x00012f80
        /*0af8*/ 	.word	0x00000003
        /*0afc*/ 	.word	0x00000000
        /*0b00*/ 	.short	0x0101
        /*0b02*/ 	.byte	0xff
	.zero		1


	//   ....[152]....
        /*0b04*/ 	.word	0x00013080
        /*0b08*/ 	.word	0x000000ff
        /*0b0c*/ 	.word	0x00000180
        /*0b10*/ 	.short	0x0101
        /*0b12*/ 	.byte	0x2d
	.zero		1


	//   ....[153]....
        /*0b14*/ 	.word	0x00013220
        /*0b18*/ 	.word	0x000000ff
        /*0b1c*/ 	.word	0x00000000
        /*0b20*/ 	.short	0x0101
        /*0b22*/ 	.byte	0x04
	.zero		1


	//   ....[154]....
        /*0b24*/ 	.word	0x00013240
        /*0b28*/ 	.word	0x00000000
        /*0b2c*/ 	.word	0x00000170
        /*0b30*/ 	.short	0x010a
        /*0b32*/ 	.byte	0xff
	.zero		1


	//   ....[155]....
        /*0b34*/ 	.word	0x000132a0
        /*0b38*/ 	.word	0x00000000
        /*0b3c*/ 	.word	0x00000070
        /*0b40*/ 	.short	0x010a
        /*0b42*/ 	.byte	0xff
	.zero		1


	//   ....[156]....
        /*0b44*/ 	.word	0x00013300
        /*0b48*/ 	.word	0x00000000
        /*0b4c*/ 	.word	0x00000070
        /*0b50*/ 	.short	0x010a
        /*0b52*/ 	.byte	0xff
	.zero		1


	//   ....[157]....
        /*0b54*/ 	.word	0x00013350
        /*0b58*/ 	.word	0x00000003
        /*0b5c*/ 	.word	0x00000130
        /*0b60*/ 	.short	0x010a
        /*0b62*/ 	.byte	0xff
	.zero		1


	//   ....[158]....
        /*0b64*/ 	.word	0x000133b0
        /*0b68*/ 	.word	0x00000000
        /*0b6c*/ 	.word	0x00000000
        /*0b70*/ 	.short	0x010a
        /*0b72*/ 	.byte	0xff
	.zero		1


	//   ....[159]....
        /*0b74*/ 	.word	0x00013410
        /*0b78*/ 	.word	0x00000000
        /*0b7c*/ 	.word	0x00000000
        /*0b80*/ 	.short	0x010a
        /*0b82*/ 	.byte	0xff
	.zero		1


	//   ....[160]....
        /*0b84*/ 	.word	0x00013470
        /*0b88*/ 	.word	0x00000000
        /*0b8c*/ 	.word	0x00000000
        /*0b90*/ 	.short	0x010a
        /*0b92*/ 	.byte	0xff
	.zero		1


	//   ....[161]....
        /*0b94*/ 	.word	0x000134d0
        /*0b98*/ 	.word	0x00000000
        /*0b9c*/ 	.word	0x00000000
        /*0ba0*/ 	.short	0x010a
        /*0ba2*/ 	.byte	0xff
	.zero		1


	//   ....[162]....
        /*0ba4*/ 	.word	0x00013530
        /*0ba8*/ 	.word	0x00000000
        /*0bac*/ 	.word	0x00000000
        /*0bb0*/ 	.short	0x010a
        /*0bb2*/ 	.byte	0xff
	.zero		1


	//   ....[163]....
        /*0bb4*/ 	.word	0x00013590
        /*0bb8*/ 	.word	0x00000000
        /*0bbc*/ 	.word	0x00000000
        /*0bc0*/ 	.short	0x010a
        /*0bc2*/ 	.byte	0xff
	.zero		1


	//   ....[164]....
        /*0bc4*/ 	.word	0x000135f0
        /*0bc8*/ 	.word	0x00000000
        /*0bcc*/ 	.word	0x00000000
        /*0bd0*/ 	.short	0x010a
        /*0bd2*/ 	.byte	0xff
	.zero		1


	//   ....[165]....
        /*0bd4*/ 	.word	0x00013650
        /*0bd8*/ 	.word	0x00000000
        /*0bdc*/ 	.word	0x00000000
        /*0be0*/ 	.short	0x010a
        /*0be2*/ 	.byte	0xff
	.zero		1


	//   ....[166]....
        /*0be4*/ 	.word	0x000136b0
        /*0be8*/ 	.word	0x00000000
        /*0bec*/ 	.word	0x00000000
        /*0bf0*/ 	.short	0x010a
        /*0bf2*/ 	.byte	0xff
	.zero		1


	//   ....[167]....
        /*0bf4*/ 	.word	0x00013710
        /*0bf8*/ 	.word	0x00000000
        /*0bfc*/ 	.word	0x00000000
        /*0c00*/ 	.short	0x010a
        /*0c02*/ 	.byte	0xff
	.zero		1


	//   ....[168]....
        /*0c04*/ 	.word	0x00013770
        /*0c08*/ 	.word	0x00000000
        /*0c0c*/ 	.word	0x00000000
        /*0c10*/ 	.short	0x010a
        /*0c12*/ 	.byte	0xff
	.zero		1


	//   ....[169]....
        /*0c14*/ 	.word	0x000137d0
        /*0c18*/ 	.word	0x00000000
        /*0c1c*/ 	.word	0x00000000
        /*0c20*/ 	.short	0x010a
        /*0c22*/ 	.byte	0xff
	.zero		1


	//   ....[170]....
        /*0c24*/ 	.word	0x00013830
        /*0c28*/ 	.word	0x00000000
        /*0c2c*/ 	.word	0x00000000
        /*0c30*/ 	.short	0x010a
        /*0c32*/ 	.byte	0xff
	.zero		1


	//   ....[171]....
        /*0c34*/ 	.word	0x00013880
        /*0c38*/ 	.word	0x00000000
        /*0c3c*/ 	.word	0x00000160
        /*0c40*/ 	.short	0x010a
        /*0c42*/ 	.byte	0xff
	.zero		1


	//   ....[172]....
        /*0c44*/ 	.word	0x000138e0
        /*0c48*/ 	.word	0x00000000
        /*0c4c*/ 	.word	0x00000140
        /*0c50*/ 	.short	0x010a
        /*0c52*/ 	.byte	0xff
	.zero		1


	//   ....[173]....
        /*0c54*/ 	.word	0x00013930
        /*0c58*/ 	.word	0x00000000
        /*0c5c*/ 	.word	0x00000130
        /*0c60*/ 	.short	0x010a
        /*0c62*/ 	.byte	0xff
	.zero		1


	//   ....[174]....
        /*0c64*/ 	.word	0x00013990
        /*0c68*/ 	.word	0x00000000
        /*0c6c*/ 	.word	0x00000140
        /*0c70*/ 	.short	0x010a
        /*0c72*/ 	.byte	0xff
	.zero		1


	//   ....[175]....
        /*0c74*/ 	.word	0x000139e0
        /*0c78*/ 	.word	0x00000009
        /*0c7c*/ 	.word	0x00000130
        /*0c80*/ 	.short	0x010a
        /*0c82*/ 	.byte	0xff
	.zero		1


	//   ....[176]....
        /*0c84*/ 	.word	0x00013a30
        /*0c88*/ 	.word	0x00000004
        /*0c8c*/ 	.word	0x00000000
        /*0c90*/ 	.short	0x010a
        /*0c92*/ 	.byte	0xff
	.zero		1


	//   ....[177]....
        /*0c94*/ 	.word	0x00013a80
        /*0c98*/ 	.word	0x00000008
        /*0c9c*/ 	.word	0x00000158
        /*0ca0*/ 	.short	0x010a
        /*0ca2*/ 	.byte	0xff
	.zero		1


	//   ....[178]....
        /*0ca4*/ 	.word	0x00013ad0
        /*0ca8*/ 	.word	0x00000004
        /*0cac*/ 	.word	0x00000000
        /*0cb0*/ 	.short	0x010a
        /*0cb2*/ 	.byte	0xff
	.zero		1


	//   ....[179]....
        /*0cb4*/ 	.word	0x00013b20
        /*0cb8*/ 	.word	0x00000008
        /*0cbc*/ 	.word	0x00000180
        /*0cc0*/ 	.short	0x010a
        /*0cc2*/ 	.byte	0xff
	.zero		1


	//   ....[180]....
        /*0cc4*/ 	.word	0x00013b70
        /*0cc8*/ 	.word	0x00000008
        /*0ccc*/ 	.word	0x00000130
        /*0cd0*/ 	.short	0x010a
        /*0cd2*/ 	.byte	0xff
	.zero		1


	//   ....[181]....
        /*0cd4*/ 	.word	0x00013bd0
        /*0cd8*/ 	.word	0x00000000
        /*0cdc*/ 	.word	0x00000128
        /*0ce0*/ 	.short	0x010a
        /*0ce2*/ 	.byte	0xff
	.zero		1


	//   ....[182]....
        /*0ce4*/ 	.word	0x00013c30
        /*0ce8*/ 	.word	0x00000000
        /*0cec*/ 	.word	0x00000100
        /*0cf0*/ 	.short	0x010a
        /*0cf2*/ 	.byte	0xff
	.zero		1


	//   ....[183]....
        /*0cf4*/ 	.word	0x00013c90
        /*0cf8*/ 	.word	0x00000000
        /*0cfc*/ 	.word	0x00000108
        /*0d00*/ 	.short	0x010a
        /*0d02*/ 	.byte	0xff
	.zero		1


	//   ....[184]....
        /*0d04*/ 	.word	0x00013cf0
        /*0d08*/ 	.word	0x00000000
        /*0d0c*/ 	.word	0x00000110
        /*0d10*/ 	.short	0x010a
        /*0d12*/ 	.byte	0xff
	.zero		1


	//   ....[185]....
        /*0d14*/ 	.word	0x00013d50
        /*0d18*/ 	.word	0x00000000
        /*0d1c*/ 	.word	0x00000118
        /*0d20*/ 	.short	0x010a
        /*0d22*/ 	.byte	0xff
	.zero		1


	//   ....[186]....
        /*0d24*/ 	.word	0x00013db0
        /*0d28*/ 	.word	0x00000007
        /*0d2c*/ 	.word	0x00000100
        /*0d30*/ 	.short	0x010a
        /*0d32*/ 	.byte	0xff
	.zero		1


	//   ....[187]....
        /*0d34*/ 	.word	0x00013e10
        /*0d38*/ 	.word	0x00000007
        /*0d3c*/ 	.word	0x00000108
        /*0d40*/ 	.short	0x010a
        /*0d42*/ 	.byte	0xff
	.zero		1


	//   ....[188]....
        /*0d44*/ 	.word	0x00013e70
        /*0d48*/ 	.word	0x00000007
        /*0d4c*/ 	.word	0x00000110
        /*0d50*/ 	.short	0x010a
        /*0d52*/ 	.byte	0xff
	.zero		1


	//   ....[189]....
        /*0d54*/ 	.word	0x00013ed0
        /*0d58*/ 	.word	0x00000007
        /*0d5c*/ 	.word	0x00000118
        /*0d60*/ 	.short	0x010a
        /*0d62*/ 	.byte	0xff
	.zero		1


	//   ....[190]....
        /*0d64*/ 	.word	0x00013f30
        /*0d68*/ 	.word	0x00000000
        /*0d6c*/ 	.word	0x00000100
        /*0d70*/ 	.short	0x010a
        /*0d72*/ 	.byte	0xff
	.zero		1


	//   ....[191]....
        /*0d74*/ 	.word	0x00013f90
        /*0d78*/ 	.word	0x00000000
        /*0d7c*/ 	.word	0x00000108
        /*0d80*/ 	.short	0x010a
        /*0d82*/ 	.byte	0xff
	.zero		1


	//   ....[192]....
        /*0d84*/ 	.word	0x00013ff0
        /*0d88*/ 	.word	0x00000002
        /*0d8c*/ 	.word	0x00000110
        /*0d90*/ 	.short	0x010a
        /*0d92*/ 	.byte	0xff
	.zero		1


	//   ....[193]....
        /*0d94*/ 	.word	0x00014040
        /*0d98*/ 	.word	0x00000000
        /*0d9c*/ 	.word	0x00000130
        /*0da0*/ 	.short	0x010a
        /*0da2*/ 	.byte	0xff
	.zero		1


	//   ....[194]....
        /*0da4*/ 	.word	0x000140a0
        /*0da8*/ 	.word	0x00000003
        /*0dac*/ 	.word	0x000000e0
        /*0db0*/ 	.short	0x010a
        /*0db2*/ 	.byte	0xff
	.zero		1


	//   ....[195]....
        /*0db4*/ 	.word	0x00014100
        /*0db8*/ 	.word	0x00000003
        /*0dbc*/ 	.word	0x00000150
        /*0dc0*/ 	.short	0x010a
        /*0dc2*/ 	.byte	0xff
	.zero		1


	//   ....[196]....
        /*0dc4*/ 	.word	0x00014150
        /*0dc8*/ 	.word	0x00000003
        /*0dcc*/ 	.word	0x000000e0
        /*0dd0*/ 	.short	0x010a
        /*0dd2*/ 	.byte	0xff
	.zero		1


	//   ....[197]....
        /*0dd4*/ 	.word	0x000141a0
        /*0dd8*/ 	.word	0x0000000b
        /*0ddc*/ 	.word	0x000000e0
        /*0de0*/ 	.short	0x010a
        /*0de2*/ 	.byte	0xff
	.zero		1


	//   ....[198]....
        /*0de4*/ 	.word	0x000141f0
        /*0de8*/ 	.word	0x00000000
        /*0dec*/ 	.word	0x000000e0
        /*0df0*/ 	.short	0x010a
        /*0df2*/ 	.byte	0xff
	.zero		1


	//   ....[199]....
        /*0df4*/ 	.word	0x00014240
        /*0df8*/ 	.word	0x00000008
        /*0dfc*/ 	.word	0x000000e0
        /*0e00*/ 	.short	0x010a
        /*0e02*/ 	.byte	0xff
	.zero		1


	//   ....[200]....
        /*0e04*/ 	.word	0x00014290
        /*0e08*/ 	.word	0x00000008
        /*0e0c*/ 	.word	0x000000e0
        /*0e10*/ 	.short	0x010a
        /*0e12*/ 	.byte	0xff
	.zero		1


	//   ....[201]....
        /*0e14*/ 	.word	0x000142e0
        /*0e18*/ 	.word	0x00000000
        /*0e1c*/ 	.word	0x000000e0
        /*0e20*/ 	.short	0x010a
        /*0e22*/ 	.byte	0xff
	.zero		1


	//   ....[202]....
        /*0e24*/ 	.word	0x00014330
        /*0e28*/ 	.word	0x00000000
        /*0e2c*/ 	.word	0x000000e0
        /*0e30*/ 	.short	0x010a
        /*0e32*/ 	.byte	0xff
	.zero		1


	//----- nvinfo : EIATTR_NUM_MBARRIERS
	.align		4
.L_47:
        /*0e34*/ 	.byte	0x03, 0x38
        /*0e36*/ 	.short	0x0031


	//----- nvinfo : EIATTR_EXIT_INSTR_OFFSETS
	.align		4
        /*0e38*/ 	.byte	0x04, 0x1c
        /*0e3a*/ 	.short	(.L_49 - .L_48)


	//   ....[0]....
.L_48:
        /*0e3c*/ 	.word	0x00003530


	//   ....[1]....
        /*0e40*/ 	.word	0x00003a40


	//   ....[2]....
        /*0e44*/ 	.word	0x00003aa0


	//   ....[3]....
        /*0e48*/ 	.word	0x00004d70


	//   ....[4]....
        /*0e4c*/ 	.word	0x00006960


	//   ....[5]....
        /*0e50*/ 	.word	0x000069a0


	//   ....[6]....
        /*0e54*/ 	.word	0x00013100


	//   ....[7]....
        /*0e58*/ 	.word	0x00013180


	//   ....[8]....
        /*0e5c*/ 	.word	0x000131b0


	//   ....[9]....
        /*0e60*/ 	.word	0x00013230


	//----- nvinfo : EIATTR_MAX_THREADS
	.align		4
.L_49:
        /*0e64*/ 	.byte	0x04, 0x05
        /*0e66*/ 	.short	(.L_51 - .L_50)
.L_50:
        /*0e68*/ 	.word	0x00000100
        /*0e6c*/ 	.word	0x00000001
        /*0e70*/ 	.word	0x00000001


	//----- nvinfo : EIATTR_CRS_STACK_SIZE
	.align		4
.L_51:
        /*0e74*/ 	.byte	0x04, 0x1e
        /*0e76*/ 	.short	(.L_53 - .L_52)
.L_52:
        /*0e78*/ 	.word	0x00000000


	//----- nvinfo : EIATTR_CBANK_PARAM_SIZE
	.align		4
.L_53:
        /*0e7c*/ 	.byte	0x03, 0x19
        /*0e7e*/ 	.short	0x0c00


	//----- nvinfo : EIATTR_PARAM_CBANK
	.align		4
        /*0e80*/ 	.byte	0x04, 0x0a
        /*0e82*/ 	.short	(.L_55 - .L_54)
	.align		4
.L_54:
        /*0e84*/ 	.word	index@(.nv.constant0._ZN7cutlass13device_kernelINS_4gemm6kernel13GemmUniversalIN4cute5tupleIJiiiiEEENS1_10collective13CollectiveMmaINS1_46MainloopSm100TmaUmmaWarpSpecializedBlockScaledILi14ELi2ELi1ENS5_IJNS4_1CILi8EEENSA_ILi1EEESC_EEEEENS5_IJNSA_ILi128EEENSA_ILi256EEENSA_ILi64EEEEEENS5_IJNS_12float_e2m1_tENS_13float_ue4m3_tEEEENS5_IJNS5_IJlSC_lEEENS4_6LayoutINS5_IJNS5_IJNS5_IJNSA_ILi32EEENSA_ILi4EEEEEEiEEENS5_IJNS5_IJNSA_ILi16EEESP_EEEiEEENS5_IJSC_iEEEEEENS5_IJSU_NS5_IJNS5_IJNSA_ILi0EEESC_EEENSA_ILi512EEEEEENS5_IJSX_iEEEEEEEEEEESL_S14_NS4_8TiledMMAINS4_8MMA_AtomIJNS4_17SM100_MMA_MXF4_SSISJ_SJ_fSK_Li128ELi256ELi16ELNS4_4UMMA5MajorE0ELS19_0ELNS18_7ScaleInE0ELS1A_0EEEEEENSN_INS5_IJSC_SC_SC_EEENS5_IJSX_SX_SX_EEEEENS5_IJNS4_10UnderscoreES1G_S1G_EEEEENS5_IJNS4_13SM90_TMA_LOADES1J_EEENS5_IJNS4_14ComposedLayoutINS4_7SwizzleILi1ELi4ELi3EEENS4_18smem_ptr_flag_bitsILi4EEENSN_INS5_IJSB_SH_EEENS5_IJSH_SC_EEEEEEENSN_INS5_IJNS5_IJNS5_IJSQ_SC_EEEST_EEESC_NS5_IJSC_SC_EEEEEENS5_IJNS5_IJNS5_IJST_SZ_EEESY_EEESX_NS5_IJSP_SZ_EEEEEEEEEEEvNS4_8identityENS5_IJNS4_23SM90_TMA_LOAD_MULTICASTES25_EEENS5_IJS1T_NSN_INS5_IJNS5_IJNS5_IJSQ_NSA_ILi2EEEEEEST_EEESC_S1W_EEENS5_IJS1Z_SX_NS5_IJSP_NSA_ILi1024EEEEEEEEEEEEEEvS24_EENS_8epilogue10collective18CollectiveEpilogueINS2H_23Sm100TmaWarpSpecializedILi4ELi2ELi32ELb1ELb0EEEJNS5_IJSH_SG_SH_EEENS5_IJNSN_ISH_SC_EENSN_INS5_IJSO_S27_EEENS5_IJSC_SF_EEEEEEEENS_10bfloat16_tESM_S2S_SM_NS2H_6fusion15FusionCallbacksIS2L_NS2T_17LinearCombinationIS2S_fS2S_fLNS_15FloatRoundStyleE2EEES2M_S2R_JEEENS4_5SM1004TMEM4LOAD26SM100_TMEM_LOAD_32dp32b32xES1J_NS1L_INS1M_ILi2ELi4ELi3EEENS1O_ILi16EEENSN_INS5_IJSB_SO_EEENS5_IJSO_SC_EEEEEEENS4_39AutoVectorizingCopyWithAssumedAlignmentILi128EEENS4_14SM90_TMA_STOREES38_S3A_S3A_EEEvvEEEEvNT_6ParamsE)
        /*0e88*/ 	.short	0x0380
        /*0e8a*/ 	.short	0x0c00


	//----- nvinfo : EIATTR_SW_WAR
	.align		4
.L_55:
        /*0e8c*/ 	.byte	0x04, 0x36
        /*0e8e*/ 	.short	(.L_57 - .L_56)
.L_56:
        /*0e90*/ 	.word	0x00000008
.L_57:


//--------------------- .nv.callgraph             --------------------------
	.section	.nv.callgraph,"",@"SHT_CUDA_CALLGRAPH"
	.align	4
	.sectionentsize	8
	.align		4
        /*0000*/ 	.word	0x00000000
	.align		4
        /*0004*/ 	.word	0xffffffff
	.align		4
        /*0008*/ 	.word	index@(_ZN7cutlass13device_kernelINS_4gemm6kernel13GemmUniversalIN4cute5tupleIJiiiiEEENS1_10collective13CollectiveMmaINS1_46MainloopSm100TmaUmmaWarpSpecializedBlockScaledILi14ELi2ELi1ENS5_IJNS4_1CILi8EEENSA_ILi1EEESC_EEEEENS5_IJNSA_ILi128EEENSA_ILi256EEENSA_ILi64EEEEEENS5_IJNS_12float_e2m1_tENS_13float_ue4m3_tEEEENS5_IJNS5_IJlSC_lEEENS4_6LayoutINS5_IJNS5_IJNS5_IJNSA_ILi32EEENSA_ILi4EEEEEEiEEENS5_IJNS5_IJNSA_ILi16EEESP_EEEiEEENS5_IJSC_iEEEEEENS5_IJSU_NS5_IJNS5_IJNSA_ILi0EEESC_EEENSA_ILi512EEEEEENS5_IJSX_iEEEEEEEEEEESL_S14_NS4_8TiledMMAINS4_8MMA_AtomIJNS4_17SM100_MMA_MXF4_SSISJ_SJ_fSK_Li128ELi256ELi16ELNS4_4UMMA5MajorE0ELS19_0ELNS18_7ScaleInE0ELS1A_0EEEEEENSN_INS5_IJSC_SC_SC_EEENS5_IJSX_SX_SX_EEEEENS5_IJNS4_10UnderscoreES1G_S1G_EEEEENS5_IJNS4_13SM90_TMA_LOADES1J_EEENS5_IJNS4_14ComposedLayoutINS4_7SwizzleILi1ELi4ELi3EEENS4_18smem_ptr_flag_bitsILi4EEENSN_INS5_IJSB_SH_EEENS5_IJSH_SC_EEEEEEENSN_INS5_IJNS5_IJNS5_IJSQ_SC_EEEST_EEESC_NS5_IJSC_SC_EEEEEENS5_IJNS5_IJNS5_IJST_SZ_EEESY_EEESX_NS5_IJSP_SZ_EEEEEEEEEEEvNS4_8identityENS5_IJNS4_23SM90_TMA_LOAD_MULTICASTES25_EEENS5_IJS1T_NSN_INS5_IJNS5_IJNS5_IJSQ_NSA_ILi2EEEEEEST_EEESC_S1W_EEENS5_IJS1Z_SX_NS5_IJSP_NSA_ILi1024EEEEEEEEEEEEEEvS24_EENS_8epilogue10collective18CollectiveEpilogueINS2H_23Sm100TmaWarpSpecializedILi4ELi2ELi32ELb1ELb0EEEJNS5_IJSH_SG_SH_EEENS5_IJNSN_ISH_SC_EENSN_INS5_IJSO_S27_EEENS5_IJSC_SF_EEEEEEEENS_10bfloat16_tESM_S2S_SM_NS2H_6fusion15FusionCallbacksIS2L_NS2T_17LinearCombinationIS2S_fS2S_fLNS_15FloatRoundStyleE2EEES2M_S2R_JEEENS4_5SM1004TMEM4LOAD26SM100_TMEM_LOAD_32dp32b32xES1J_NS1L_INS1M_ILi2ELi4ELi3EEENS1O_ILi16EEENSN_INS5_IJSB_SO_EEENS5_IJSO_SC_EEEEEEENS4_39AutoVectorizingCopyWithAssumedAlignmentILi128EEENS4_14SM90_TMA_STOREES38_S3A_S3A_EEEvvEEEEvNT_6ParamsE)
	.align		4
        /*000c*/ 	.word	index@(__assertfail)
	.align		4
        /*0010*/ 	.word	0x00000000
	.align		4
        /*0014*/ 	.word	0xfffffffe
	.align		4
        /*0018*/ 	.word	0x00000000
	.align		4
        /*001c*/ 	.word	0xfffffffd
	.align		4
        /*0020*/ 	.word	0x00000000
	.align		4
        /*0024*/ 	.word	0xfffffffc


//--------------------- .nv.constant4             --------------------------
	.section	.nv.constant4,"a",@progbits
	.align	8
	.align		8
.nv.constant4:
        /*0000*/ 	.dword	__assertfail
	.align		8
        /*0008*/ 	.dword	__unnamed_1
	.align		8
        /*0010*/ 	.dword	__unnamed_2
	.align		8
        /*0018*/ 	.dword	_ZN40_INTERNAL_94d41254_4_k_cu_ad5aa71c_208314cuda3std3__45__cpo5beginE
	.align		8
        /*0020*/ 	.dword	_ZN40_INTERNAL_94d41254_4_k_cu_ad5aa71c_208314cuda3std3__45__cpo3endE
	.align		8
        /*0028*/ 	.dword	_ZN40_INTERNAL_94d41254_4_k_cu_ad5aa71c_208314cuda3std3__45__cpo6cbeginE
	.align		8
        /*0030*/ 	.dword	_ZN40_INTERNAL_94d41254_4_k_cu_ad5aa71c_208314cuda3std3__45__cpo4cendE
	.align		8
        /*0038*/ 	.dword	_ZN40_INTERNAL_94d41254_4_k_cu_ad5aa71c_208314cuda3std3__442_GLOBAL__N__94d41254_4_k_cu_ad5aa71c_208316ignoreE
	.align		8
        /*0040*/ 	.dword	_ZN40_INTERNAL_94d41254_4_k_cu_ad5aa71c_208314cuda3std3__419piecewise_constructE
	.align		8
        /*0048*/ 	.dword	_ZN40_INTERNAL_94d41254_4_k_cu_ad5aa71c_208314cuda3std3__48in_placeE
	.align		8
        /*0050*/ 	.dword	_ZN40_INTERNAL_94d41254_4_k_cu_ad5aa71c_208314cuda3std6ranges3__45__cpo4swapE
	.align		8
        /*0058*/ 	.dword	_ZN40_INTERNAL_94d41254_4_k_cu_ad5aa71c_208314cuda3std6ranges3__45__cpo9iter_moveE
	.align		8
        /*0060*/ 	.dword	_ZN40_INTERNAL_94d41254_4_k_cu_ad5aa71c_208314cute7productE
	.align		8
        /*0068*/ 	.dword	_ZN40_INTERNAL_94d41254_4_k_cu_ad5aa71c_208314cute1_E
	.align		8
        /*0070*/ 	.dword	$str$25
	.align		8
        /*0078*/ 	.dword	$str$26
	.align		8
        /*0080*/ 	.dword	$str$29
	.align		8
        /*0088*/ 	.dword	$str$30


//--------------------- .text._ZN7cutlass13device_kernelINS_4gemm6kernel13GemmUniversalIN4cute5tupleIJiiiiEEENS1_10collective13CollectiveMmaINS1_46MainloopSm100TmaUmmaWarpSpecializedBlockScaledILi14ELi2ELi1ENS5_IJNS4_1CILi8EEENSA_ILi1EEESC_EEEEENS5_IJNSA_ILi128EEENSA_ILi256EEENSA_ILi64EEEEEENS5_IJNS_12float_e2m1_tENS_13float_ue4m3_tEEEENS5_IJNS5_IJlSC_lEEENS4_6LayoutINS5_IJNS5_IJNS5_IJNSA_ILi32EEENSA_ILi4EEEEEEiEEENS5_IJNS5_IJNSA_ILi16EEESP_EEEiEEENS5_IJSC_iEEEEEENS5_IJSU_NS5_IJNS5_IJNSA_ILi0EEESC_EEENSA_ILi512EEEEEENS5_IJSX_iEEEEEEEEEEESL_S14_NS4_8TiledMMAINS4_8MMA_AtomIJNS4_17SM100_MMA_MXF4_SSISJ_SJ_fSK_Li128ELi256ELi16ELNS4_4UMMA5MajorE0ELS19_0ELNS18_7ScaleInE0ELS1A_0EEEEEENSN_INS5_IJSC_SC_SC_EEENS5_IJSX_SX_SX_EEEEENS5_IJNS4_10UnderscoreES1G_S1G_EEEEENS5_IJNS4_13SM90_TMA_LOADES1J_EEENS5_IJNS4_14ComposedLayoutINS4_7SwizzleILi1ELi4ELi3EEENS4_18smem_ptr_flag_bitsILi4EEENSN_INS5_IJSB_SH_EEENS5_IJSH_SC_EEEEEEENSN_INS5_IJNS5_IJNS5_IJSQ_SC_EEEST_EEESC_NS5_IJSC_SC_EEEEEENS5_IJNS5_IJNS5_IJST_SZ_EEESY_EEESX_NS5_IJSP_SZ_EEEEEEEEEEEvNS4_8identityENS5_IJNS4_23SM90_TMA_LOAD_MULTICASTES25_EEENS5_IJS1T_NSN_INS5_IJNS5_IJNS5_IJSQ_NSA_ILi2EEEEEEST_EEESC_S1W_EEENS5_IJS1Z_SX_NS5_IJSP_NSA_ILi1024EEEEEEEEEEEEEEvS24_EENS_8epilogue10collective18CollectiveEpilogueINS2H_23Sm100TmaWarpSpecializedILi4ELi2ELi32ELb1ELb0EEEJNS5_IJSH_SG_SH_EEENS5_IJNSN_ISH_SC_EENSN_INS5_IJSO_S27_EEENS5_IJSC_SF_EEEEEEEENS_10bfloat16_tESM_S2S_SM_NS2H_6fusion15FusionCallbacksIS2L_NS2T_17LinearCombinationIS2S_fS2S_fLNS_15FloatRoundStyleE2EEES2M_S2R_JEEENS4_5SM1004TMEM4LOAD26SM100_TMEM_LOAD_32dp32b32xES1J_NS1L_INS1M_ILi2ELi4ELi3EEENS1O_ILi16EEENSN_INS5_IJSB_SO_EEENS5_IJSO_SC_EEEEEEENS4_39AutoVectorizingCopyWithAssumedAlignmentILi128EEENS4_14SM90_TMA_STOREES38_S3A_S3A_EEEvvEEEEvNT_6ParamsE --------------------------
	.section	.text._ZN7cutlass13device_kernelINS_4gemm6kernel13GemmUniversalIN4cute5tupleIJiiiiEEENS1_10collective13CollectiveMmaINS1_46MainloopSm100TmaUmmaWarpSpecializedBlockScaledILi14ELi2ELi1ENS5_IJNS4_1CILi8EEENSA_ILi1EEESC_EEEEENS5_IJNSA_ILi128EEENSA_ILi256EEENSA_ILi64EEEEEENS5_IJNS_12float_e2m1_tENS_13float_ue4m3_tEEEENS5_IJNS5_IJlSC_lEEENS4_6LayoutINS5_IJNS5_IJNS5_IJNSA_ILi32EEENSA_ILi4EEEEEEiEEENS5_IJNS5_IJNSA_ILi16EEESP_EEEiEEENS5_IJSC_iEEEEEENS5_IJSU_NS5_IJNS5_IJNSA_ILi0EEESC_EEENSA_ILi512EEEEEENS5_IJSX_iEEEEEEEEEEESL_S14_NS4_8TiledMMAINS4_8MMA_AtomIJNS4_17SM100_MMA_MXF4_SSISJ_SJ_fSK_Li128ELi256ELi16ELNS4_4UMMA5MajorE0ELS19_0ELNS18_7ScaleInE0ELS1A_0EEEEEENSN_INS5_IJSC_SC_SC_EEENS5_IJSX_SX_SX_EEEEENS5_IJNS4_10UnderscoreES1G_S1G_EEEEENS5_IJNS4_13SM90_TMA_LOADES1J_EEENS5_IJNS4_14ComposedLayoutINS4_7SwizzleILi1ELi4ELi3EEENS4_18smem_ptr_flag_bitsILi4EEENSN_INS5_IJSB_SH_EEENS5_IJSH_SC_EEEEEEENSN_INS5_IJNS5_IJNS5_IJSQ_SC_EEEST_EEESC_NS5_IJSC_SC_EEEEEENS5_IJNS5_IJNS5_IJST_SZ_EEESY_EEESX_NS5_IJSP_SZ_EEEEEEEEEEEvNS4_8identityENS5_IJNS4_23SM90_TMA_LOAD_MULTICASTES25_EEENS5_IJS1T_NSN_INS5_IJNS5_IJNS5_IJSQ_NSA_ILi2EEEEEEST_EEESC_S1W_EEENS5_IJS1Z_SX_NS5_IJSP_NSA_ILi1024EEEEEEEEEEEEEEvS24_EENS_8epilogue10collective18CollectiveEpilogueINS2H_23Sm100TmaWarpSpecializedILi4ELi2ELi32ELb1ELb0EEEJNS5_IJSH_SG_SH_EEENS5_IJNSN_ISH_SC_EENSN_INS5_IJSO_S27_EEENS5_IJSC_SF_EEEEEEEENS_10bfloat16_tESM_S2S_SM_NS2H_6fusion15FusionCallbacksIS2L_NS2T_17LinearCombinationIS2S_fS2S_fLNS_15FloatRoundStyleE2EEES2M_S2R_JEEENS4_5SM1004TMEM4LOAD26SM100_TMEM_LOAD_32dp32b32xES1J_NS1L_INS1M_ILi2ELi4ELi3EEENS1O_ILi16EEENSN_INS5_IJSB_SO_EEENS5_IJSO_SC_EEEEEEENS4_39AutoVectorizingCopyWithAssumedAlignmentILi128EEENS4_14SM90_TMA_STOREES38_S3A_S3A_EEEvvEEEEvNT_6ParamsE,"ax",@progbits
	.align	128
.text._ZN7cutlass13device_kernelINS_4gemm6kernel13GemmUniversalIN4cute5tupleIJiiiiEEENS1_10collective13CollectiveMmaINS1_46MainloopSm100TmaUmmaWarpSpecializedBlockScaledILi14ELi2ELi1ENS5_IJNS4_1CILi8EEENSA_ILi1EEESC_EEEEENS5_IJNSA_ILi128EEENSA_ILi256EEENSA_ILi64EEEEEENS5_IJNS_12float_e2m1_tENS_13float_ue4m3_tEEEENS5_IJNS5_IJlSC_lEEENS4_6LayoutINS5_IJNS5_IJNS5_IJNSA_ILi32EEENSA_ILi4EEEEEEiEEENS5_IJNS5_IJNSA_ILi16EEESP_EEEiEEENS5_IJSC_iEEEEEENS5_IJSU_NS5_IJNS5_IJNSA_ILi0EEESC_EEENSA_ILi512EEEEEENS5_IJSX_iEEEEEEEEEEESL_S14_NS4_8TiledMMAINS4_8MMA_AtomIJNS4_17SM100_MMA_MXF4_SSISJ_SJ_fSK_Li128ELi256ELi16ELNS4_4UMMA5MajorE0ELS19_0ELNS18_7ScaleInE0ELS1A_0EEEEEENSN_INS5_IJSC_SC_SC_EEENS5_IJSX_SX_SX_EEEEENS5_IJNS4_10UnderscoreES1G_S1G_EEEEENS5_IJNS4_13SM90_TMA_LOADES1J_EEENS5_IJNS4_14ComposedLayoutINS4_7SwizzleILi1ELi4ELi3EEENS4_18smem_ptr_flag_bitsILi4EEENSN_INS5_IJSB_SH_EEENS5_IJSH_SC_EEEEEEENSN_INS5_IJNS5_IJNS5_IJSQ_SC_EEEST_EEESC_NS5_IJSC_SC_EEEEEENS5_IJNS5_IJNS5_IJST_SZ_EEESY_EEESX_NS5_IJSP_SZ_EEEEEEEEEEEvNS4_8identityENS5_IJNS4_23SM90_TMA_LOAD_MULTICASTES25_EEENS5_IJS1T_NSN_INS5_IJNS5_IJNS5_IJSQ_NSA_ILi2EEEEEEST_EEESC_S1W_EEENS5_IJS1Z_SX_NS5_IJSP_NSA_ILi1024EEEEEEEEEEEEEEvS24_EENS_8epilogue10collective18CollectiveEpilogueINS2H_23Sm100TmaWarpSpecializedILi4ELi2ELi32ELb1ELb0EEEJNS5_IJSH_SG_SH_EEENS5_IJNSN_ISH_SC_EENSN_INS5_IJSO_S27_EEENS5_IJSC_SF_EEEEEEEENS_10bfloat16_tESM_S2S_SM_NS2H_6fusion15FusionCallbacksIS2L_NS2T_17LinearCombinationIS2S_fS2S_fLNS_15FloatRoundStyleE2EEES2M_S2R_JEEENS4_5SM1004TMEM4LOAD26SM100_TMEM_LOAD_32dp32b32xES1J_NS1L_INS1M_ILi2ELi4ELi3EEENS1O_ILi16EEENSN_INS5_IJSB_SO_EEENS5_IJSO_SC_EEEEEEENS4_39AutoVectorizingCopyWithAssumedAlignmentILi128EEENS4_14SM90_TMA_STOREES38_S3A_S3A_EEEvvEEEEvNT_6ParamsE:
        .type           _ZN7cutlass13device_kernelINS_4gemm6kernel13GemmUniversalIN4cute5tupleIJiiiiEEENS1_10collective13CollectiveMmaINS1_46MainloopSm100TmaUmmaWarpSpecializedBlockScaledILi14ELi2ELi1ENS5_IJNS4_1CILi8EEENSA_ILi1EEESC_EEEEENS5_IJNSA_ILi128EEENSA_ILi256EEENSA_ILi64EEEEEENS5_IJNS_12float_e2m1_tENS_13float_ue4m3_tEEEENS5_IJNS5_IJlSC_lEEENS4_6LayoutINS5_IJNS5_IJNS5_IJNSA_ILi32EEENSA_ILi4EEEEEEiEEENS5_IJNS5_IJNSA_ILi16EEESP_EEEiEEENS5_IJSC_iEEEEEENS5_IJSU_NS5_IJNS5_IJNSA_ILi0EEESC_EEENSA_ILi512EEEEEENS5_IJSX_iEEEEEEEEEEESL_S14_NS4_8TiledMMAINS4_8MMA_AtomIJNS4_17SM100_MMA_MXF4_SSISJ_SJ_fSK_Li128ELi256ELi16ELNS4_4UMMA5MajorE0ELS19_0ELNS18_7ScaleInE0ELS1A_0EEEEEENSN_INS5_IJSC_SC_SC_EEENS5_IJSX_SX_SX_EEEEENS5_IJNS4_10UnderscoreES1G_S1G_EEEEENS5_IJNS4_13SM90_TMA_LOADES1J_EEENS5_IJNS4_14ComposedLayoutINS4_7SwizzleILi1ELi4ELi3EEENS4_18smem_ptr_flag_bitsILi4EEENSN_INS5_IJSB_SH_EEENS5_IJSH_SC_EEEEEEENSN_INS5_IJNS5_IJNS5_IJSQ_SC_EEEST_EEESC_NS5_IJSC_SC_EEEEEENS5_IJNS5_IJNS5_IJST_SZ_EEESY_EEESX_NS5_IJSP_SZ_EEEEEEEEEEEvNS4_8identityENS5_IJNS4_23SM90_TMA_LOAD_MULTICASTES25_EEENS5_IJS1T_NSN_INS5_IJNS5_IJNS5_IJSQ_NSA_ILi2EEEEEEST_EEESC_S1W_EEENS5_IJS1Z_SX_NS5_IJSP_NSA_ILi1024EEEEEEEEEEEEEEvS24_EENS_8epilogue10collective18CollectiveEpilogueINS2H_23Sm100TmaWarpSpecializedILi4ELi2ELi32ELb1ELb0EEEJNS5_IJSH_SG_SH_EEENS5_IJNSN_ISH_SC_EENSN_INS5_IJSO_S27_EEENS5_IJSC_SF_EEEEEEEENS_10bfloat16_tESM_S2S_SM_NS2H_6fusion15FusionCallbacksIS2L_NS2T_17LinearCombinationIS2S_fS2S_fLNS_15FloatRoundStyleE2EEES2M_S2R_JEEENS4_5SM1004TMEM4LOAD26SM100_TMEM_LOAD_32dp32b32xES1J_NS1L_INS1M_ILi2ELi4ELi3EEENS1O_ILi16EEENSN_INS5_IJSB_SO_EEENS5_IJSO_SC_EEEEEEENS4_39AutoVectorizingCopyWithAssumedAlignmentILi128EEENS4_14SM90_TMA_STOREES38_S3A_S3A_EEEvvEEEEvNT_6ParamsE,@function
        .size           _ZN7cutlass13device_kernelINS_4gemm6kernel13GemmUniversalIN4cute5tupleIJiiiiEEENS1_10collective13CollectiveMmaINS1_46MainloopSm100TmaUmmaWarpSpecializedBlockScaledILi14ELi2ELi1ENS5_IJNS4_1CILi8EEENSA_ILi1EEESC_EEEEENS5_IJNSA_ILi128EEENSA_ILi256EEENSA_ILi64EEEEEENS5_IJNS_12float_e2m1_tENS_13float_ue4m3_tEEEENS5_IJNS5_IJlSC_lEEENS4_6LayoutINS5_IJNS5_IJNS5_IJNSA_ILi32EEENSA_ILi4EEEEEEiEEENS5_IJNS5_IJNSA_ILi16EEESP_EEEiEEENS5_IJSC_iEEEEEENS5_IJSU_NS5_IJNS5_IJNSA_ILi0EEESC_EEENSA_ILi512EEEEEENS5_IJSX_iEEEEEEEEEEESL_S14_NS4_8TiledMMAINS4_8MMA_AtomIJNS4_17SM100_MMA_MXF4_SSISJ_SJ_fSK_Li128ELi256ELi16ELNS4_4UMMA5MajorE0ELS19_0ELNS18_7ScaleInE0ELS1A_0EEEEEENSN_INS5_IJSC_SC_SC_EEENS5_IJSX_SX_SX_EEEEENS5_IJNS4_10UnderscoreES1G_S1G_EEEEENS5_IJNS4_13SM90_TMA_LOADES1J_EEENS5_IJNS4_14ComposedLayoutINS4_7SwizzleILi1ELi4ELi3EEENS4_18smem_ptr_flag_bitsILi4EEENSN_INS5_IJSB_SH_EEENS5_IJSH_SC_EEEEEEENSN_INS5_IJNS5_IJNS5_IJSQ_SC_EEEST_EEESC_NS5_IJSC_SC_EEEEEENS5_IJNS5_IJNS5_IJST_SZ_EEESY_EEESX_NS5_IJSP_SZ_EEEEEEEEEEEvNS4_8identityENS5_IJNS4_23SM90_TMA_LOAD_MULTICASTES25_EEENS5_IJS1T_NSN_INS5_IJNS5_IJNS5_IJSQ_NSA_ILi2EEEEEEST_EEESC_S1W_EEENS5_IJS1Z_SX_NS5_IJSP_NSA_ILi1024EEEEEEEEEEEEEEvS24_EENS_8epilogue10collective18CollectiveEpilogueINS2H_23Sm100TmaWarpSpecializedILi4ELi2ELi32ELb1ELb0EEEJNS5_IJSH_SG_SH_EEENS5_IJNSN_ISH_SC_EENSN_INS5_IJSO_S27_EEENS5_IJSC_SF_EEEEEEEENS_10bfloat16_tESM_S2S_SM_NS2H_6fusion15FusionCallbacksIS2L_NS2T_17LinearCombinationIS2S_fS2S_fLNS_15FloatRoundStyleE2EEES2M_S2R_JEEENS4_5SM1004TMEM4LOAD26SM100_TMEM_LOAD_32dp32b32xES1J_NS1L_INS1M_ILi2ELi4ELi3EEENS1O_ILi16EEENSN_INS5_IJSB_SO_EEENS5_IJSO_SC_EEEEEEENS4_39AutoVectorizingCopyWithAssumedAlignmentILi128EEENS4_14SM90_TMA_STOREES38_S3A_S3A_EEEvvEEEEvNT_6ParamsE,(.L_x_269 - _ZN7cutlass13device_kernelINS_4gemm6kernel13GemmUniversalIN4cute5tupleIJiiiiEEENS1_10collective13CollectiveMmaINS1_46MainloopSm100TmaUmmaWarpSpecializedBlockScaledILi14ELi2ELi1ENS5_IJNS4_1CILi8EEENSA_ILi1EEESC_EEEEENS5_IJNSA_ILi128EEENSA_ILi256EEENSA_ILi64EEEEEENS5_IJNS_12float_e2m1_tENS_13float_ue4m3_tEEEENS5_IJNS5_IJlSC_lEEENS4_6LayoutINS5_IJNS5_IJNS5_IJNSA_ILi32EEENSA_ILi4EEEEEEiEEENS5_IJNS5_IJNSA_ILi16EEESP_EEEiEEENS5_IJSC_iEEEEEENS5_IJSU_NS5_IJNS5_IJNSA_ILi0EEESC_EEENSA_ILi512EEEEEENS5_IJSX_iEEEEEEEEEEESL_S14_NS4_8TiledMMAINS4_8MMA_AtomIJNS4_17SM100_MMA_MXF4_SSISJ_SJ_fSK_Li128ELi256ELi16ELNS4_4UMMA5MajorE0ELS19_0ELNS18_7ScaleInE0ELS1A_0EEEEEENSN_INS5_IJSC_SC_SC_EEENS5_IJSX_SX_SX_EEEEENS5_IJNS4_10UnderscoreES1G_S1G_EEEEENS5_IJNS4_13SM90_TMA_LOADES1J_EEENS5_IJNS4_14ComposedLayoutINS4_7SwizzleILi1ELi4ELi3EEENS4_18smem_ptr_flag_bitsILi4EEENSN_INS5_IJSB_SH_EEENS5_IJSH_SC_EEEEEEENSN_INS5_IJNS5_IJNS5_IJSQ_SC_EEEST_EEESC_NS5_IJSC_SC_EEEEEENS5_IJNS5_IJNS5_IJST_SZ_EEESY_EEESX_NS5_IJSP_SZ_EEEEEEEEEEEvNS4_8identityENS5_IJNS4_23SM90_TMA_LOAD_MULTICASTES25_EEENS5_IJS1T_NSN_INS5_IJNS5_IJNS5_IJSQ_NSA_ILi2EEEEEEST_EEESC_S1W_EEENS5_IJS1Z_SX_NS5_IJSP_NSA_ILi1024EEEEEEEEEEEEEEvS24_EENS_8epilogue10collective18CollectiveEpilogueINS2H_23Sm100TmaWarpSpecializedILi4ELi2ELi32ELb1ELb0EEEJNS5_IJSH_SG_SH_EEENS5_IJNSN_ISH_SC_EENSN_INS5_IJSO_S27_EEENS5_IJSC_SF_EEEEEEEENS_10bfloat16_tESM_S2S_SM_NS2H_6fusion15FusionCallbacksIS2L_NS2T_17LinearCombinationIS2S_fS2S_fLNS_15FloatRoundStyleE2EEES2M_S2R_JEEENS4_5SM1004TMEM4LOAD26SM100_TMEM_LOAD_32dp32b32xES1J_NS1L_INS1M_ILi2ELi4ELi3EEENS1O_ILi16EEENSN_INS5_IJSB_SO_EEENS5_IJSO_SC_EEEEEEENS4_39AutoVectorizingCopyWithAssumedAlignmentILi128EEENS4_14SM90_TMA_STOREES38_S3A_S3A_EEEvvEEEEvNT_6ParamsE)
        .other          _ZN7cutlass13device_kernelINS_4gemm6kernel13GemmUniversalIN4cute5tupleIJiiiiEEENS1_10collective13CollectiveMmaINS1_46MainloopSm100TmaUmmaWarpSpecializedBlockScaledILi14ELi2ELi1ENS5_IJNS4_1CILi8EEENSA_ILi1EEESC_EEEEENS5_IJNSA_ILi128EEENSA_ILi256EEENSA_ILi64EEEEEENS5_IJNS_12float_e2m1_tENS_13float_ue4m3_tEEEENS5_IJNS5_IJlSC_lEEENS4_6LayoutINS5_IJNS5_IJNS5_IJNSA_ILi32EEENSA_ILi4EEEEEEiEEENS5_IJNS5_IJNSA_ILi16EEESP_EEEiEEENS5_IJSC_iEEEEEENS5_IJSU_NS5_IJNS5_IJNSA_ILi0EEESC_EEENSA_ILi512EEEEEENS5_IJSX_iEEEEEEEEEEESL_S14_NS4_8TiledMMAINS4_8MMA_AtomIJNS4_17SM100_MMA_MXF4_SSISJ_SJ_fSK_Li128ELi256ELi16ELNS4_4UMMA5MajorE0ELS19_0ELNS18_7ScaleInE0ELS1A_0EEEEEENSN_INS5_IJSC_SC_SC_EEENS5_IJSX_SX_SX_EEEEENS5_IJNS4_10UnderscoreES1G_S1G_EEEEENS5_IJNS4_13SM90_TMA_LOADES1J_EEENS5_IJNS4_14ComposedLayoutINS4_7SwizzleILi1ELi4ELi3EEENS4_18smem_ptr_flag_bitsILi4EEENSN_INS5_IJSB_SH_EEENS5_IJSH_SC_EEEEEEENSN_INS5_IJNS5_IJNS5_IJSQ_SC_EEEST_EEESC_NS5_IJSC_SC_EEEEEENS5_IJNS5_IJNS5_IJST_SZ_EEESY_EEESX_NS5_IJSP_SZ_EEEEEEEEEEEvNS4_8identityENS5_IJNS4_23SM90_TMA_LOAD_MULTICASTES25_EEENS5_IJS1T_NSN_INS5_IJNS5_IJNS5_IJSQ_NSA_ILi2EEEEEEST_EEESC_S1W_EEENS5_IJS1Z_SX_NS5_IJSP_NSA_ILi1024EEEEEEEEEEEEEEvS24_EENS_8epilogue10collective18CollectiveEpilogueINS2H_23Sm100TmaWarpSpecializedILi4ELi2ELi32ELb1ELb0EEEJNS5_IJSH_SG_SH_EEENS5_IJNSN_ISH_SC_EENSN_INS5_IJSO_S27_EEENS5_IJSC_SF_EEEEEEEENS_10bfloat16_tESM_S2S_SM_NS2H_6fusion15FusionCallbacksIS2L_NS2T_17LinearCombinationIS2S_fS2S_fLNS_15FloatRoundStyleE2EEES2M_S2R_JEEENS4_5SM1004TMEM4LOAD26SM100_TMEM_LOAD_32dp32b32xES1J_NS1L_INS1M_ILi2ELi4ELi3EEENS1O_ILi16EEENSN_INS5_IJSB_SO_EEENS5_IJSO_SC_EEEEEEENS4_39AutoVectorizingCopyWithAssumedAlignmentILi128EEENS4_14SM90_TMA_STOREES38_S3A_S3A_EEEvvEEEEvNT_6ParamsE,@"STO_CUDA_ENTRY STV_DEFAULT"
_ZN7cutlass13device_kernelINS_4gemm6kernel13GemmUniversalIN4cute5tupleIJiiiiEEENS1_10collective13CollectiveMmaINS1_46MainloopSm100TmaUmmaWarpSpecializedBlockScaledILi14ELi2ELi1ENS5_IJNS4_1CILi8EEENSA_ILi1EEESC_EEEEENS5_IJNSA_ILi128EEENSA_ILi256EEENSA_ILi64EEEEEENS5_IJNS_12float_e2m1_tENS_13float_ue4m3_tEEEENS5_IJNS5_IJlSC_lEEENS4_6LayoutINS5_IJNS5_IJNS5_IJNSA_ILi32EEENSA_ILi4EEEEEEiEEENS5_IJNS5_IJNSA_ILi16EEESP_EEEiEEENS5_IJSC_iEEEEEENS5_IJSU_NS5_IJNS5_IJNSA_ILi0EEESC_EEENSA_ILi512EEEEEENS5_IJSX_iEEEEEEEEEEESL_S14_NS4_8TiledMMAINS4_8MMA_AtomIJNS4_17SM100_MMA_MXF4_SSISJ_SJ_fSK_Li128ELi256ELi16ELNS4_4UMMA5MajorE0ELS19_0ELNS18_7ScaleInE0ELS1A_0EEEEEENSN_INS5_IJSC_SC_SC_EEENS5_IJSX_SX_SX_EEEEENS5_IJNS4_10UnderscoreES1G_S1G_EEEEENS5_IJNS4_13SM90_TMA_LOADES1J_EEENS5_IJNS4_14ComposedLayoutINS4_7SwizzleILi1ELi4ELi3EEENS4_18smem_ptr_flag_bitsILi4EEENSN_INS5_IJSB_SH_EEENS5_IJSH_SC_EEEEEEENSN_INS5_IJNS5_IJNS5_IJSQ_SC_EEEST_EEESC_NS5_IJSC_SC_EEEEEENS5_IJNS5_IJNS5_IJST_SZ_EEESY_EEESX_NS5_IJSP_SZ_EEEEEEEEEEEvNS4_8identityENS5_IJNS4_23SM90_TMA_LOAD_MULTICASTES25_EEENS5_IJS1T_NSN_INS5_IJNS5_IJNS5_IJSQ_NSA_ILi2EEEEEEST_EEESC_S1W_EEENS5_IJS1Z_SX_NS5_IJSP_NSA_ILi1024EEEEEEEEEEEEEEvS24_EENS_8epilogue10collective18CollectiveEpilogueINS2H_23Sm100TmaWarpSpecializedILi4ELi2ELi32ELb1ELb0EEEJNS5_IJSH_SG_SH_EEENS5_IJNSN_ISH_SC_EENSN_INS5_IJSO_S27_EEENS5_IJSC_SF_EEEEEEEENS_10bfloat16_tESM_S2S_SM_NS2H_6fusion15FusionCallbacksIS2L_NS2T_17LinearCombinationIS2S_fS2S_fLNS_15FloatRoundStyleE2EEES2M_S2R_JEEENS4_5SM1004TMEM4LOAD26SM100_TMEM_LOAD_32dp32b32xES1J_NS1L_INS1M_ILi2ELi4ELi3EEENS1O_ILi16EEENSN_INS5_IJSB_SO_EEENS5_IJSO_SC_EEEEEEENS4_39AutoVectorizingCopyWithAssumedAlignmentILi128EEENS4_14SM90_TMA_STOREES38_S3A_S3A_EEEvvEEEEvNT_6ParamsE:
[----:B------:R-:W1:Y:S01]  /*0000*/  LDC R1, c[0x0][0x37c] ;  /* 0x0000df00ff017b82 */ /* 0x000e620000000800 */
[----:B------:R-:W2:Y:S01]  /*0010*/  S2R R184, SR_TID.X ;  /* 0x0000000000b87919 */ /* 0x000ea20000002100 */
[----:B------:R-:W3:Y:S01]  /*0020*/  LDCU.64 UR12, c[0x0][0xc90] ;  /* 0x00019200ff0c77ac */ /* 0x000ee20008000a00 */
[----:B------:R-:W-:Y:S02]  /*0030*/  PRMT R176, RZ, 0x7610, R176 ;  /* 0x00007610ffb07816 */ /* 0x000fe400000000b0 */
[----:B------:R-:W-:Y:S01]  /*0040*/  ELECT P4, URZ, PT ;  /* 0x0000000000ff782f */ /* 0x000fe20003880000 */
[----:B---3--:R-:W-:-:S04]  /*0050*/  UISETP.NE.U32.AND UP0, UPT, UR12, URZ, UPT ;  /* 0x000000ff0c00728c */ /* 0x008fc8000bf05070 */
[----:B------:R-:W-:Y:S01]  /*0060*/  UISETP.NE.AND.EX UP0, UPT, UR13, URZ, UPT, UP0 ;  /* 0x000000ff0d00728c */ /* 0x000fe2000bf05300 */
[----:B--2---:R-:W-:-:S05]  /*0070*/  SHF.R.U32.HI R177, RZ, 0x5, R184 ;  /* 0x00000005ffb17819 */ /* 0x004fca00000116b8 */
[----:B------:R-:W2:Y:S02]  /*0080*/  SHFL.IDX PT, R0, R177, RZ, 0x1f ;  /* 0x00001fffb1007589 */ /* 0x000ea400000e0000 */
[----:B--2---:R-:W-:Y:S01]  /*0090*/  R2UR UR19, R0 ;  /* 0x00000000001372ca */ /* 0x004fe200000e0000 */
[----:B-1----:R-:W-:-:S14]  /*00a0*/  BRA.U UP0, `(.L_x_0) ;  /* 0x0000000100307547 */ /* 0x002fdc000b800000 */
[----:B------:R-:W1:Y:S02]  /*00b0*/  LDCU.64 UR4, c[0x0][0xc88] ;  /* 0x00019100ff0477ac */ /* 0x000e640008000a00 */
[----:B-1----:R-:W-:-:S04]  /*00c0*/  UISETP.NE.U32.AND UP0, UPT, UR4, URZ, UPT ;  /* 0x000000ff0400728c */ /* 0x002fc8000bf05070 */
[----:B------:R-:W-:-:S09]  /*00d0*/  UISETP.NE.AND.EX UP0, UPT, UR5, URZ, UPT, UP0 ;  /* 0x000000ff0500728c */ /* 0x000fd2000bf05300 */
[----:B------:R-:W-:Y:S05]  /*00e0*/  BRA.U !UP0, `(.L_x_1) ;  /* 0x0000000108147547 */ /* 0x000fea000b800000 */
[----:B------:R-:W1:Y:S01]  /*00f0*/  LDC.64 R2, c[0x0][0xc88] ;  /* 0x00032200ff027b82 */ /* 0x000e620000000a00 */
[----:B------:R-:W1:Y:S02]  /*0100*/  LDCU.64 UR4, c[0x0][0x358] ;  /* 0x00006b00ff0477ac */ /* 0x000e640008000a00 */
[----:B-1----:R1:W5:Y:S01]  /*0110*/  LDG.E R133, desc[UR4][R2.64] ;  /* 0x0000000402857981 */ /* 0x002362000c1e1900 */
[----:B------:R-:W-:Y:S01]  /*0120*/  HFMA2 R176, -RZ, RZ, 0, 5.9604644775390625e-08 ;  /* 0x00000001ffb07431 */ /* 0x000fe200000001ff */
[----:B------:R-:W-:Y:S05]  /*0130*/  BRA `(.L_x_0) ;  /* 0x00000000000c7947 */ /* 0x000fea0003800000 */
.L_x_1:
[----:B------:R-:W1:Y:S01]  /*0140*/  LDCU UR4, c[0x0][0xc80] ;  /* 0x00019000ff0477ac */ /* 0x000e620008000800 */
[----:B------:R-:W-:Y:S01]  /*0150*/  HFMA2 R176, -RZ, RZ, 0, 5.9604644775390625e-08 ;  /* 0x00000001ffb07431 */ /* 0x000fe200000001ff */
[----:B-1----:R-:W-:-:S07]  /*0160*/  MOV R133, UR4 ;  /* 0x0000000400857c02 */ /* 0x002fce0008000f00 */
.L_x_0:
[----:B------:R-:W2:Y:S02]  /*0170*/  LDCU.64 UR4, c[0x0][0xcb0] ;  /* 0x00019600ff0477ac */ /* 0x000ea40008000a00 */
[----:B--2---:R-:W-:-:S04]  /*0180*/  UISETP.NE.U32.AND UP0, UPT, UR4, URZ, UPT ;  /* 0x000000ff0400728c */ /* 0x004fc8000bf05070 */
[----:B------:R-:W-:-:S09]  /*0190*/  UISETP.NE.AND.EX UP0, UPT, UR5, URZ, UPT, UP0 ;  /* 0x000000ff0500728c */ /* 0x000fd2000bf05300 */
[----:B------:R-:W-:Y:S05]  /*01a0*/  BRA.U UP0, `(.L_x_2) ;  /* 0x0000000100287547 */ /* 0x000fea000b800000 */
[----:B------:R-:W2:Y:S02]  /*01b0*/  LDCU.64 UR4, c[0x0][0xca8] ;  /* 0x00019500ff0477ac */ /* 0x000ea40008000a00 */
[----:B--2---:R-:W-:-:S04]  /*01c0*/  UISETP.NE.U32.AND UP0, UPT, UR4, URZ, UPT ;  /* 0x000000ff0400728c */ /* 0x004fc8000bf05070 */
[----:B------:R-:W-:-:S09]  /*01d0*/  UISETP.NE.AND.EX UP0, UPT, UR5, URZ, UPT, UP0 ;  /* 0x000000ff0500728c */ /* 0x000fd2000bf05300 */
[----:B------:R-:W-:Y:S05]  /*01e0*/  BRA.U !UP0, `(.L_x_3) ;  /* 0x0000000108107547 */ /* 0x000fea000b800000 */
[----:B------:R-:W2:Y:S01]  /*01f0*/  LDC.64 R130, c[0x0][0xca8] ;  /* 0x00032a00ff827b82 */ /* 0x000ea20000000a00 */
[----:B------:R-:W2:Y:S02]  /*0200*/  LDCU.64 UR4, c[0x0][0x358] ;  /* 0x00006b00ff0477ac */ /* 0x000ea40008000a00 */
[----:B--2---:R2:W5:Y:S01]  /*0210*/  LDG.E R130, desc[UR4][R130.64] ;  /* 0x0000000482827981 */ /* 0x004562000c1e1900 */
[----:B------:R-:W-:Y:S05]  /*0220*/  BRA `(.L_x_2) ;  /* 0x0000000000087947 */ /* 0x000fea0003800000 */
.L_x_3:
[----:B------:R-:W2:Y:S02]  /*0230*/  LDCU UR4, c[0x0][0xca0] ;  /* 0x00019400ff0477ac */ /* 0x000ea40008000800 */
[----:B--2---:R-:W-:Y:S02]  /*0240*/  MOV R130, UR4 ;  /* 0x0000000400827c02 */ /* 0x004fe40008000f00 */
.L_x_2:
[----:B------:R-:W-:Y:S01]  /*0250*/  IMAD.U32 R0, RZ, RZ, UR19 ;  /* 0x00000013ff007e24 */ /* 0x000fe2000f8e00ff */
[----:B------:R-:W-:Y:S04]  /*0260*/  BSSY.RECONVERGENT B0, `(.L_x_4) ;  /* 0x0000012000007945 */ /* 0x000fe80003800200 */
[C---:B------:R-:W-:Y:S02]  /*0270*/  ISETP.NE.OR P1, PT, R0.reuse, 0x1, !P4 ;  /* 0x000000010000780c */ /* 0x040fe40006725670 */
[----:B------:R-:W-:-:S11]  /*0280*/  ISETP.NE.OR P0, PT, R0, 0x3, !P4 ;  /* 0x000000030000780c */ /* 0x000fd60006705670 */
[----:B------:R-:W-:Y:S05]  /*0290*/  @P1 BRA `(.L_x_5) ;  /* 0x0000000000381947 */ /* 0x000fea0003800000 */
[----:B------:R-:W3:Y:S02]  /*02a0*/  LDCU.64 UR4, c[0x0][0x348] ;  /* 0x00006900ff0477ac */ /* 0x000ee40008000a00 */
[----:B---3--:R-:W-:Y:S02]  /*02b0*/  UIADD3 UR10, UP3, UPT, UR4, 0x80, URZ ;  /* 0x00000080040a7890 */ /* 0x008fe4000ff7e0ff */
[----:B------:R-:W-:Y:S02]  /*02c0*/  UIADD3 UR8, UP2, UPT, UR4, 0x180, URZ ;  /* 0x0000018004087890 */ /* 0x000fe4000ff5e0ff */
[----:B------:R-:W-:Y:S02]  /*02d0*/  UIADD3 UR6, UP1, UPT, UR4, 0x280, URZ ;  /* 0x0000028004067890 */ /* 0x000fe4000ff3e0ff */
[----:B------:R-:W-:Y:S02]  /*02e0*/  UIADD3 UR4, UP0, UPT, UR4, 0x380, URZ ;  /* 0x0000038004047890 */ /* 0x000fe4000ff1e0ff */
[----:B------:R-:W-:-:S02]  /*02f0*/  UIADD3.X UR11, UPT, UPT, URZ, UR5, URZ, UP3, !UPT ;  /* 0x00000005ff0b7290 */ /* 0x000fc40009ffe4ff */
[----:B------:R-:W-:Y:S02]  /*0300*/  UIADD3.X UR9, UPT, UPT, URZ, UR5, URZ, UP2, !UPT ;  /* 0x00000005ff097290 */ /* 0x000fe400097fe4ff */
[----:B------:R-:W-:Y:S02]  /*0310*/  UIADD3.X UR7, UPT, UPT, URZ, UR5, URZ, UP1, !UPT ;  /* 0x00000005ff077290 */ /* 0x000fe40008ffe4ff */
[----:B------:R-:W-:-:S03]  /*0320*/  UIADD3.X UR5, UPT, UPT, URZ, UR5, URZ, UP0, !UPT ;  /* 0x00000005ff057290 */ /* 0x000fc600087fe4ff */
[----:B------:R3:W-:Y:S02]  /*0330*/  UTMACCTL.PF [UR10] ;  /* 0x000000000a0079b9 */ /* 0x0007e40008040000 */
[----:B------:R3:W-:Y:S02]  /*0340*/  UTMACCTL.PF [UR8] ;  /* 0x00000000080079b9 */ /* 0x0007e40008040000 */
[----:B------:R3:W-:Y:S02]  /*0350*/  UTMACCTL.PF [UR6] ;  /* 0x00000000060079b9 */ /* 0x0007e40008040000 */
[----:B------:R3:W-:Y:S02]  /*0360*/  UTMACCTL.PF [UR4] ;  /* 0x00000000040079b9 */ /* 0x0007e40008040000 */
[----:B---3--:R-:W-:Y:S01]  /*0370*/  NOP ;  /* 0x0000000000007918 */ /* 0x008fe20000000000 */
.L_x_5:
[----:B------:R-:W-:Y:S05]  /*0380*/  BSYNC.RECONVERGENT B0 ;  /* 0x0000000000007941 */ /* 0x000fea0003800200 */
.L_x_4:
[----:B------:R-:W-:Y:S04]  /*0390*/  BSSY.RECONVERGENT B0, `(.L_x_6) ;  /* 0x000000a000007945 */ /* 0x000fe80003800200 */
[----:B------:R-:W-:Y:S05]  /*03a0*/  @P0 BRA `(.L_x_7) ;  /* 0x0000000000200947 */ /* 0x000fea0003800000 */
[----:B------:R-:W3:Y:S02]  /*03b0*/  LDCU.64 UR4, c[0x0][0x348] ;  /* 0x00006900ff0477ac */ /* 0x000ee40008000a00 */
[----:B---3--:R-:W-:Y:S02]  /*03c0*/  UIADD3 UR6, UP1, UPT, UR4, 0x980, URZ ;  /* 0x0000098004067890 */ /* 0x008fe4000ff3e0ff */
[----:B------:R-:W-:Y:S02]  /*03d0*/  UIADD3 UR4, UP0, UPT, UR4, 0xa80, URZ ;  /* 0x00000a8004047890 */ /* 0x000fe4000ff1e0ff */
[----:B------:R-:W-:Y:S02]  /*03e0*/  UIADD3.X UR7, UPT, UPT, URZ, UR5, URZ, UP1, !UPT ;  /* 0x00000005ff077290 */ /* 0x000fe40008ffe4ff */
[----:B------:R-:W-:-:S07]  /*03f0*/  UIADD3.X UR5, UPT, UPT, URZ, UR5, URZ, UP0, !UPT ;  /* 0x00000005ff057290 */ /* 0x000fce00087fe4ff */
[----:B------:R3:W-:Y:S02]  /*0400*/  UTMACCTL.PF [UR6] ;  /* 0x00000000060079b9 */ /* 0x0007e40008040000 */
[----:B------:R3:W-:Y:S02]  /*0410*/  UTMACCTL.PF [UR4] ;  /* 0x00000000040079b9 */ /* 0x0007e40008040000 */
[----:B---3--:R-:W-:Y:S01]  /*0420*/  NOP ;  /* 0x0000000000007918 */ /* 0x008fe20000000000 */
.L_x_7:
[----:B------:R-:W-:Y:S05]  /*0430*/  BSYNC.RECONVERGENT B0 ;  /* 0x0000000000007941 */ /* 0x000fea0003800200 */
.L_x_6:
[----:B------:R-:W3:Y:S01]  /*0440*/  LDCU.64 UR4, c[0x0][0xc88] ;  /* 0x00019100ff0477ac */ /* 0x000ee20008000a00 */
[----:B------:R-:W-:Y:S02]  /*0450*/  UISETP.EQ.U32.AND UP1, UPT, UR12, URZ, UPT ;  /* 0x000000ff0c00728c */ /* 0x000fe4000bf22070 */
[----:B------:R-:W-:Y:S02]  /*0460*/  UPLOP3.LUT UP3, UPT, UPT, UPT, UPT, 0x80, 0x8 ;  /* 0x000000000008789c */ /* 0x000fe40003f6f070 */
[----:B---3--:R-:W-:-:S04]  /*0470*/  UISETP.NE.U32.AND UP0, UPT, UR4, URZ, UPT ;  /* 0x000000ff0400728c */ /* 0x008fc8000bf05070 */
[----:B------:R-:W-:-:S04]  /*0480*/  UISETP.NE.AND.EX UP2, UPT, UR5, URZ, UPT, UP0 ;  /* 0x000000ff0500728c */ /* 0x000fc8000bf45300 */
[----:B------:R-:W-:-:S04]  /*0490*/  UISETP.EQ.OR.EX UP4, UPT, UR13, URZ, !UP2, UP1 ;  /* 0x000000ff0d00728c */ /* 0x000fc8000d782710 */
[----:B------:R-:W-:-:S06]  /*04a0*/  UP2UR UR4, UPR, URZ, 0x10 ;  /* 0x00000010ff047883 */ /* 0x000fcc0008000000 */
[----:B------:R-:W-:Y:S01]  /*04b0*/  MOV R180, UR4 ;  /* 0x0000000400b47c02 */ /* 0x000fe20008000f00 */
[----:B------:R-:W-:Y:S06]  /*04c0*/  BRA.U !UP4, `(.L_x_8) ;  /* 0x000000010c207547 */ /* 0x000fec000b800000 */
[----:B------:R-:W-:Y:S01]  /*04d0*/  UISETP.NE.U32.AND UP0, UPT, UR12, URZ, UPT ;  /* 0x000000ff0c00728c */ /* 0x000fe2000bf05070 */
[----:B-----5:R-:W-:Y:S01]  /*04e0*/  FSETP.NEU.AND P0, PT, R133, RZ, PT ;  /* 0x000000ff8500720b */ /* 0x020fe20003f0d000 */
[----:B------:R-:W-:Y:S02]  /*04f0*/  USEL UR4, URZ, 0xffffffff, UP2 ;  /* 0xffffffffff047887 */ /* 0x000fe40009000000 */
[----:B------:R-:W-:-:S10]  /*0500*/  UISETP.NE.AND.EX UP1, UPT, UR13, URZ, UPT, UP0 ;  /* 0x000000ff0d00728c */ /* 0x000fd4000bf25300 */
[----:B------:R-:W-:Y:S01]  /*0510*/  VOTEU.ANY UP0, P0 ;  /* 0x0000000000ff7886 */ /* 0x000fe20000000100 */
[----:B------:R-:W-:-:S04]  /*0520*/  @!UP1 USEL UR4, URZ, 0xffffffff, UP0 ;  /* 0xffffffffff049887 */ /* 0x000fc80008000000 */
[----:B------:R-:W-:-:S04]  /*0530*/  ULOP3.LUT UR4, UR4, 0x1, URZ, 0xc0, !UPT ;  /* 0x0000000104047892 */ /* 0x000fc8000f8ec0ff */
[----:B------:R-:W-:-:S11]  /*0540*/  UISETP.NE.U32.AND UP3, UPT, UR4, 0x1, UPT ;  /* 0x000000010400788c */ /* 0x000fd6000bf65070 */
.L_x_8:
[----:B-1----:R-:W1:Y:S02]  /*0550*/  SHFL.IDX PT, R2, R177, RZ, 0x1f ;  /* 0x00001fffb1027589 */ /* 0x002e6400000e0000 */
[----:B-1----:R-:W-:-:S13]  /*0560*/  ISETP.NE.AND P0, PT, R2, RZ, PT ;  /* 0x000000ff0200720c */ /* 0x002fda0003f05270 */
[----:B------:R-:W-:Y:S05]  /*0570*/  @P0 BRA `(.L_x_9) ;  /* 0x0000000000b40947 */ /* 0x000fea0003800000 */
[----:B------:R-:W-:Y:S01]  /*0580*/  ELECT P0, URZ, PT ;  /* 0x0000000000ff782f */ /* 0x000fe20003800000 */
[----:B------:R-:W-:-:S12]  /*0590*/  BSSY.RECONVERGENT B0, `(.L_x_9) ;  /* 0x000002b000007945 */ /* 0x000fd80003800200 */
[----:B------:R-:W-:Y:S05]  /*05a0*/  @!P0 BRA `(.L_x_10) ;  /* 0x0000000000a48947 */ /* 0x000fea0003800000 */
[----:B------:R-:W1:Y:S01]  /*05b0*/  S2UR UR4, SR_CgaCtaId ;  /* 0x00000000000479c3 */ /* 0x000e620000008800 */
[----:B------:R-:W-:Y:S01]  /*05c0*/  UMOV UR5, 0x400 ;  /* 0x0000040000057882 */ /* 0x000fe20000000000 */
[----:B------:R-:W-:Y:S01]  /*05d0*/  UMOV UR8, 0x1 ;  /* 0x0000000100087882 */ /* 0x000fe20000000000 */
[----:B------:R-:W-:Y:S01]  /*05e0*/  UMOV UR6, 0x8 ;  /* 0x0000000800067882 */ /* 0x000fe20000000000 */
[----:B------:R-:W-:-:S04]  /*05f0*/  UIADD3 UR8, UPT, UPT, -UR8, 0x100000, URZ ;  /* 0x0010000008087890 */ /* 0x000fc8000fffe1ff */
[----:B------:R-:W-:Y:S02]  /*0600*/  USHF.L.U32 UR9, UR8, 0xb, URZ ;  /* 0x0000000b08097899 */ /* 0x000fe400080006ff */
[----:B------:R-:W-:Y:S02]  /*0610*/  USHF.L.U32 UR8, UR8, 0x1, URZ ;  /* 0x0000000108087899 */ /* 0x000fe400080006ff */
[----:B------:R-:W-:-:S04]  /*0620*/  UIADD3 UR6, UPT, UPT, -UR6, 0x100000, URZ ;  /* 0x0010000006067890 */ /* 0x000fc8000fffe1ff */
[----:B------:R-:W-:Y:S02]  /*0630*/  USHF.L.U32 UR7, UR6, 0xb, URZ ;  /* 0x0000000b06077899 */ /* 0x000fe400080006ff */
[----:B------:R-:W-:Y:S02]  /*0640*/  USHF.L.U32 UR6, UR6, 0x1, URZ ;  /* 0x0000000106067899 */ /* 0x000fe400080006ff */
[----:B-1----:R-:W-:Y:S01]  /*0650*/  ULEA UR4, UR4, UR5, 0x18 ;  /* 0x0000000504047291 */ /* 0x002fe2000f8ec0ff */
[----:B------:R-:W1:Y:S11]  /*0660*/  FENCE.VIEW.ASYNC.S ;  /* 0x00000000000073c6 */ /* 0x000e760000000000 */
[----:B-1----:R1:W3:Y:S01]  /*0670*/  SYNCS.EXCH.64 URZ, [UR4], UR8 ;  /* 0x0000000804ff75b2 */ /* 0x0022e20008000100 */
[----:B------:R1:W4:Y:S01]  /*0680*/  SYNCS.EXCH.64 URZ, [UR4+0x70], UR6 ;  /* 0x0000700604ff75b2 */ /* 0x0003220008000100 */
[----:B------:R1:W1:Y:S01]  /*0690*/  SYNCS.EXCH.64 URZ, [UR4+0x8], UR8 ;  /* 0x0000080804ff75b2 */ /* 0x0002620008000100 */
        /* <DEDUP_REMOVED lines=25> */
[----:B---34-:R-:W-:Y:S01]  /*0830*/  NOP ;  /* 0x0000000000007918 */ /* 0x018fe20000000000 */
.L_x_10:
[----:B-1----:R-:W-:Y:S05]  /*0840*/  BSYNC.RECONVERGENT B0 ;  /* 0x0000000000007941 */ /* 0x002fea0003800200 */
.L_x_9:
[----:B------:R-:W1:Y:S01]  /*0850*/  SHFL.IDX PT, R2, R177, RZ, 0x1f ;  /* 0x00001fffb1027589 */ /* 0x000e6200000e0000 */
[----:B------:R-:W-:Y:S01]  /*0860*/  NOP ;  /* 0x0000000000007918 */ /* 0x000fe20000000000 */
[----:B-1----:R-:W-:-:S13]  /*0870*/  ISETP.NE.AND P0, PT, R2, 0x1, PT ;  /* 0x000000010200780c */ /* 0x002fda0003f05270 */
[----:B------:R-:W-:Y:S05]  /*0880*/  @P0 BRA `(.L_x_11) ;  /* 0x0000000000580947 */ /* 0x000fea0003800000 */
        /* <DEDUP_REMOVED lines=9> */
[----:B------:R-:W-:Y:S01]  /*0920*/  USHF.L.U32 UR6, UR6, 0x1, URZ ;  /* 0x0000000106067899 */ /* 0x000fe200080006ff */
[----:B------:R-:W-:Y:S01]  /*0930*/  ELECT P0, URZ, PT ;  /* 0x0000000000ff782f */ /* 0x000fe20003800000 */
[----:B-1----:R-:W-:Y:S01]  /*0940*/  ULEA UR4, UR4, UR5, 0x18 ;  /* 0x0000000504047291 */ /* 0x002fe2000f8ec0ff */
[----:B------:R-:W1:Y:S11]  /*0950*/  FENCE.VIEW.ASYNC.S ;  /* 0x00000000000073c6 */ /* 0x000e760000000000 */
[----:B-1----:R1:W3:Y:S01]  /*0960*/  SYNCS.EXCH.64 URZ, [UR4+0xe0], UR8 ;  /* 0x0000e00804ff75b2 */ /* 0x0022e20008000100 */
[----:B------:R1:W4:Y:S01]  /*0970*/  SYNCS.EXCH.64 URZ, [UR4+0x100], UR6 ;  /* 0x0001000604ff75b2 */ /* 0x0003220008000100 */
[----:B------:R1:W1:Y:S01]  /*0980*/  SYNCS.EXCH.64 URZ, [UR4+0xe8], UR8 ;  /* 0x0000e80804ff75b2 */ /* 0x0002620008000100 */
[----:B------:R1:W1:Y:S01]  /*0990*/  SYNCS.EXCH.64 URZ, [UR4+0x108], UR6 ;  /* 0x0001080604ff75b2 */ /* 0x0002620008000100 */
[----:B------:R1:W1:Y:S01]  /*09a0*/  SYNCS.EXCH.64 URZ, [UR4+0xf0], UR8 ;  /* 0x0000f00804ff75b2 */ /* 0x0002620008000100 */
[----:B------:R1:W1:Y:S01]  /*09b0*/  SYNCS.EXCH.64 URZ, [UR4+0x110], UR6 ;  /* 0x0001100604ff75b2 */ /* 0x0002620008000100 */
[----:B------:R1:W1:Y:S01]  /*09c0*/  SYNCS.EXCH.64 URZ, [UR4+0xf8], UR8 ;  /* 0x0000f80804ff75b2 */ /* 0x0002620008000100 */
[----:B------:R1:W1:Y:S01]  /*09d0*/  SYNCS.EXCH.64 URZ, [UR4+0x118], UR6 ;  /* 0x0001180604ff75b2 */ /* 0x0002620008000100 */
[----:B------:R-:W-:Y:S01]  /*09e0*/  NOP ;  /* 0x0000000000007918 */ /* 0x000fe20000000000 */
.L_x_11:
[----:B------:R-:W2:Y:S01]  /*09f0*/  SHFL.IDX PT, R2, R177, RZ, 0x1f ;  /* 0x00001fffb1027589 */ /* 0x000ea200000e0000 */
[----:B------:R-:W-:Y:S01]  /*0a00*/  NOP ;  /* 0x0000000000007918 */ /* 0x000fe20000000000 */
[----:B--2---:R-:W-:-:S13]  /*0a10*/  ISETP.NE.AND P0, PT, R2, 0x3, PT ;  /* 0x000000030200780c */ /* 0x004fda0003f05270 */
[----:B------:R-:W-:Y:S05]  /*0a20*/  @P0 BRA `(.L_x_12) ;  /* 0x0000000000300947 */ /* 0x000fea0003800000 */
[----:B-1----:R-:W1:Y:S01]  /*0a30*/  S2UR UR4, SR_CgaCtaId ;  /* 0x00000000000479c3 */ /* 0x002e620000008800 */
[----:B------:R-:W-:Y:S01]  /*0a40*/  UMOV UR6, 0x400 ;  /* 0x0000040000067882 */ /* 0x000fe20000000000 */
[----:B------:R-:W-:Y:S01]  /*0a50*/  UMOV UR5, 0x20 ;  /* 0x0000002000057882 */ /* 0x000fe20000000000 */
[----:B------:R-:W-:Y:S01]  /*0a60*/  ELECT P0, URZ, PT ;  /* 0x0000000000ff782f */ /* 0x000fe20003800000 */
[----:B-1----:R-:W-:Y:S02]  /*0a70*/  ULEA UR6, UR4, UR6, 0x18 ;  /* 0x0000000604067291 */ /* 0x002fe4000f8ec0ff */
[----:B------:R-:W-:-:S04]  /*0a80*/  UIADD3 UR4, UPT, UPT, -UR5, 0x100000, URZ ;  /* 0x0010000005047890 */ /* 0x000fc8000fffe1ff */
[----:B------:R-:W-:Y:S02]  /*0a90*/  USHF.L.U32 UR5, UR4, 0xb, URZ ;  /* 0x0000000b04057899 */ /* 0x000fe400080006ff */
[----:B------:R-:W-:Y:S01]  /*0aa0*/  USHF.L.U32 UR4, UR4, 0x1, URZ ;  /* 0x0000000104047899 */ /* 0x000fe200080006ff */
[----:B------:R-:W1:Y:S11]  /*0ab0*/  FENCE.VIEW.ASYNC.S ;  /* 0x00000000000073c6 */ /* 0x000e760000000000 */
[----:B-1----:R2:W1:Y:S01]  /*0ac0*/  SYNCS.EXCH.64 URZ, [UR6+0x120], UR4 ;  /* 0x0001200406ff75b2 */ /* 0x0024620008000100 */
[----:B------:R2:W1:Y:S02]  /*0ad0*/  SYNCS.EXCH.64 URZ, [UR6+0x128], UR4 ;  /* 0x0001280406ff75b2 */ /* 0x0004640008000100 */
[----:B--2---:R-:W-:Y:S01]  /*0ae0*/  NOP ;  /* 0x0000000000007918 */ /* 0x004fe20000000000 */
.L_x_12:
[----:B------:R-:W2:Y:S01]  /*0af0*/  SHFL.IDX PT, R2, R177, RZ, 0x1f ;  /* 0x00001fffb1027589 */ /* 0x000ea200000e0000 */
[----:B------:R-:W-:Y:S01]  /*0b00*/  NOP ;  /* 0x0000000000007918 */ /* 0x000fe20000000000 */
[----:B--2---:R-:W-:-:S13]  /*0b10*/  ISETP.NE.AND P0, PT, R2, 0x4, PT ;  /* 0x000000040200780c */ /* 0x004fda0003f05270 */
[----:B------:R-:W-:Y:S05]  /*0b20*/  @P0 BRA `(.L_x_13) ;  /* 0x00000000004c0947 */ /* 0x000fea0003800000 */
[----:B-1----:R-:W1:Y:S01]  /*0b30*/  S2UR UR6, SR_CgaCtaId ;  /* 0x00000000000679c3 */ /* 0x002e620000008800 */
[----:B------:R-:W-:Y:S01]  /*0b40*/  UMOV UR4, 0x720 ;  /* 0x0000072000047882 */ /* 0x000fe20000000000 */
[----:B------:R-:W-:Y:S01]  /*0b50*/  UMOV UR5, 0x400 ;  /* 0x0000040000057882 */ /* 0x000fe20000000000 */
[----:B------:R-:W-:Y:S01]  /*0b60*/  USEL UR4, UR4, 0x620, UP3 ;  /* 0x0000062004047887 */ /* 0x000fe20009800000 */
[----:B------:R-:W-:Y:S01]  /*0b70*/  UMOV UR8, 0x1 ;  /* 0x0000000100087882 */ /* 0x000fe20000000000 */
[----:B------:R-:W-:Y:S01]  /*0b80*/  ELECT P0, URZ, PT ;  /* 0x0000000000ff782f */ /* 0x000fe20003800000 */
[----:B------:R-:W-:-:S04]  /*0b90*/  UIADD3 UR8, UPT, UPT, -UR8, 0x100000, URZ ;  /* 0x0010000008087890 */ /* 0x000fc8000fffe1ff */
[----:B------:R-:W-:Y:S02]  /*0ba0*/  USHF.L.U32 UR9, UR8, 0xb, URZ ;  /* 0x0000000b08097899 */ /* 0x000fe400080006ff */
[----:B------:R-:W-:Y:S02]  /*0bb0*/  USHF.L.U32 UR8, UR8, 0x1, URZ ;  /* 0x0000000108087899 */ /* 0x000fe400080006ff */
[----:B-1----:R-:W-:Y:S02]  /*0bc0*/  ULEA UR6, UR6, UR5, 0x18 ;  /* 0x0000000506067291 */ /* 0x002fe4000f8ec0ff */
[----:B------:R-:W-:-:S04]  /*0bd0*/  UIADD3 UR4, UPT, UPT, -UR4, 0x100000, URZ ;  /* 0x0010000004047890 */ /* 0x000fc8000fffe1ff */
[----:B------:R-:W-:Y:S02]  /*0be0*/  USHF.L.U32 UR5, UR4, 0xb, URZ ;  /* 0x0000000b04057899 */ /* 0x000fe400080006ff */
[----:B------:R-:W-:Y:S01]  /*0bf0*/  USHF.L.U32 UR4, UR4, 0x1, URZ ;  /* 0x0000000104047899 */ /* 0x000fe200080006ff */
[----:B------:R-:W1:Y:S03]  /*0c00*/  FENCE.VIEW.ASYNC.S ;  /* 0x00000000000073c6 */ /* 0x000e660000000000 */
[----:B-1----:R2:W1:Y:S08]  /*0c10*/  SYNCS.EXCH.64 URZ, [UR6+0x130], UR8 ;  /* 0x0001300806ff75b2 */ /* 0x0024700008000100 */
[----:B------:R2:W1:Y:S01]  /*0c20*/  SYNCS.EXCH.64 URZ, [UR6+0x140], UR4 ;  /* 0x0001400406ff75b2 */ /* 0x0004620008000100 */
[----:B------:R2:W1:Y:S01]  /*0c30*/  SYNCS.EXCH.64 URZ, [UR6+0x138], UR8 ;  /* 0x0001380806ff75b2 */ /* 0x0004620008000100 */
[----:B------:R2:W1:Y:S02]  /*0c40*/  SYNCS.EXCH.64 URZ, [UR6+0x148], UR4 ;  /* 0x0001480406ff75b2 */ /* 0x0004640008000100 */
[----:B--2---:R-:W-:Y:S01]  /*0c50*/  NOP ;  /* 0x0000000000007918 */ /* 0x004fe20000000000 */
.L_x_13:
[----:B------:R-:W2:Y:S01]  /*0c60*/  SHFL.IDX PT, R2, R177, RZ, 0x1f ;  /* 0x00001fffb1027589 */ /* 0x000ea200000e0000 */
[----:B------:R-:W-:Y:S01]  /*0c70*/  NOP ;  /* 0x0000000000007918 */ /* 0x000fe20000000000 */
[----:B--2---:R-:W-:-:S13]  /*0c80*/  ISETP.NE.AND P0, PT, R2, 0x5, PT ;  /* 0x000000050200780c */ /* 0x004fda0003f05270 */
[----:B------:R-:W-:Y:S05]  /*0c90*/  @P0 BRA `(.L_x_14) ;  /* 0x0000000000400947 */ /* 0x000fea0003800000 */
[----:B-1----:R-:W1:Y:S01]  /*0ca0*/  S2UR UR4, SR_CgaCtaId ;  /* 0x00000000000479c3 */ /* 0x002e620000008800 */
        /* <DEDUP_REMOVED lines=12> */
[----:B-1----:R2:W1:Y:S01]  /*0d70*/  SYNCS.EXCH.64 URZ, [UR4+0x150], UR8 ;  /* 0x0001500804ff75b2 */ /* 0x0024620008000100 */
[----:B------:R2:W1:Y:S02]  /*0d80*/  SYNCS.EXCH.64 URZ, [UR4+0x158], UR6 ;  /* 0x0001580604ff75b2 */ /* 0x0004640008000100 */
[----:B--2---:R-:W-:Y:S01]  /*0d90*/  NOP ;  /* 0x0000000000007918 */ /* 0x004fe20000000000 */
.L_x_14:
[----:B------:R-:W2:Y:S01]  /*0da0*/  SHFL.IDX PT, R2, R177, RZ, 0x1f ;  /* 0x00001fffb1027589 */ /* 0x000ea200000e0000 */
[----:B------:R-:W-:Y:S01]  /*0db0*/  ISETP.NE.OR P1, PT, RZ, UR19, !P4 ;  /* 0x00000013ff007c0c */ /* 0x000fe2000e725670 */
[----:B------:R-:W-:Y:S01]  /*0dc0*/  NOP ;  /* 0x0000000000007918 */ /* 0x000fe20000000000 */
[----:B--2---:R-:W-:-:S13]  /*0dd0*/  ISETP.NE.AND P0, PT, R2, 0x3, PT ;  /* 0x000000030200780c */ /* 0x004fda0003f05270 */
[----:B------:R-:W-:Y:S05]  /*0de0*/  @P0 BRA `(.L_x_15) ;  /* 0x0000000000380947 */ /* 0x000fea0003800000 */
[----:B-1----:R-:W1:Y:S01]  /*0df0*/  S2UR UR4, SR_CgaCtaId ;  /* 0x00000000000479c3 */ /* 0x002e620000008800 */
[----:B------:R-:W-:Y:S01]  /*0e00*/  UMOV UR5, 0x400 ;  /* 0x0000040000057882 */ /* 0x000fe20000000000 */
[----:B------:R-:W-:Y:S01]  /*0e10*/  UMOV UR6, 0x20 ;  /* 0x0000002000067882 */ /* 0x000fe20000000000 */
[----:B------:R-:W-:Y:S01]  /*0e20*/  ELECT P0, URZ, PT ;  /* 0x0000000000ff782f */ /* 0x000fe20003800000 */
[----:B------:R-:W-:-:S04]  /*0e30*/  UIADD3 UR6, UPT, UPT, -UR6, 0x100000, URZ ;  /* 0x0010000006067890 */ /* 0x000fc8000fffe1ff */
[----:B------:R-:W-:Y:S02]  /*0e40*/  USHF.L.U32 UR7, UR6, 0xb, URZ ;  /* 0x0000000b06077899 */ /* 0x000fe400080006ff */
[----:B------:R-:W-:Y:S02]  /*0e50*/  USHF.L.U32 UR6, UR6, 0x1, URZ ;  /* 0x0000000106067899 */ /* 0x000fe400080006ff */
[----:B-1----:R-:W-:Y:S01]  /*0e60*/  ULEA UR4, UR4, UR5, 0x18 ;  /* 0x0000000504047291 */ /* 0x002fe2000f8ec0ff */
[----:B------:R-:W1:Y:S11]  /*0e70*/  FENCE.VIEW.ASYNC.S ;  /* 0x00000000000073c6 */ /* 0x000e760000000000 */
[----:B-1----:R2:W1:Y:S01]  /*0e80*/  SYNCS.EXCH.64 URZ, [UR4+0x160], UR6 ;  /* 0x0001600604ff75b2 */ /* 0x0024620008000100 */
[----:B------:R2:W1:Y:S01]  /*0e90*/  SYNCS.EXCH.64 URZ, [UR4+0x170], UR6 ;  /* 0x0001700604ff75b2 */ /* 0x0004620008000100 */
[----:B------:R2:W1:Y:S01]  /*0ea0*/  SYNCS.EXCH.64 URZ, [UR4+0x168], UR6 ;  /* 0x0001680604ff75b2 */ /* 0x0004620008000100 */
[----:B------:R2:W1:Y:S02]  /*0eb0*/  SYNCS.EXCH.64 URZ, [UR4+0x178], UR6 ;  /* 0x0001780604ff75b2 */ /* 0x0004640008000100 */
[----:B--2---:R-:W-:Y:S01]  /*0ec0*/  NOP ;  /* 0x0000000000007918 */ /* 0x004fe20000000000 */
.L_x_15:
[----:B-1----:R-:W1:Y:S01]  /*0ed0*/  S2UR UR7, SR_CgaCtaId ;  /* 0x00000000000779c3 */ /* 0x002e620000008800 */
[----:B------:R-:W-:Y:S01]  /*0ee0*/  VOTEU.ALL UP0, P1 ;  /* 0x0000000000ff7886 */ /* 0x000fe20000800000 */
[----:B------:R-:W-:Y:S01]  /*0ef0*/  UMOV UR4, 0x80 ;  /* 0x0000008000047882 */ /* 0x000fe20000000000 */
[----:B------:R-:W-:Y:S01]  /*0f00*/  NOP ;  /* 0x0000000000007918 */ /* 0x000fe20000000000 */
[----:B------:R-:W-:Y:S01]  /*0f10*/  ISETP.NE.OR P4, PT, R0, 0x2, !P4 ;  /* 0x000000020000780c */ /* 0x000fe20006785670 */
[----:B------:R-:W-:Y:S01]  /*0f20*/  UISETP.NE.AND UP4, UPT, UR19, 0x2, UPT ;  /* 0x000000021300788c */ /* 0x000fe2000bf85270 */
[----:B------:R-:W-:Y:S01]  /*0f30*/  LOP3.LUT R2, R184, 0x1f, RZ, 0xc0, !PT ;  /* 0x0000001fb8027812 */ /* 0x000fe200078ec0ff */
[----:B------:R-:W-:Y:S01]  /*0f40*/  @!UP0 UMOV UR6, 0x400 ;  /* 0x0000040000068882 */ /* 0x000fe20000000000 */
[----:B------:R-:W-:-:S04]  /*0f50*/  @!UP0 UIADD3 UR4, UPT, UPT, -UR4, 0x100000, URZ ;  /* 0x0010000004048890 */ /* 0x000fc8000fffe1ff */
[----:B------:R-:W-:Y:S02]  /*0f60*/  @!UP0 USHF.L.U32 UR5, UR4, 0xb, URZ ;  /* 0x0000000b04058899 */ /* 0x000fe400080006ff */
[----:B------:R-:W-:Y:S02]  /*0f70*/  @!UP0 USHF.L.U32 UR4, UR4, 0x1, URZ ;  /* 0x0000000104048899 */ /* 0x000fe400080006ff */
[----:B------:R-:W-:Y:S02]  /*0f80*/  UISETP.NE.AND UP5, UPT, UR19, URZ, UPT ;  /* 0x000000ff1300728c */ /* 0x000fe4000bfa5270 */
[----:B-1----:R-:W-:Y:S01]  /*0f90*/  @!UP0 ULEA UR6, UR7, UR6, 0x18 ;  /* 0x0000000607068291 */ /* 0x002fe2000f8ec0ff */
[----:B------:R-:W1:Y:S01]  /*0fa0*/  LDCU UR7, c[0x0][0x36c] ;  /* 0x00006d80ff0777ac */ /* 0x000e620008000800 */
[----:B------:R-:W-:Y:S01]  /*0fb0*/  VOTEU.ALL UP0, P1 ;  /* 0x0000000000ff7886 */ /* 0x000fe20000800000 */
[----:B------:R-:W2:Y:S09]  /*0fc0*/  FENCE.VIEW.ASYNC.S ;  /* 0x00000000000073c6 */ /* 0x000eb20000000000 */
[----:B--2---:R2:W2:Y:S01]  /*0fd0*/  @!UP0 SYNCS.EXCH.64 URZ, [UR6+0x180], UR4 ;  /* 0x0001800406ff85b2 */ /* 0x0044a20008000100 */
[----:B-1----:R-:W-:-:S09]  /*0fe0*/  UISETP.EQ.U32.AND UP6, UPT, UR7, 0x1, UPT ;  /* 0x000000010700788c */ /* 0x002fd2000bfc2070 */
[----:B------:R-:W-:Y:S05]  /*0ff0*/  BRA.U !UP6, `(.L_x_16) ;  /* 0x000000010e087547 */ /* 0x000fea000b800000 */
[----:B--234-:R-:W-:Y:S01]  /*1000*/  UCGABAR_ARV ;  /* 0x00000000000079c7 */ /* 0x01cfe20008000000 */
[----:B------:R-:W-:Y:S05]  /*1010*/  BRA `(.L_x_17) ;  /* 0x0000000000047947 */ /* 0x000fea0003800000 */
.L_x_16:
[----:B--234-:R-:W-:Y:S01]  /*1020*/  NOP ;  /* 0x0000000000007918 */ /* 0x01cfe20000000000 */
.L_x_17:
[----:B------:R-:W1:Y:S01]  /*1030*/  S2UR UR27, SR_CTAID.X ;  /* 0x00000000001b79c3 */ /* 0x000e620000002500 */
[----:B------:R-:W-:-:S05]  /*1040*/  CS2R.32 R179, SR_CgaSize ;  /* 0x0000000000b37805 */ /* 0x000fca0000008a00 */
[----:B------:R-:W-:-:S05]  /*1050*/  IMAD R179, R179, -0xa0, RZ ;  /* 0xffffff60b3b37824 */ /* 0x000fca00078e02ff */
[----:B------:R-:W-:-:S14]  /*1060*/  R2UR UR5, R179 ;  /* 0x00000000b30572ca */ /* 0x000fdc00000e0000 */
[----:B------:R-:W2:Y:S01]  /*1070*/  LDCU UR5, c[0x0][UR5+0x2b0] ;  /* 0x00005600050577ac */ /* 0x000ea20008000800 */
[----:B------:R-:W-:-:S05]  /*1080*/  CS2R.32 R179, SR_CgaSize ;  /* 0x0000000000b37805 */ /* 0x000fca0000008a00 */
[----:B------:R-:W-:-:S05]  /*1090*/  IMAD R179, R179, -0xa0, RZ ;  /* 0xffffff60b3b37824 */ /* 0x000fca00078e02ff */
[----:B------:R-:W-:-:S14]  /*10a0*/  R2UR UR4, R179 ;  /* 0x00000000b30472ca */ /* 0x000fdc00000e0000 */
[----:B------:R-:W3:Y:S01]  /*10b0*/  LDCU UR4, c[0x0][UR4+0x2b4] ;  /* 0x00005680040477ac */ /* 0x000ee20008000800 */
[----:B------:R-:W4:Y:S01]  /*10c0*/  S2UR UR24, SR_CTAID.Y ;  /* 0x00000000001879c3 */ /* 0x000f220000002600 */
[----:B------:R-:W-:-:S05]  /*10d0*/  CS2R.32 R179, SR_CgaSize ;  /* 0x0000000000b37805 */ /* 0x000fca0000008a00 */
[----:B------:R-:W-:-:S05]  /*10e0*/  IMAD R179, R179, -0xa0, RZ ;  /* 0xffffff60b3b37824 */ /* 0x000fca00078e02ff */
[----:B------:R-:W-:-:S14]  /*10f0*/  R2UR UR7, R179 ;  /* 0x00000000b30772ca */ /* 0x000fdc00000e0000 */
[----:B------:R-:W3:Y:S01]  /*1100*/  LDCU UR7, c[0x0][UR7+0x2a0] ;  /* 0x00005400070777ac */ /* 0x000ee20008000800 */
[----:B------:R-:W-:-:S05]  /*1110*/  CS2R.32 R179, SR_CgaSize ;  /* 0x0000000000b37805 */ /* 0x000fca0000008a00 */
[----:B------:R-:W-:-:S05]  /*1120*/  IMAD R179, R179, -0xa0, RZ ;  /* 0xffffff60b3b37824 */ /* 0x000fca00078e02ff */
[----:B------:R-:W-:-:S14]  /*1130*/  R2UR UR8, R179 ;  /* 0x00000000b30872ca */ /* 0x000fdc00000e0000 */
[----:B------:R-:W3:Y:S01]  /*1140*/  LDCU UR8, c[0x0][UR8+0x2a4] ;  /* 0x00005480080877ac */ /* 0x000ee20008000800 */
[----:B------:R-:W3:Y:S01]  /*1150*/  S2UR UR9, SR_CgaCtaId ;  /* 0x00000000000979c3 */ /* 0x000ee20000008800 */
[----:B------:R-:W3:Y:S01]  /*1160*/  LDCU UR20, c[0x0][0xf24] ;  /* 0x0001e480ff1477ac */ /* 0x000ee20008000800 */
[----:B------:R-:W3:Y:S01]  /*1170*/  LDCU UR39, c[0x0][0xf24] ;  /* 0x0001e480ff2777ac */ /* 0x000ee20008000800 */
[----:B-1----:R-:W-:Y:S01]  /*1180*/  I2FP.F32.U32 R3, UR27 ;  /* 0x0000001b00037c45 */ /* 0x002fe20008201000 */
[----:B------:R-:W1:Y:S04]  /*1190*/  LDCU UR23, c[0x0][0xf30] ;  /* 0x0001e600ff1777ac */ /* 0x000e680008000800 */
[----:B--2---:R-:W-:Y:S01]  /*11a0*/  FMUL R3, R3, UR5 ;  /* 0x0000000503037c20 */ /* 0x004fe20008400000 */
[----:B----4-:R-:W-:-:S05]  /*11b0*/  I2FP.F32.U32 R0, UR24 ;  /* 0x0000001800007c45 */ /* 0x010fca0008201000 */
[----:B------:R-:W2:Y:S01]  /*11c0*/  F2I.U32.TRUNC.NTZ R3, R3 ;  /* 0x0000000300037305 */ /* 0x000ea2000020f000 */
[----:B---3--:R-:W-:Y:S01]  /*11d0*/  FMUL R0, R0, UR4 ;  /* 0x0000000400007c20 */ /* 0x008fe20008400000 */
[----:B------:R-:W-:Y:S02]  /*11e0*/  USHF.L.U32 UR38, UR9, 0xa, URZ ;  /* 0x0000000a09267899 */ /* 0x000fe400080006ff */
[----:B------:R-:W-:-:S04]  /*11f0*/  USHF.L.U32 UR45, UR9, 0x7, URZ ;  /* 0x00000007092d7899 */ /* 0x000fc800080006ff */
[----:B------:R-:W3:Y:S01]  /*1200*/  F2I.U32.TRUNC.NTZ R0, R0 ;  /* 0x0000000000007305 */ /* 0x000ee2000020f000 */
[----:B------:R-:W-:Y:S02]  /*1210*/  USHF.L.U32 UR18, UR9, 0x6, URZ ;  /* 0x0000000609127899 */ /* 0x000fe400080006ff */
[----:B------:R-:W-:Y:S02]  /*1220*/  ULOP3.LUT UR38, UR38, 0x1c00, URZ, 0xc0, !UPT ;  /* 0x00001c0026267892 */ /* 0x000fe4000f8ec0ff */
[----:B------:R-:W-:Y:S01]  /*1230*/  ULOP3.LUT UR45, UR45, 0x380, URZ, 0xc0, !UPT ;  /* 0x000003802d2d7892 */ /* 0x000fe2000f8ec0ff */
[----:B--2---:R-:W-:Y:S01]  /*1240*/  R2UR UR4, R3 ;  /* 0x00000000030472ca */ /* 0x004fe200000e0000 */
[----:B------:R-:W-:Y:S01]  /*1250*/  ULOP3.LUT UR18, UR18, 0xc0, URZ, 0xc0, !UPT ;  /* 0x000000c012127892 */ /* 0x000fe2000f8ec0ff */
[----:B---3--:R-:W-:Y:S02]  /*1260*/  R2UR UR6, R0 ;  /* 0x00000000000672ca */ /* 0x008fe400000e0000 */
[----:B------:R-:W-:-:S09]  /*1270*/  PRMT R0, RZ, 0x7610, R0 ;  /* 0x00007610ff007816 */ /* 0x000fd20000000000 */
[----:B------:R-:W-:-:S04]  /*1280*/  UIADD3 UR5, UPT, UPT, -UR4, URZ, URZ ;  /* 0x000000ff04057290 */ /* 0x000fc8000fffe1ff */
[----:B------:R-:W-:Y:S02]  /*1290*/  UIMAD UR5, UR7, UR5, UR27 ;  /* 0x00000005070572a4 */ /* 0x000fe4000f8e021b */
[----:B------:R-:W-:-:S04]  /*12a0*/  UIADD3 UR4, UPT, UPT, -UR6, URZ, URZ ;  /* 0x000000ff06047290 */ /* 0x000fc8000fffe1ff */
[----:B------:R-:W-:Y:S01]  /*12b0*/  IMAD.U32 R179, RZ, RZ, UR5 ;  /* 0x00000005ffb37e24 */ /* 0x000fe2000f8e00ff */
[----:B------:R-:W-:-:S06]  /*12c0*/  UIMAD UR4, UR8, UR4, UR24 ;  /* 0x00000004080472a4 */ /* 0x000fcc000f8e0218 */
[----:B------:R-:W-:Y:S01]  /*12d0*/  IMAD.U32 R178, RZ, RZ, UR4 ;  /* 0x00000004ffb27e24 */ /* 0x000fe2000f8e00ff */
[----:B-1----:R-:W-:Y:S06]  /*12e0*/  BRA.U UP5, `(.L_x_18) ;  /* 0x0000000105807547 */ /* 0x002fec000b800000 */
[----:B------:R-:W-:Y:S02]  /*12f0*/  R2UR UR9, R178 ;  /* 0x00000000b20972ca */ /* 0x000fe400000e0000 */
[----:B------:R-:W-:-:S11]  /*1300*/  R2UR UR14, R179 ;  /* 0x00000000b30e72ca */ /* 0x000fd600000e0000 */
[----:B------:R-:W-:-:S04]  /*1310*/  UISETP.NE.AND UP0, UPT, UR9, URZ, UPT ;  /* 0x000000ff0900728c */ /* 0x000fc8000bf05270 */
[----:B------:R-:W-:Y:S02]  /*1320*/  USEL UR5, URZ, 0x2, UP0 ;  /* 0x00000002ff057887 */ /* 0x000fe40008000000 */
[----:B------:R-:W-:Y:S02]  /*1330*/  USEL UR4, URZ, 0x4, UP0 ;  /* 0x00000004ff047887 */ /* 0x000fe40008000000 */
[----:B------:R-:W-:Y:S02]  /*1340*/  USEL UR7, URZ, 0x8, UP0 ;  /* 0x00000008ff077887 */ /* 0x000fe40008000000 */
[----:B------:R-:W-:Y:S02]  /*1350*/  USEL UR6, URZ, 0x10, UP0 ;  /* 0x00000010ff067887 */ /* 0x000fe40008000000 */
[----:B------:R-:W-:Y:S02]  /*1360*/  USEL UR8, URZ, 0x20, UP0 ;  /* 0x00000020ff087887 */ /* 0x000fe40008000000 */
[----:B------:R-:W-:-:S02]  /*1370*/  USEL UR12, URZ, 0x40, UP0 ;  /* 0x00000040ff0c7887 */ /* 0x000fc40008000000 */
[----:B------:R-:W-:Y:S02]  /*1380*/  USEL UR13, URZ, 0x80, UP0 ;  /* 0x00000080ff0d7887 */ /* 0x000fe40008000000 */
[----:B------:R-:W-:-:S04]  /*1390*/  UISETP.NE.AND UP0, UPT, UR9, URZ, UPT ;  /* 0x000000ff0900728c */ /* 0x000fc8000bf05270 */
[----:B------:R-:W-:-:S04]  /*13a0*/  UISETP.EQ.OR UP0, UPT, UR14, URZ, !UP0 ;  /* 0x000000ff0e00728c */ /* 0x000fc8000c702670 */
[----:B------:R-:W-:Y:S02]  /*13b0*/  USEL UR11, URZ, 0x1, !UP0 ;  /* 0x00000001ff0b7887 */ /* 0x000fe4000c000000 */
[----:B------:R-:W-:-:S04]  /*13c0*/  UISETP.NE.AND UP0, UPT, UR14, 0x1, UPT ;  /* 0x000000010e00788c */ /* 0x000fc8000bf05270 */
[----:B------:R-:W-:Y:S02]  /*13d0*/  USEL UR10, UR5, 0x2, UP0 ;  /* 0x00000002050a7887 */ /* 0x000fe40008000000 */
[----:B------:R-:W-:-:S04]  /*13e0*/  UISETP.NE.AND UP0, UPT, UR14, 0x2, UPT ;  /* 0x000000020e00788c */ /* 0x000fc8000bf05270 */
[----:B------:R-:W-:Y:S02]  /*13f0*/  USEL UR4, UR4, 0x4, UP0 ;  /* 0x0000000404047887 */ /* 0x000fe40008000000 */
[----:B------:R-:W-:Y:S02]  /*1400*/  UISETP.NE.AND UP0, UPT, UR14, 0x3, UPT ;  /* 0x000000030e00788c */ /* 0x000fe4000bf05270 */
[----:B------:R-:W-:Y:S02]  /*1410*/  UIADD3 UR4, UPT, UPT, UR4, UR10, UR11 ;  /* 0x0000000a04047290 */ /* 0x000fe4000fffe00b */
        /* <DEDUP_REMOVED lines=10> */
[----:B------:R-:W-:-:S04]  /*14c0*/  USEL UR5, UR13, 0x80, UP0 ;  /* 0x000000800d057887 */ /* 0x000fc80008000000 */
[----:B------:R-:W-:-:S06]  /*14d0*/  UIADD3 UR4, UPT, UPT, UR4, UR5, URZ ;  /* 0x0000000504047290 */ /* 0x000fcc000fffe0ff */
[----:B------:R-:W-:-:S07]  /*14e0*/  IMAD.U32 R0, RZ, RZ, UR4 ;  /* 0x00000004ff007e24 */ /* 0x000fce000f8e00ff */
.L_x_18:
[----:B------:R-:W1:Y:S01]  /*14f0*/  S2UR UR44, SR_CTAID.Z ;  /* 0x00000000002c79c3 */ /* 0x000e620000002700 */
[----:B------:R-:W-:-:S09]  /*1500*/  UISETP.GE.AND UP0, UPT, UR20, 0x1, UPT ;  /* 0x000000011400788c */ /* 0x000fd2000bf06270 */
[----:B------:R-:W-:Y:S05]  /*1510*/  BRA.U !UP0, `(.L_x_19) ;  /* 0x0000000108d07547 */ /* 0x000fea000b800000 */
[----:B------:R-:W2:Y:S01]  /*1520*/  LDCU UR21, c[0x0][0xf0c] ;  /* 0x0001e180ff1577ac */ /* 0x000ea20008000800 */
[----:B------:R-:W3:Y:S01]  /*1530*/  LDCU.128 UR12, c[0x0][0xf10] ;  /* 0x0001e200ff0c77ac */ /* 0x000ee20008000c00 */
[----:B------:R-:W4:Y:S01]  /*1540*/  LDCU UR6, c[0x0][0x370] ;  /* 0x00006e00ff0677ac */ /* 0x000f220008000800 */
[----:B------:R-:W1:Y:S01]  /*1550*/  LDCU UR7, c[0x0][0x374] ;  /* 0x00006e80ff0777ac */ /* 0x000e620008000800 */
[----:B------:R-:W1:Y:S01]  /*1560*/  LDCU UR22, c[0x0][0xf20] ;  /* 0x0001e400ff1677ac */ /* 0x000e620008000800 */
[----:B--2---:R-:W-:Y:S02]  /*1570*/  UISETP.NE.AND UP0, UPT, UR21, 0x1, UPT ;  /* 0x000000011500788c */ /* 0x004fe4000bf05270 */
[----:B---3--:R-:W-:Y:S01]  /*1580*/  UIMAD.WIDE.U32 UR4, UR27, UR12, URZ ;  /* 0x0000000c1b0472a5 */ /* 0x008fe2000f8e00ff */
[----:B------:R-:W2:Y:S01]  /*1590*/  LDCU.64 UR8, c[0x0][0xf28] ;  /* 0x0001e500ff0877ac */ /* 0x000ea20008000a00 */
[----:B----4-:R-:W-:Y:S02]  /*15a0*/  UIMAD.WIDE.U32 UR10, UR6, UR12, URZ ;  /* 0x0000000c060a72a5 */ /* 0x010fe4000f8e00ff */
[----:B------:R-:W-:-:S02]  /*15b0*/  USHF.R.U32.HI UR5, URZ, UR13, UR5 ;  /* 0x0000000dff057299 */ /* 0x000fc40008011605 */
[----:B------:R-:W-:Y:S02]  /*15c0*/  UISETP.NE.AND UP1, UPT, UR20, 0x1, UPT ;  /* 0x000000011400788c */ /* 0x000fe4000bf25270 */
[----:B------:R-:W-:Y:S01]  /*15d0*/  USEL UR5, UR27, UR5, !UP0 ;  /* 0x000000051b057287 */ /* 0x000fe2000c000000 */
[----:B------:R-:W-:Y:S01]  /*15e0*/  UMOV UR10, UR11 ;  /* 0x0000000b000a7c82 */ /* 0x000fe20008000000 */
[----:B------:R-:W-:Y:S02]  /*15f0*/  UIMAD.WIDE.U32 UR16, UR24, UR15, URZ ;  /* 0x0000000f181072a5 */ /* 0x000fe4000f8e00ff */
[----:B------:R-:W-:Y:S02]  /*1600*/  @UP0 USHF.R.U32.HI UR6, URZ, UR13, UR10 ;  /* 0x0000000dff060299 */ /* 0x000fe4000801160a */
[----:B------:R-:W-:Y:S02]  /*1610*/  UISETP.NE.AND UP0, UPT, UR14, 0x1, UPT ;  /* 0x000000010e00788c */ /* 0x000fe4000bf05270 */
[----:B-1----:R-:W-:-:S02]  /*1620*/  UIMAD.WIDE.U32 UR10, UR7, UR15, URZ ;  /* 0x0000000f070a72a5 */ /* 0x002fc4000f8e00ff */
[----:B--2---:R-:W-:Y:S01]  /*1630*/  UIMAD.WIDE.U32 UR12, UR6, UR8, URZ ;  /* 0x00000008060c72a5 */ /* 0x004fe2000f8e00ff */
[----:B------:R-:W-:Y:S02]  /*1640*/  UMOV UR4, UR17 ;  /* 0x0000001100047c82 */ /* 0x000fe40008000000 */
[----:B------:R-:W-:Y:S02]  /*1650*/  USHF.R.U32.HI UR4, URZ, UR22, UR4 ;  /* 0x00000016ff047299 */ /* 0x000fe40008011604 */
[----:B------:R-:W-:Y:S02]  /*1660*/  UMOV UR10, UR11 ;  /* 0x0000000b000a7c82 */ /* 0x000fe40008000000 */
[----:B------:R-:W-:Y:S01]  /*1670*/  UMOV UR12, UR13 ;  /* 0x0000000d000c7c82 */ /* 0x000fe20008000000 */
[----:B------:R-:W-:Y:S02]  /*1680*/  @UP0 USHF.R.U32.HI UR7, URZ, UR22, UR10 ;  /* 0x00000016ff070299 */ /* 0x000fe4000801160a */
[----:B------:R-:W-:-:S02]  /*1690*/  USEL UR4, UR24, UR4, !UP0 ;  /* 0x0000000418047287 */ /* 0x000fc4000c000000 */
[----:B------:R-:W-:Y:S02]  /*16a0*/  UIMAD.WIDE.U32 UR10, UR7, UR8, URZ ;  /* 0x00000008070a72a5 */ /* 0x000fe4000f8e00ff */
[----:B------:R-:W-:Y:S02]  /*16b0*/  @UP1 USHF.R.U32.HI UR6, URZ, UR9, UR12 ;  /* 0x00000009ff061299 */ /* 0x000fe4000801160c */
[----:B------:R-:W-:-:S03]  /*16c0*/  UIMAD.WIDE.U32 UR12, UR4, UR8, URZ ;  /* 0x00000008040c72a5 */ /* 0x000fc6000f8e00ff */
[----:B------:R-:W-:Y:S02]  /*16d0*/  UMOV UR10, UR11 ;  /* 0x0000000b000a7c82 */ /* 0x000fe40008000000 */
[----:B------:R-:W-:Y:S02]  /*16e0*/  @UP1 USHF.R.U32.HI UR7, URZ, UR9, UR10 ;  /* 0x00000009ff071299 */ /* 0x000fe4000801160a */
[----:B------:R-:W-:Y:S02]  /*16f0*/  UIMAD UR10, UR6, UR20, URZ ;  /* 0x00000014060a72a4 */ /* 0x000fe4000f8e02ff */
[----:B------:R-:W-:-:S04]  /*1700*/  UIMAD UR7, UR7, UR20, URZ ;  /* 0x00000014070772a4 */ /* 0x000fc8000f8e02ff */
[----:B------:R-:W-:-:S03]  /*1710*/  UISETP.GE.AND UP0, UPT, UR4, UR7, UPT ;  /* 0x000000070400728c */ /* 0x000fc6000bf06270 */
[----:B------:R-:W-:Y:S01]  /*1720*/  UMOV UR7, UR13 ;  /* 0x0000000d00077c82 */ /* 0x000fe20008000000 */
[----:B------:R-:W-:Y:S02]  /*1730*/  UISETP.GE.OR UP0, UPT, UR5, UR10, UP0 ;  /* 0x0000000a0500728c */ /* 0x000fe40008706670 */
[----:B------:R-:W-:Y:S02]  /*1740*/  UIMAD.WIDE.U32 UR10, UR5, UR8, URZ ;  /* 0x00000008050a72a5 */ /* 0x000fe4000f8e00ff */
[----:B------:R-:W-:Y:S02]  /*1750*/  USHF.R.U32.HI UR7, URZ, UR9, UR7 ;  /* 0x00000009ff077299 */ /* 0x000fe40008011607 */
[----:B------:R-:W-:Y:S02]  /*1760*/  UIADD3 UR10, UPT, UPT, -UR4, URZ, URZ ;  /* 0x000000ff040a7290 */ /* 0x000fe4000fffe1ff */
[----:B------:R-:W-:Y:S02]  /*1770*/  USEL UR7, UR4, UR7, !UP1 ;  /* 0x0000000704077287 */ /* 0x000fe4000c800000 */
[----:B------:R-:W-:Y:S01]  /*1780*/  UIMAD UR10, UR14, UR10, UR24 ;  /* 0x0000000a0e0a72a4 */ /* 0x000fe2000f8e0218 */
[----:B------:R-:W-:Y:S01]  /*1790*/  @!UP0 UMOV UR8, UR11 ;  /* 0x0000000b00088c82 */ /* 0x000fe20008000000 */
[----:B------:R-:W-:-:S02]  /*17a0*/  UIADD3 UR11, UPT, UPT, -UR5, URZ, URZ ;  /* 0x000000ff050b7290 */ /* 0x000fc4000fffe1ff */
[----:B------:R-:W-:Y:S02]  /*17b0*/  @!UP0 USHF.R.U32.HI UR8, URZ, UR9, UR8 ;  /* 0x00000009ff088299 */ /* 0x000fe40008011608 */
[----:B------:R-:W-:Y:S02]  /*17c0*/  UIADD3 UR9, UPT, UPT, -UR7, URZ, URZ ;  /* 0x000000ff07097290 */ /* 0x000fe4000fffe1ff */
[----:B------:R-:W-:Y:S02]  /*17d0*/  @!UP0 USEL UR8, UR5, UR8, !UP1 ;  /* 0x0000000805088287 */ /* 0x000fe4000c800000 */
[----:B------:R-:W-:Y:S02]  /*17e0*/  UIMAD UR9, UR20, UR9, UR4 ;  /* 0x00000009140972a4 */ /* 0x000fe4000f8e0204 */
[----:B------:R-:W-:Y:S02]  /*17f0*/  @!UP0 UIADD3 UR7, UPT, UPT, UR7, -UR8, URZ ;  /* 0x8000000807078290 */ /* 0x000fe4000fffe0ff */
[----:B------:R-:W-:-:S02]  /*1800*/  @!UP0 UIMAD UR6, UR9, UR6, UR8 ;  /* 0x00000006090682a4 */ /* 0x000fc4000f8e0208 */
[----:B------:R-:W-:Y:S02]  /*1810*/  @!UP0 UIMAD UR4, UR7, UR20, UR5 ;  /* 0x00000014070482a4 */ /* 0x000fe4000f8e0205 */
[----:B------:R-:W-:Y:S02]  /*1820*/  UIMAD UR27, UR21, UR11, UR27 ;  /* 0x0000000b151b72a4 */ /* 0x000fe4000f8e021b */
[----:B------:R-:W-:Y:S01]  /*1830*/  UIMAD UR24, UR4, UR14, UR10 ;  /* 0x0000000e041872a4 */ /* 0x000fe2000f8e020a */
[----:B------:R-:W-:Y:S02]  /*1840*/  @!UP0 UMOV UR5, UR6 ;  /* 0x0000000600058c82 */ /* 0x000fe40008000000 */
[----:B------:R-:W-:-:S12]  /*1850*/  UIMAD UR27, UR5, UR21, UR27 ;  /* 0x00000015051b72a4 */ /* 0x000fd8000f8e021b */
.L_x_19:
[----:B------:R-:W-:-:S09]  /*1860*/  UISETP.NE.AND UP0, UPT, UR23, 0x1, UPT ;  /* 0x000000011700788c */ /* 0x000fd2000bf05270 */
[----:B------:R-:W-:Y:S05]  /*1870*/  BRA.U UP0, `(.L_x_20) ;  /* 0x0000000100407547 */ /* 0x000fea000b800000 */
[----:B------:R-:W2:Y:S01]  /*1880*/  LDCU.128 UR8, c[0x0][0xf10] ;  /* 0x0001e200ff0877ac */ /* 0x000ea20008000c00 */
[----:B------:R-:W3:Y:S01]  /*1890*/  LDCU UR12, c[0x0][0xf0c] ;  /* 0x0001e180ff0c77ac */ /* 0x000ee20008000800 */
[----:B------:R-:W4:Y:S01]  /*18a0*/  LDCU UR13, c[0x0][0xf20] ;  /* 0x0001e400ff0d77ac */ /* 0x000f220008000800 */
[----:B--2---:R-:W-:Y:S02]  /*18b0*/  UIMAD.WIDE.U32 UR4, UR27, UR8, URZ ;  /* 0x000000081b0472a5 */ /* 0x004fe4000f8e00ff */
[----:B------:R-:W-:Y:S02]  /*18c0*/  UIMAD.WIDE.U32 UR6, UR24, UR11, URZ ;  /* 0x0000000b180672a5 */ /* 0x000fe4000f8e00ff */
[----:B---3--:R-:W-:Y:S02]  /*18d0*/  UISETP.NE.AND UP0, UPT, UR12, 0x1, UPT ;  /* 0x000000010c00788c */ /* 0x008fe4000bf05270 */
[----:B------:R-:W-:-:S03]  /*18e0*/  USHF.R.U32.HI UR5, URZ, UR9, UR5 ;  /* 0x00000009ff057299 */ /* 0x000fc60008011605 */
[----:B------:R-:W-:Y:S01]  /*18f0*/  UMOV UR4, UR7 ;  /* 0x0000000700047c82 */ /* 0x000fe20008000000 */
[----:B------:R-:W-:Y:S02]  /*1900*/  USEL UR5, UR27, UR5, !UP0 ;  /* 0x000000051b057287 */ /* 0x000fe4000c000000 */
[----:B------:R-:W-:Y:S02]  /*1910*/  UISETP.NE.AND UP0, UPT, UR10, 0x1, UPT ;  /* 0x000000010a00788c */ /* 0x000fe4000bf05270 */
[----:B----4-:R-:W-:-:S04]  /*1920*/  USHF.R.U32.HI UR4, URZ, UR13, UR4 ;  /* 0x0000000dff047299 */ /* 0x010fc80008011604 */
[----:B------:R-:W-:-:S04]  /*1930*/  USEL UR4, UR24, UR4, !UP0 ;  /* 0x0000000418047287 */ /* 0x000fc8000c000000 */
[----:B------:R-:W-:Y:S02]  /*1940*/  UIADD3 UR6, UPT, UPT, UR5, -UR4, URZ ;  /* 0x8000000405067290 */ /* 0x000fe4000fffe0ff */
[----:B------:R-:W-:Y:S02]  /*1950*/  UIADD3 UR4, UPT, UPT, -UR5, UR4, URZ ;  /* 0x0000000405047290 */ /* 0x000fe4000fffe1ff */
[----:B------:R-:W-:Y:S02]  /*1960*/  UIMAD UR24, UR6, UR10, UR24 ;  /* 0x0000000a061872a4 */ /* 0x000fe4000f8e0218 */
[----:B------:R-:W-:-:S12]  /*1970*/  UIMAD UR27, UR4, UR12, UR27 ;  /* 0x0000000c041b72a4 */ /* 0x000fd8000f8e021b */
.L_x_20:
[----:B------:R-:W-:Y:S01]  /*1980*/  UISETP.NE.AND UP0, UPT, UR19, 0x2, UPT ;  /* 0x000000021300788c */ /* 0x000fe2000bf05270 */
[----:B------:R-:W-:Y:S09]  /*1990*/  BRA.U !UP6, `(.L_x_21) ;  /* 0x000000010e0c7547 */ /* 0x000ff2000b800000 */
[----:B------:R-:W-:Y:S01]  /*19a0*/  UCGABAR_WAIT ;  /* 0x0000000000007dc7 */ /* 0x000fe20008000000 */
[----:B------:R-:W-:Y:S01]  /*19b0*/  CCTL.IVALL ;  /* 0x00000000ff00798f */ /* 0x000fe20002000000 */
[----:B------:R-:W-:Y:S05]  /*19c0*/  BRA `(.L_x_22) ;  /* 0x0000000000047947 */ /* 0x000fea0003800000 */
.L_x_21:
[----:B------:R-:W-:Y:S06]  /*19d0*/  BAR.SYNC.DEFER_BLOCKING 0x0 ;  /* 0x0000000000007b1d */ /* 0x000fec0000010000 */
.L_x_22:
[----:B------:R-:W-:Y:S05]  /*19e0*/  BRA.U UP0, `(.L_x_23) ;  /* 0x0000001900d87547 */ /* 0x000fea000b800000 */
[----:B------:R-:W2:Y:S01]  /*19f0*/  LDCU UR6, c[0x0][0x38c] ;  /* 0x00007180ff0677ac */ /* 0x000ea20008000800 */
[----:B------:R-:W3:Y:S01]  /*1a00*/  S2UR UR8, SR_CgaCtaId ;  /* 0x00000000000879c3 */ /* 0x000ee20000008800 */
[----:B------:R-:W-:Y:S01]  /*1a10*/  PLOP3.LUT P2, PT, PT, PT, UP3, 0x80, 0x8 ;  /* 0x000000000008781c */ /* 0x000fe20003f4f038 */
[----:B------:R-:W-:Y:S01]  /*1a20*/  IMAD.MOV.U32 R12, RZ, RZ, 0x1 ;  /* 0x00000001ff0c7424 */ /* 0x000fe200078e00ff */
[----:B------:R-:W-:Y:S01]  /*1a30*/  UMOV UR7, 0x400 ;  /* 0x0000040000077882 */ /* 0x000fe20000000000 */
[----:B------:R-:W-:Y:S01]  /*1a40*/  UISETP.NE.AND UP1, UPT, UR19, URZ, UPT ;  /* 0x000000ff1300728c */ /* 0x000fe2000bf25270 */
[----:B------:R-:W-:Y:S01]  /*1a50*/  ISETP.EQ.OR P3, PT, R2, RZ, P4 ;  /* 0x000000ff0200720c */ /* 0x000fe20002762670 */
[----:B------:R-:W-:Y:S01]  /*1a60*/  USEL UR37, URZ, 0x1, UP4 ;  /* 0x00000001ff257887 */ /* 0x000fe2000a000000 */
[----:B------:R-:W-:Y:S02]  /*1a70*/  PLOP3.LUT P2, PT, P2, PT, PT, 0x8, 0x80 ;  /* 0x000000000080781c */ /* 0x000fe4000174e170 */
[----:B------:R-:W-:Y:S01]  /*1a80*/  CS2R R10, SRZ ;  /* 0x00000000000a7805 */ /* 0x000fe2000001ff00 */
[----:B------:R-:W-:Y:S01]  /*1a90*/  IMAD.MOV.U32 R9, RZ, RZ, RZ ;  /* 0x000000ffff097224 */ /* 0x000fe200078e00ff */
[----:B------:R-:W4:Y:S01]  /*1aa0*/  LDCU UR52, c[0x0][0x370] ;  /* 0x00006e00ff3477ac */ /* 0x000f220008000800 */
[----:B------:R-:W-:Y:S01]  /*1ab0*/  IMAD.MOV.U32 R8, RZ, RZ, 0x1 ;  /* 0x00000001ff087424 */ /* 0x000fe200078e00ff */
[----:B------:R-:W1:Y:S01]  /*1ac0*/  LDCU.64 UR30, c[0x0][0x348] ;  /* 0x00006900ff1e77ac */ /* 0x000e620008000a00 */
[----:B--2---:R-:W-:-:S02]  /*1ad0*/  UIADD3 UR5, UPT, UPT, UR6, 0x3f, URZ ;  /* 0x0000003f06057890 */ /* 0x004fc4000fffe0ff */
[----:B------:R-:W-:Y:S02]  /*1ae0*/  UIADD3 UR58, UPT, UPT, UR6, 0x7e, URZ ;  /* 0x0000007e063a7890 */ /* 0x000fe4000fffe0ff */
[----:B------:R-:W-:Y:S02]  /*1af0*/  USHF.R.S32.HI UR4, URZ, 0x1f, UR5 ;  /* 0x0000001fff047899 */ /* 0x000fe40008011405 */
[----:B---3--:R-:W-:Y:S02]  /*1b00*/  USHF.L.U32 UR56, UR8, 0x5, URZ ;  /* 0x0000000508387899 */ /* 0x008fe400080006ff */
[----:B------:R-:W-:Y:S02]  /*1b10*/  ULEA.HI UR4, UR4, UR5, URZ, 0x6 ;  /* 0x0000000504047291 */ /* 0x000fe4000f8f30ff */
[----:B------:R-:W-:Y:S02]  /*1b20*/  UIADD3 UR5, UPT, UPT, UR6, -0x1, URZ ;  /* 0xffffffff06057890 */ /* 0x000fe4000fffe0ff */
[----:B------:R-:W-:-:S02]  /*1b30*/  USHF.R.S32.HI UR54, URZ, 0x6, UR4 ;  /* 0x00000006ff367899 */ /* 0x000fc40008011404 */
[----:B------:R-:W-:Y:S02]  /*1b40*/  UISETP.GE.U32.AND UP2, UPT, UR5, -0x7f, UPT ;  /* 0xffffff810500788c */ /* 0x000fe4000bf46070 */
[----:B------:R-:W-:Y:S02]  /*1b50*/  UISETP.LT.U32.AND UP0, UPT, UR54, 0xe, UPT ;  /* 0x0000000e3600788c */ /* 0x000fe4000bf01070 */
[----:B------:R-:W-:Y:S02]  /*1b60*/  ULEA UR6, UR8, UR7, 0x18 ;  /* 0x0000000708067291 */ /* 0x000fe4000f8ec0ff */
[----:B------:R-:W-:Y:S02]  /*1b70*/  USEL UR53, UR54, 0xe, UP0 ;  /* 0x0000000e36357887 */ /* 0x000fe40008000000 */
[----:B------:R-:W-:Y:S02]  /*1b80*/  USHF.R.U32.HI UR57, URZ, 0x9, UR45 ;  /* 0x00000009ff397899 */ /* 0x000fe4000801162d */
[----:B------:R-:W-:-:S02]  /*1b90*/  UIADD3 UR15, UPT, UPT, UR53, -0x1, URZ ;  /* 0xffffffff350f7890 */ /* 0x000fc4000fffe0ff */
[----:B------:R-:W-:Y:S01]  /*1ba0*/  @UP2 UIADD3 UR15, UPT, UPT, UR53, URZ, URZ ;  /* 0x000000ff350f2290 */ /* 0x000fe2000fffe0ff */
[----:B------:R-:W2:Y:S01]  /*1bb0*/  LDCU UR51, c[0x0][0x374] ;  /* 0x00006e80ff3377ac */ /* 0x000ea20008000800 */
[----:B------:R-:W-:Y:S02]  /*1bc0*/  ULOP3.LUT UR56, UR56, 0xe0, URZ, 0xe2, !UPT ;  /* 0x000000e038387892 */ /* 0x000fe4000f8ee2ff */
[----:B------:R-:W-:Y:S02]  /*1bd0*/  USEL UR37, UR37, 0x2, UP1 ;  /* 0x0000000225257887 */ /* 0x000fe40008800000 */
[----:B------:R-:W-:Y:S02]  /*1be0*/  UIADD3 UR48, UPT, UPT, UR6, 0x34000, UR45 ;  /* 0x0003400006307890 */ /* 0x000fe4000fffe02d */
[----:B------:R-:W-:Y:S02]  /*1bf0*/  UIADD3 UR55, UPT, UPT, UR54, -UR53, URZ ;  /* 0x8000003536377290 */ /* 0x000fe4000fffe0ff */
[----:B------:R-:W-:Y:S01]  /*1c00*/  UIADD3 UR15, UPT, UPT, UR15, 0x1, URZ ;  /* 0x000000010f0f7890 */ /* 0x000fe2000fffe0ff */
[----:B-1--4-:R-:W-:-:S11]  /*1c10*/  UMOV UR14, URZ ;  /* 0x000000ff000e7c82 */ /* 0x012fd60008000000 */
.L_x_47:
[----:B-1----:R-:W1:Y:S02]  /*1c20*/  S2UR UR4, SR_CgaCtaId ;  /* 0x00000000000479c3 */ /* 0x002e640000008800 */
[----:B-1----:R-:W-:-:S09]  /*1c30*/  UISETP.NE.AND UP0, UPT, UR4, URZ, UPT ;  /* 0x000000ff0400728c */ /* 0x002fd2000bf05270 */
[----:B---3--:R-:W-:Y:S05]  /*1c40*/  BRA.U UP0, `(.L_x_24) ;  /* 0x0000000100287547 */ /* 0x008fea000b800000 */
[----:B------:R-:W-:Y:S02]  /*1c50*/  LEA R0, R9, UR6, 0x3 ;  /* 0x0000000609007c11 */ /* 0x000fe4000f8e18ff */
[----:B------:R-:W-:-:S04]  /*1c60*/  SHF.L.U32 R3, R8, 0x1f, RZ ;  /* 0x0000001f08037819 */ /* 0x000fc800000006ff */
[----:B------:R-:W1:Y:S02]  /*1c70*/  SYNCS.PHASECHK.TRANS64.TRYWAIT P0, [R0+URZ+0x170], R3 ;  /* 0x00017003000075a7 */ /* 0x000e6400080011ff */
[----:B-1----:R-:W-:Y:S05]  /*1c80*/  @!P0 BRA `(.L_x_25) ;  /* 0x00000114006c8947 */ /* 0x002fea0003800000 */
.L_x_205:
[----:B------:R3:W-:Y:S01]  /*1c90*/  SYNCS.ARRIVE.TRANS64.A1T0 RZ, [R0+URZ+0x160], RZ ;  /* 0x000160ff00ff79a7 */ /* 0x0007e200081000ff */
[----:B------:R-:W-:-:S05]  /*1ca0*/  VIADD R9, R9, 0x1 ;  /* 0x0000000109097836 */ /* 0x000fca0000000000 */
[----:B------:R-:W-:-:S04]  /*1cb0*/  ISETP.NE.AND P0, PT, R9, 0x2, PT ;  /* 0x000000020900780c */ /* 0x000fc80003f05270 */
[----:B-1----:R-:W-:Y:S02]  /*1cc0*/  SEL R3, RZ, 0x1, P0 ;  /* 0x00000001ff037807 */ /* 0x002fe40000000000 */
[----:B------:R-:W-:Y:S02]  /*1cd0*/  SEL R9, R9, RZ, P0 ;  /* 0x000000ff09097207 */ /* 0x000fe40000000000 */
[----:B------:R-:W-:Y:S02]  /*1ce0*/  LOP3.LUT R8, R8, R3, RZ, 0x3c, !PT ;  /* 0x0000000308087212 */ /* 0x000fe400078e3cff */
.L_x_24:
[----:B------:R-:W-:Y:S01]  /*1cf0*/  ULEA UR4, UR14, UR6, 0x3 ;  /* 0x000000060e047291 */ /* 0x000fe2000f8e18ff */
[----:B---3--:R-:W-:Y:S01]  /*1d00*/  SHF.L.U32 R0, R12, 0x1f, RZ ;  /* 0x0000001f0c007819 */ /* 0x008fe200000006ff */
[----:B------:R-:W-:Y:S02]  /*1d10*/  UISETP.GE.U32.AND UP0, UPT, UR58, 0x7f, UPT ;  /* 0x0000007f3a00788c */ /* 0x000fe4000bf06070 */
[----:B------:R-:W-:Y:S02]  /*1d20*/  USHF.L.U32 UR43, UR27, 0x7, URZ ;  /* 0x000000071b2b7899 */ /* 0x000fe400080006ff */
[----:B------:R-:W-:Y:S02]  /*1d30*/  ULEA UR35, UR24, UR56, 0x8 ;  /* 0x0000003818237291 */ /* 0x000fe4000f8e40ff */
[----:B------:R-:W-:Y:S01]  /*1d40*/  ULEA UR19, UR24, UR57, 0x1 ;  /* 0x0000003918137291 */ /* 0x000fe2000f8e08ff */
[----:B------:R1:W3:Y:S01]  /*1d50*/  SYNCS.PHASECHK.TRANS64.TRYWAIT P1, [UR4+0x70], R0 ;  /* 0x00007000ff0075a7 */ /* 0x0002e20008021104 */
[----:B------:R-:W-:Y:S01]  /*1d60*/  UMOV UR12, URZ ;  /* 0x000000ff000c7c82 */ /* 0x000fe20008000000 */
[----:B------:R-:W-:Y:S09]  /*1d70*/  BRA.U !UP0, `(.L_x_26) ;  /* 0x0000000508107547 */ /* 0x000ff2000b800000 */
[----:B------:R-:W-:Y:S01]  /*1d80*/  UMOV UR4, UR14 ;  /* 0x0000000e00047c82 */ /* 0x000fe20008000000 */
[----:B------:R-:W-:-:S05]  /*1d90*/  UMOV UR28, URZ ;  /* 0x000000ff001c7c82 */ /* 0x000fca0008000000 */
.L_x_34:
[----:B------:R-:W-:Y:S01]  /*1da0*/  ULEA UR41, UR4, UR6, 0x3 ;  /* 0x0000000604297291 */ /* 0x000fe2000f8e18ff */
[----:B---3--:R-:W-:Y:S01]  /*1db0*/  @!P4 MOV R2, 0x3600 ;  /* 0x000036000002c802 */ /* 0x008fe20000000f00 */
[----:B--23--:R-:W-:Y:S10]  /*1dc0*/  @P1 BRA `(.L_x_27) ;  /* 0x00000000000c1947 */ /* 0x00cff40003800000 */
[----:B------:R-:W-:-:S04]  /*1dd0*/  SHF.L.U32 R3, R12, 0x1f, RZ ;  /* 0x0000001f0c037819 */ /* 0x000fc800000006ff */
[----:B------:R-:W3:Y:S02]  /*1de0*/  SYNCS.PHASECHK.TRANS64.TRYWAIT P0, [UR41+0x70], R3 ;  /* 0x00007003ff0075a7 */ /* 0x000ee40008001129 */
[----:B---3--:R-:W-:Y:S05]  /*1df0*/  @!P0 BRA `(.L_x_28) ;  /* 0x0000011400248947 */ /* 0x008fea0003800000 */
.L_x_27:
[----:B------:R3:W-:Y:S01]  /*1e00*/  @!P4 SYNCS.ARRIVE.TRANS64 RZ, [UR41], R2 ;  /* 0x00000002ffffc9a7 */ /* 0x0007e20008000029 */
[----:B------:R-:W-:-:S04]  /*1e10*/  ULOP3.LUT UR5, UR37, 0x2, URZ, 0xfc, !UPT ;  /* 0x0000000225057892 */ /* 0x000fc8000f8efcff */
[----:B------:R-:W-:-:S09]  /*1e20*/  UISETP.NE.AND UP0, UPT, UR5, 0x2, UPT ;  /* 0x000000020500788c */ /* 0x000fd2000bf05270 */
[----:B------:R-:W-:Y:S05]  /*1e30*/  BRA.U UP0, `(.L_x_29) ;  /* 0x0000000100047547 */ /* 0x000fea000b800000 */
[----:B--2---:R-:W-:Y:S05]  /*1e40*/  BPT.TRAP 0x1 ;  /* 0x000000040000795c */ /* 0x004fea0000300000 */
.L_x_29:
[----:B------:R-:W-:Y:S04]  /*1e50*/  BSSY.RECONVERGENT B0, `(.L_x_30) ;  /* 0x0000003000007945 */ /* 0x000fe80003800200 */
[----:B------:R-:W-:Y:S05]  /*1e60*/  @P3 BRA `(.L_x_31) ;  /* 0x0000000000043947 */ /* 0x000fea0003800000 */
[----:B--2---:R-:W-:Y:S05]  /*1e70*/  BPT.TRAP 0x1 ;  /* 0x000000040000795c */ /* 0x004fea0000300000 */
.L_x_31:
[----:B--2---:R-:W-:Y:S05]  /*1e80*/  BSYNC.RECONVERGENT B0 ;  /* 0x0000000000007941 */ /* 0x004fea0003800200 */
.L_x_30:
[----:B------:R-:W-:Y:S01]  /*1e90*/  UIADD3 UR5, UPT, UPT, UR4, 0x1, URZ ;  /* 0x0000000104057890 */ /* 0x000fe2000fffe0ff */
[----:B------:R-:W-:Y:S01]  /*1ea0*/  BSSY.RECONVERGENT B0, `(.L_x_32) ;  /* 0x000002c000007945 */ /* 0x000fe20003800200 */
[----:B------:R-:W-:Y:S02]  /*1eb0*/  ELECT P0, URZ, PT ;  /* 0x0000000000ff782f */ /* 0x000fe40003800000 */
[----:B------:R-:W-:-:S04]  /*1ec0*/  UISETP.NE.AND UP0, UPT, UR5, 0xe, UPT ;  /* 0x0000000e0500788c */ /* 0x000fc8000bf05270 */
[----:B------:R-:W-:Y:S02]  /*1ed0*/  USEL UR7, URZ, 0x1, UP0 ;  /* 0x00000001ff077887 */ /* 0x000fe40008000000 */
[----:B------:R-:W-:-:S04]  /*1ee0*/  USEL UR14, UR5, URZ, UP0 ;  /* 0x000000ff050e7287 */ /* 0x000fc80008000000 */
[----:B------:R-:W-:Y:S01]  /*1ef0*/  ULEA UR5, UR14, UR6, 0x3 ;  /* 0x000000060e057291 */ /* 0x000fe2000f8e18ff */
[----:B------:R-:W-:-:S04]  /*1f00*/  LOP3.LUT R12, R12, UR7, RZ, 0x3c, !PT ;  /* 0x000000070c0c7c12 */ /* 0x000fc8000f8e3cff */
[----:B-1----:R-:W-:-:S04]  /*1f10*/  SHF.L.U32 R0, R12, 0x1f, RZ ;  /* 0x0000001f0c007819 */ /* 0x002fc800000006ff */
[----:B------:R1:W2:Y:S01]  /*1f20*/  SYNCS.PHASECHK.TRANS64.TRYWAIT P1, [UR5+0x70], R0 ;  /* 0x00007000ff0075a7 */ /* 0x0002a20008021105 */
[----:B------:R-:W-:Y:S05]  /*1f30*/  @!P0 BRA `(.L_x_33) ;  /* 0x0000000000888947 */ /* 0x000fea0003800000 */
[----:B------:R-:W-:Y:S02]  /*1f40*/  ULEA UR40, UR4, UR6, 0xc ;  /* 0x0000000604287291 */ /* 0x000fe4000f8e60ff */
[----:B------:R-:W-:Y:S02]  /*1f50*/  UIADD3 UR22, UP3, UPT, UR30, 0x80, URZ ;  /* 0x000000801e167890 */ /* 0x000fe4000ff7e0ff */
[----:B------:R-:W-:Y:S02]  /*1f60*/  ULEA UR32, UR4, UR38, 0xd ;  /* 0x0000002604207291 */ /* 0x000fe4000f8e68ff */
[----:B------:R-:W-:Y:S02]  /*1f70*/  UIADD3 UR12, UP2, UPT, UR30, 0x180, URZ ;  /* 0x000001801e0c7890 */ /* 0x000fe4000ff5e0ff */
[----:B------:R-:W-:Y:S02]  /*1f80*/  ULEA UR24, UR4, UR6, 0x9 ;  /* 0x0000000604187291 */ /* 0x000fe4000f8e48ff */
[----:B------:R-:W-:-:S02]  /*1f90*/  UIADD3 UR10, UP1, UPT, UR30, 0x280, URZ ;  /* 0x000002801e0a7890 */ /* 0x000fc4000ff3e0ff */
[----:B------:R-:W-:Y:S02]  /*1fa0*/  ULEA UR16, UR4, UR45, 0xa ;  /* 0x0000002d04107291 */ /* 0x000fe4000f8e50ff */
[----:B------:R-:W-:Y:S02]  /*1fb0*/  UIADD3 UR8, UP0, UPT, UR30, 0x380, URZ ;  /* 0x000003801e087890 */ /* 0x000fe4000ff1e0ff */
[----:B------:R-:W-:Y:S02]  /*1fc0*/  USHF.L.U32 UR42, UR28, 0x6, URZ ;  /* 0x000000061c2a7899 */ /* 0x000fe400080006ff */
[----:B------:R-:W-:Y:S02]  /*1fd0*/  UIADD3.X UR23, UPT, UPT, URZ, UR31, URZ, UP3, !UPT ;  /* 0x0000001fff177290 */ /* 0x000fe40009ffe4ff */
[----:B------:R-:W-:Y:S02]  /*1fe0*/  UIADD3 UR40, UPT, UPT, UR40, 0x8400, URZ ;  /* 0x0000840028287890 */ /* 0x000fe4000fffe0ff */
[----:B------:R-:W-:-:S02]  /*1ff0*/  UIADD3.X UR13, UPT, UPT, URZ, UR31, URZ, UP2, !UPT ;  /* 0x0000001fff0d7290 */ /* 0x000fc400097fe4ff */
[----:B------:R-:W-:Y:S02]  /*2000*/  UIADD3 UR32, UPT, UPT, UR6, 0x16400, UR32 ;  /* 0x0001640006207890 */ /* 0x000fe4000fffe020 */
[----:B------:R-:W-:Y:S02]  /*2010*/  UIADD3.X UR11, UPT, UPT, URZ, UR31, URZ, UP1, !UPT ;  /* 0x0000001fff0b7290 */ /* 0x000fe40008ffe4ff */
[----:B------:R-:W-:Y:S02]  /*2020*/  UIADD3 UR24, UPT, UPT, UR24, 0x32400, URZ ;  /* 0x0003240018187890 */ /* 0x000fe4000fffe0ff */
[----:B------:R-:W-:Y:S02]  /*2030*/  UIADD3.X UR9, UPT, UPT, URZ, UR31, URZ, UP0, !UPT ;  /* 0x0000001fff097290 */ /* 0x000fe400087fe4ff */
[----:B------:R-:W-:Y:S01]  /*2040*/  UIADD3 UR16, UPT, UPT, UR6, 0x34000, UR16 ;  /* 0x0003400006107890 */ /* 0x000fe2000fffe010 */
[----:B------:R-:W-:Y:S01]  /*2050*/  UMOV UR46, 0x0 ;  /* 0x00000000002e7882 */ /* 0x000fe20000000000 */
[----:B------:R-:W-:Y:S01]  /*2060*/  UMOV UR47, 0x10000000 ;  /* 0x10000000002f7882 */ /* 0x000fe20000000000 */
[----:B------:R-:W-:Y:S01]  /*2070*/  UMOV UR5, 0xff0000 ;  /* 0x00ff000000057882 */ /* 0x000fe20000000000 */
[----:B------:R-:W-:Y:S01]  /*2080*/  UMOV UR33, UR41 ;  /* 0x0000002900217c82 */ /* 0x000fe20008000000 */
[----:B------:R-:W-:Y:S01]  /*2090*/  UMOV UR36, UR44 ;  /* 0x0000002c00247c82 */ /* 0x000fe20008000000 */
[----:B------:R-:W-:Y:S01]  /*20a0*/  UMOV UR34, UR42 ;  /* 0x0000002a00227c82 */ /* 0x000fe20008000000 */
[----:B------:R-:W-:Y:S01]  /*20b0*/  UMOV UR26, URZ ;  /* 0x000000ff001a7c82 */ /* 0x000fe20008000000 */
[----:B------:R-:W-:Y:S01]  /*20c0*/  UMOV UR25, UR41 ;  /* 0x0000002900197c82 */ /* 0x000fe20008000000 */
[----:B------:R-:W-:Y:S01]  /*20d0*/  UMOV UR29, UR44 ;  /* 0x0000002c001d7c82 */ /* 0x000fe20008000000 */
[----:B------:R4:W-:Y:S01]  /*20e0*/  UTMALDG.3D [UR40], [UR22], desc[UR46] ;  /* 0x00002e28160075b4 */ /* 0x0009e20008011000 */
[----:B------:R-:W-:Y:S01]  /*20f0*/  UMOV UR17, UR41 ;  /* 0x0000002900117c82 */ /* 0x000fe20008000000 */
[----:B------:R-:W-:Y:S01]  /*2100*/  UMOV UR20, UR28 ;  /* 0x0000001c00147c82 */ /* 0x000fe20008000000 */
[----:B------:R-:W-:Y:S01]  /*2110*/  UMOV UR21, UR44 ;  /* 0x0000002c00157c82 */ /* 0x000fe20008000000 */
[----:B------:R4:W-:Y:S01]  /*2120*/  UTMALDG.3D.MULTICAST [UR32], [UR12], UR5, desc[UR46] ;  /* 0x00002e200c0073b4 */ /* 0x0009e20008011805 */
[----:B------:R4:W-:Y:S01]  /*2130*/  UTMALDG.4D [UR24], [UR10], desc[UR46] ;  /* 0x00002e180a0075b4 */ /* 0x0009e20008019000 */
[----:B------:R4:W-:Y:S02]  /*2140*/  UTMALDG.4D.MULTICAST [UR16], [UR8], UR5, desc[UR46] ;  /* 0x00002e10080073b4 */ /* 0x0009e40008019805 */
[----:B----4-:R-:W-:Y:S01]  /*2150*/  NOP ;  /* 0x0000000000007918 */ /* 0x010fe20000000000 */
.L_x_33:
[----:B------:R-:W-:Y:S05]  /*2160*/  BSYNC.RECONVERGENT B0 ;  /* 0x0000000000007941 */ /* 0x000fea0003800200 */
.L_x_32:
[----:B------:R-:W-:Y:S01]  /*2170*/  UIADD3 UR28, UPT, UPT, UR28, 0x1, URZ ;  /* 0x000000011c1c7890 */ /* 0x000fe2000fffe0ff */
[----:B------:R-:W-:Y:S01]  /*2180*/  UMOV UR4, UR14 ;  /* 0x0000000e00047c82 */ /* 0x000fe20008000000 */
[----:B------:R-:W-:Y:S02]  /*2190*/  UMOV UR12, UR15 ;  /* 0x0000000f000c7c82 */ /* 0x000fe40008000000 */
[----:B------:R-:W-:-:S09]  /*21a0*/  UISETP.NE.AND UP0, UPT, UR28, UR15, UPT ;  /* 0x0000000f1c00728c */ /* 0x000fd2000bf05270 */
[----:B------:R-:W-:Y:S05]  /*21b0*/  BRA.U UP0, `(.L_x_34) ;  /* 0xfffffff900f87547 */ /* 0x000fea000b83ffff */
.L_x_26:
[----:B------:R-:W-:Y:S01]  /*21c0*/  ULEA UR4, UR14, UR6, 0x3 ;  /* 0x000000060e047291 */ /* 0x000fe2000f8e18ff */
[----:B-1----:R-:W-:Y:S01]  /*21d0*/  SHF.L.U32 R0, R12, 0x1f, RZ ;  /* 0x0000001f0c007819 */ /* 0x002fe200000006ff */
[----:B------:R-:W-:Y:S01]  /*21e0*/  @!P2 SYNCS.ARRIVE.TRANS64.A1T0 RZ, [UR6+0x128], RZ ;  /* 0x000128ffffffa9a7 */ /* 0x000fe20008100006 */
[----:B------:R-:W-:-:S06]  /*21f0*/  UISETP.GT.AND UP0, UPT, UR54, UR53, UPT ;  /* 0x000000353600728c */ /* 0x000fcc000bf04270 */
[----:B--23--:R1:W2:Y:S03]  /*2200*/  SYNCS.PHASECHK.TRANS64.TRYWAIT P1, [UR4+0x70], R0 ;  /* 0x00007000ff0075a7 */ /* 0x00c2a60008021104 */
[----:B------:R-:W-:Y:S05]  /*2210*/  BRA.U !UP0, `(.L_x_35) ;  /* 0x00000005080c7547 */ /* 0x000fea000b800000 */
[----:B------:R-:W-:Y:S01]  /*2220*/  UIADD3 UR26, UPT, UPT, UR55, UR12, URZ ;  /* 0x0000000c371a7290 */ /* 0x000fe2000fffe0ff */
[----:B------:R-:W-:-:S11]  /*2230*/  UMOV UR4, UR14 ;  /* 0x0000000e00047c82 */ /* 0x000fd60008000000 */
.L_x_43:
[----:B------:R-:W-:Y:S01]  /*2240*/  ULEA UR41, UR4, UR6, 0x3 ;  /* 0x0000000604297291 */ /* 0x000fe2000f8e18ff */
[----:B--2---:R-:W-:Y:S01]  /*2250*/  @!P4 MOV R2, 0x3600 ;  /* 0x000036000002c802 */ /* 0x004fe20000000f00 */
[----:B--23--:R-:W-:Y:S10]  /*2260*/  @P1 BRA `(.L_x_36) ;  /* 0x00000000000c1947 */ /* 0x00cff40003800000 */
[----:B------:R-:W-:-:S04]  /*2270*/  SHF.L.U32 R3, R12, 0x1f, RZ ;  /* 0x0000001f0c037819 */ /* 0x000fc800000006ff */
[----:B------:R-:W2:Y:S02]  /*2280*/  SYNCS.PHASECHK.TRANS64.TRYWAIT P0, [UR41+0x70], R3 ;  /* 0x00007003ff0075a7 */ /* 0x000ea40008001129 */
[----:B--2---:R-:W-:Y:S05]  /*2290*/  @!P0 BRA `(.L_x_37) ;  /* 0x0000011000148947 */ /* 0x004fea0003800000 */
.L_x_36:
[----:B------:R2:W-:Y:S01]  /*22a0*/  @!P4 SYNCS.ARRIVE.TRANS64 RZ, [UR41], R2 ;  /* 0x00000002ffffc9a7 */ /* 0x0005e20008000029 */
[----:B------:R-:W-:-:S04]  /*22b0*/  ULOP3.LUT UR5, UR37, 0x2, URZ, 0xfc, !UPT ;  /* 0x0000000225057892 */ /* 0x000fc8000f8efcff */
[----:B------:R-:W-:-:S09]  /*22c0*/  UISETP.NE.AND UP0, UPT, UR5, 0x2, UPT ;  /* 0x000000020500788c */ /* 0x000fd2000bf05270 */
[----:B------:R-:W-:Y:S05]  /*22d0*/  BRA.U UP0, `(.L_x_38) ;  /* 0x0000000100047547 */ /* 0x000fea000b800000 */
[----:B------:R-:W-:Y:S05]  /*22e0*/  BPT.TRAP 0x1 ;  /* 0x000000040000795c */ /* 0x000fea0000300000 */
.L_x_38:
[----:B------:R-:W-:Y:S04]  /*22f0*/  BSSY.RECONVERGENT B0, `(.L_x_39) ;  /* 0x0000003000007945 */ /* 0x000fe80003800200 */
[----:B------:R-:W-:Y:S05]  /*2300*/  @P3 BRA `(.L_x_40) ;  /* 0x0000000000043947 */ /* 0x000fea0003800000 */
[----:B------:R-:W-:Y:S05]  /*2310*/  BPT.TRAP 0x1 ;  /* 0x000000040000795c */ /* 0x000fea0000300000 */
.L_x_40:
[----:B------:R-:W-:Y:S05]  /*2320*/  BSYNC.RECONVERGENT B0 ;  /* 0x0000000000007941 */ /* 0x000fea0003800200 */
.L_x_39:
        /* <DEDUP_REMOVED lines=9> */
[----:B------:R1:W3:Y:S01]  /*23c0*/  SYNCS.PHASECHK.TRANS64.TRYWAIT P1, [UR5+0x70], R0 ;  /* 0x00007000ff0075a7 */ /* 0x0002e20008021105 */
[----:B------:R-:W-:Y:S05]  /*23d0*/  @!P0 BRA `(.L_x_42) ;  /* 0x0000000000888947 */ /* 0x000fea0003800000 */
[----:B------:R-:W-:Y:S02]  /*23e0*/  ULEA UR40, UR4, UR6, 0xc ;  /* 0x0000000604287291 */ /* 0x000fe4000f8e60ff */
[----:B------:R-:W-:Y:S02]  /*23f0*/  UIADD3 UR22, UP3, UPT, UR30, 0x80, URZ ;  /* 0x000000801e167890 */ /* 0x000fe4000ff7e0ff */
[----:B------:R-:W-:Y:S02]  /*2400*/  ULEA UR32, UR4, UR38, 0xd ;  /* 0x0000002604207291 */ /* 0x000fe4000f8e68ff */
[----:B------:R-:W-:Y:S02]  /*2410*/  UIADD3 UR20, UP2, UPT, UR30, 0x180, URZ ;  /* 0x000001801e147890 */ /* 0x000fe4000ff5e0ff */
[----:B------:R-:W-:Y:S02]  /*2420*/  ULEA UR8, UR4, UR6, 0x9 ;  /* 0x0000000604087291 */ /* 0x000fe4000f8e48ff */
[----:B------:R-:W-:-:S02]  /*2430*/  UIADD3 UR28, UP1, UPT, UR30, 0x280, URZ ;  /* 0x000002801e1c7890 */ /* 0x000fc4000ff3e0ff */
[----:B------:R-:W-:Y:S02]  /*2440*/  UIADD3 UR24, UP0, UPT, UR30, 0x380, URZ ;  /* 0x000003801e187890 */ /* 0x000fe4000ff1e0ff */
[----:B------:R-:W-:Y:S02]  /*2450*/  USHF.L.U32 UR42, UR12, 0x6, URZ ;  /* 0x000000060c2a7899 */ /* 0x000fe400080006ff */
[----:B------:R-:W-:Y:S02]  /*2460*/  UIADD3.X UR23, UPT, UPT, URZ, UR31, URZ, UP3, !UPT ;  /* 0x0000001fff177290 */ /* 0x000fe40009ffe4ff */
[----:B------:R-:W-:Y:S02]  /*2470*/  UIADD3 UR40, UPT, UPT, UR40, 0x8400, URZ ;  /* 0x0000840028287890 */ /* 0x000fe4000fffe0ff */
[----:B------:R-:W-:Y:S02]  /*2480*/  UIADD3 UR32, UPT, UPT, UR6, 0x16400, UR32 ;  /* 0x0001640006207890 */ /* 0x000fe4000fffe020 */
[----:B------:R-:W-:-:S02]  /*2490*/  UIADD3.X UR21, UPT, UPT, URZ, UR31, URZ, UP2, !UPT ;  /* 0x0000001fff157290 */ /* 0x000fc400097fe4ff */
[----:B------:R-:W-:Y:S02]  /*24a0*/  UIADD3.X UR29, UPT, UPT, URZ, UR31, URZ, UP1, !UPT ;  /* 0x0000001fff1d7290 */ /* 0x000fe40008ffe4ff */
[----:B------:R-:W-:Y:S02]  /*24b0*/  UIADD3 UR8, UPT, UPT, UR8, 0x32400, URZ ;  /* 0x0003240008087890 */ /* 0x000fe4000fffe0ff */
[----:B------:R-:W-:Y:S02]  /*24c0*/  ULEA UR16, UR4, UR48, 0xa ;  /* 0x0000003004107291 */ /* 0x000fe4000f8e50ff */
[----:B------:R-:W-:Y:S01]  /*24d0*/  UIADD3.X UR25, UPT, UPT, URZ, UR31, URZ, UP0, !UPT ;  /* 0x0000001fff197290 */ /* 0x000fe200087fe4ff */
[----:B------:R-:W-:Y:S01]  /*24e0*/  UMOV UR46, 0x0 ;  /* 0x00000000002e7882 */ /* 0x000fe20000000000 */
[----:B------:R-:W-:Y:S01]  /*24f0*/  UMOV UR47, 0x10000000 ;  /* 0x10000000002f7882 */ /* 0x000fe20000000000 */
[----:B------:R-:W-:Y:S01]  /*2500*/  UMOV UR5, 0xff0000 ;  /* 0x00ff000000057882 */ /* 0x000fe20000000000 */
[----:B------:R-:W-:Y:S01]  /*2510*/  UMOV UR33, UR41 ;  /* 0x0000002900217c82 */ /* 0x000fe20008000000 */
[----:B------:R-:W-:Y:S01]  /*2520*/  UMOV UR36, UR44 ;  /* 0x0000002c00247c82 */ /* 0x000fe20008000000 */
[----:B------:R-:W-:Y:S01]  /*2530*/  UMOV UR34, UR42 ;  /* 0x0000002a00227c82 */ /* 0x000fe20008000000 */
[----:B------:R-:W-:Y:S01]  /*2540*/  UTMALDG.3D [UR40], [UR22], desc[UR46] ;  /* 0x00002e28160075b4 */ /* 0x000fe20008011000 */
[----:B------:R-:W-:Y:S01]  /*2550*/  UMOV UR10, URZ ;  /* 0x000000ff000a7c82 */ /* 0x000fe20008000000 */
[----:B------:R-:W-:Y:S01]  /*2560*/  UMOV UR9, UR41 ;  /* 0x0000002900097c82 */ /* 0x000fe20008000000 */
[----:B------:R-:W-:Y:S01]  /*2570*/  UMOV UR11, UR27 ;  /* 0x0000001b000b7c82 */ /* 0x000fe20008000000 */
[----:B------:R-:W-:Y:S01]  /*2580*/  UMOV UR13, UR44 ;  /* 0x0000002c000d7c82 */ /* 0x000fe20008000000 */
[----:B------:R-:W-:Y:S01]  /*2590*/  UMOV UR17, UR41 ;  /* 0x0000002900117c82 */ /* 0x000fe20008000000 */
[----:B------:R4:W-:Y:S01]  /*25a0*/  UTMALDG.3D.MULTICAST [UR32], [UR20], UR5, desc[UR46] ;  /* 0x00002e20140073b4 */ /* 0x0009e20008011805 */
[----:B------:R1:W-:Y:S01]  /*25b0*/  UTMALDG.4D [UR8], [UR28], desc[UR46] ;  /* 0x00002e081c0075b4 */ /* 0x0003e20008019000 */
[----:B----4-:R-:W-:Y:S01]  /*25c0*/  UMOV UR20, UR12 ;  /* 0x0000000c00147c82 */ /* 0x010fe20008000000 */
[----:B------:R-:W-:-:S02]  /*25d0*/  UMOV UR21, UR44 ;  /* 0x0000002c00157c82 */ /* 0x000fc40008000000 */
[----:B------:R1:W-:Y:S02]  /*25e0*/  UTMALDG.4D.MULTICAST [UR16], [UR24], UR5, desc[UR46] ;  /* 0x00002e10180073b4 */ /* 0x0003e40008019805 */
[----:B-1----:R-:W-:Y:S01]  /*25f0*/  NOP ;  /* 0x0000000000007918 */ /* 0x002fe20000000000 */
.L_x_42:
[----:B------:R-:W-:Y:S05]  /*2600*/  BSYNC.RECONVERGENT B0 ;  /* 0x0000000000007941 */ /* 0x000fea0003800200 */
.L_x_41:
[----:B------:R-:W-:Y:S01]  /*2610*/  UIADD3 UR12, UPT, UPT, UR12, 0x1, URZ ;  /* 0x000000010c0c7890 */ /* 0x000fe2000fffe0ff */
[----:B------:R-:W-:-:S03]  /*2620*/  UMOV UR4, UR14 ;  /* 0x0000000e00047c82 */ /* 0x000fc60008000000 */
[----:B------:R-:W-:-:S09]  /*2630*/  UISETP.NE.AND UP0, UPT, UR12, UR26, UPT ;  /* 0x0000001a0c00728c */ /* 0x000fd2000bf05270 */
[----:B------:R-:W-:Y:S05]  /*2640*/  BRA.U UP0, `(.L_x_43) ;  /* 0xfffffff900fc7547 */ /* 0x000fea000b83ffff */
.L_x_35:
[C---:B------:R-:W-:Y:S01]  /*2650*/  LEA R3, R11.reuse, UR6, 0x3 ;  /* 0x000000060b037c11 */ /* 0x040fe2000f8e18ff */
[----:B------:R-:W-:Y:S01]  /*2660*/  NOP ;  /* 0x0000000000007918 */ /* 0x000fe20000000000 */
[----:B-1----:R-:W-:Y:S02]  /*2670*/  SHF.L.U32 R0, R10, 0x1f, RZ ;  /* 0x0000001f0a007819 */ /* 0x002fe400000006ff */
[----:B------:R-:W-:Y:S02]  /*2680*/  LEA R5, R11, UR6, 0x4 ;  /* 0x000000060b057c11 */ /* 0x000fe4000f8e20ff */
[----:B------:R-:W1:Y:S02]  /*2690*/  SYNCS.PHASECHK.TRANS64.TRYWAIT P0, [R3+URZ+0x130], R0 ;  /* 0x00013000030075a7 */ /* 0x000e6400080011ff */
[----:B-1----:R-:W-:Y:S05]  /*26a0*/  @!P0 BRA `(.L_x_44) ;  /* 0x0000010c00288947 */ /* 0x002fea0003800000 */
.L_x_208:
[----:B------:R-:W4:Y:S01]  /*26b0*/  LDS.128 R4, [R5+0x190] ;  /* 0x0001900005047984 */ /* 0x000f220000000c00 */
[----:B------:R-:W-:Y:S01]  /*26c0*/  UISETP.GE.AND UP0, UPT, UR39, 0x1, UPT ;  /* 0x000000012700788c */ /* 0x000fe2000bf06270 */
[----:B------:R-:W-:Y:S01]  /*26d0*/  @!PT LDS RZ, [RZ] ;  /* 0x00000000fffff984 */ /* 0x000fe20000000800 */
[----:B------:R-:W-:Y:S01]  /*26e0*/  @!PT LDS RZ, [RZ] ;  /* 0x00000000fffff984 */ /* 0x000fe20000000800 */
[----:B------:R-:W-:Y:S01]  /*26f0*/  @!PT LDS RZ, [RZ] ;  /* 0x00000000fffff984 */ /* 0x000fe20000000800 */
[----:B------:R-:W-:Y:S01]  /*2700*/  @!PT LDS RZ, [RZ] ;  /* 0x00000000fffff984 */ /* 0x000fe20000000800 */
[----:B------:R1:W-:Y:S06]  /*2710*/  MEMBAR.ALL.CTA ;  /* 0x0000000000007992 */ /* 0x0003ec0000008000 */
[----:B-1----:R-:W1:Y:S01]  /*2720*/  FENCE.VIEW.ASYNC.S ;  /* 0x00000000000073c6 */ /* 0x002e620000000000 */
[----:B----4-:R-:W-:-:S13]  /*2730*/  LOP3.LUT P0, RZ, R6, 0x1, RZ, 0xc0, !PT ;  /* 0x0000000106ff7812 */ /* 0x010fda000780c0ff */
[----:B-1----:R-:W-:Y:S01]  /*2740*/  VOTEU.ANY UP1, P0 ;  /* 0x0000000000ff7886 */ /* 0x002fe20000020100 */
[----:B------:R-:W-:-:S13]  /*2750*/  PLOP3.LUT P0, PT, PT, PT, UP1, 0x80, 0x8 ;  /* 0x000000000008781c */ /* 0x000fda0003f0f018 */
[----:B------:R-:W-:Y:S02]  /*2760*/  @P0 LOP3.LUT R0, R5, 0xffff, RZ, 0xc0, !PT ;  /* 0x0000ffff05000812 */ /* 0x000fe400078ec0ff */
[----:B--2---:R-:W-:Y:S02]  /*2770*/  @P0 MOV R2, R4 ;  /* 0x0000000400020202 */ /* 0x004fe40000000f00 */
[----:B------:R-:W-:Y:S01]  /*2780*/  @P0 R2UR UR5, R0 ;  /* 0x00000000000502ca */ /* 0x000fe200000e0000 */
[----:B------:R-:W-:Y:S01]  /*2790*/  VIADD R0, R3, 0x140 ;  /* 0x0000014003007836 */ /* 0x000fe20000000000 */
[----:B------:R-:W-:Y:S02]  /*27a0*/  @P0 SHF.R.U32.HI R4, RZ, 0x10, R5 ;  /* 0x00000010ff040819 */ /* 0x000fe40000011605 */
[----:B------:R-:W-:Y:S02]  /*27b0*/  @P0 R2UR UR7, R2 ;  /* 0x00000000020702ca */ /* 0x000fe400000e0000 */
[----:B------:R-:W-:-:S02]  /*27c0*/  PRMT R0, RZ, 0x654, R0 ;  /* 0x00000654ff007816 */ /* 0x000fc40000000000 */
[----:B------:R-:W-:Y:S02]  /*27d0*/  @P0 R2UR UR4, R4 ;  /* 0x00000000040402ca */ /* 0x000fe400000e0000 */
[----:B------:R1:W-:Y:S03]  /*27e0*/  SYNCS.ARRIVE.TRANS64.RED.A1T0 RZ, [R0+URZ], RZ ;  /* 0x000000ff00ff79a7 */ /* 0x0003e600081004ff */
[----:B------:R-:W-:-:S04]  /*27f0*/  @UP1 UMOV UR49, UR5 ;  /* 0x0000000500311c82 */ /* 0x000fc80008000000 */
[----:B------:R-:W-:-:S04]  /*2800*/  @UP1 UMOV UR50, UR7 ;  /* 0x0000000700321c82 */ /* 0x000fc80008000000 */
[----:B------:R-:W-:Y:S01]  /*2810*/  @UP1 UMOV UR44, UR4 ;  /* 0x00000004002c1c82 */ /* 0x000fe20008000000 */
[----:B------:R-:W-:Y:S05]  /*2820*/  BRA.U !UP0, `(.L_x_45) ;  /* 0x0000000108d47547 */ /* 0x000fea000b800000 */
[----:B------:R-:W2:Y:S01]  /*2830*/  LDCU.128 UR20, c[0x0][0xf10] ;  /* 0x0001e200ff1477ac */ /* 0x000ea20008000c00 */
[----:B------:R-:W4:Y:S01]  /*2840*/  LDCU UR24, c[0x0][0xf20] ;  /* 0x0001e400ff1877ac */ /* 0x000f220008000800 */
[----:B------:R-:W3:Y:S01]  /*2850*/  LDCU UR19, c[0x0][0xf0c] ;  /* 0x0001e180ff1377ac */ /* 0x000ee20008000800 */
[----:B------:R-:W1:Y:S01]  /*2860*/  LDCU.64 UR8, c[0x0][0xf28] ;  /* 0x0001e500ff0877ac */ /* 0x000e620008000a00 */
[----:B------:R-:W-:Y:S02]  /*2870*/  UISETP.NE.AND UP3, UPT, UR39, 0x1, UPT ;  /* 0x000000012700788c */ /* 0x000fe4000bf65270 */
[----:B--2---:R-:W-:Y:S02]  /*2880*/  UIMAD.WIDE.U32 UR10, UR51, UR23, URZ ;  /* 0x00000017330a72a5 */ /* 0x004fe4000f8e00ff */
[----:B------:R-:W-:Y:S02]  /*2890*/  UIMAD.WIDE.U32 UR4, UR52, UR20, URZ ;  /* 0x00000014340472a5 */ /* 0x000fe4000f8e00ff */
[----:B------:R-:W-:-:S02]  /*28a0*/  UISETP.NE.AND UP0, UPT, UR22, 0x1, UPT ;  /* 0x000000011600788c */ /* 0x000fc4000bf05270 */
[----:B------:R-:W-:Y:S01]  /*28b0*/  UIMAD.WIDE.U32 UR16, UR49, UR23, URZ ;  /* 0x00000017311072a5 */ /* 0x000fe2000f8e00ff */
[----:B------:R-:W-:Y:S02]  /*28c0*/  UMOV UR10, UR11 ;  /* 0x0000000b000a7c82 */ /* 0x000fe40008000000 */
[----:B------:R-:W-:Y:S01]  /*28d0*/  UMOV UR4, UR5 ;  /* 0x0000000500047c82 */ /* 0x000fe20008000000 */
[----:B----4-:R-:W-:Y:S02]  /*28e0*/  USHF.R.U32.HI UR10, URZ, UR24, UR10 ;  /* 0x00000018ff0a7299 */ /* 0x010fe4000801160a */
[----:B---3--:R-:W-:Y:S02]  /*28f0*/  UISETP.NE.AND UP2, UPT, UR19, 0x1, UPT ;  /* 0x000000011300788c */ /* 0x008fe4000bf45270 */
[----:B------:R-:W-:Y:S02]  /*2900*/  USHF.R.U32.HI UR4, URZ, UR21, UR4 ;  /* 0x00000015ff047299 */ /* 0x000fe40008011604 */
[----:B------:R-:W-:-:S02]  /*2910*/  USEL UR5, UR51, UR10, !UP0 ;  /* 0x0000000a33057287 */ /* 0x000fc4000c000000 */
[----:B------:R-:W-:Y:S02]  /*2920*/  USEL UR7, UR52, UR4, !UP2 ;  /* 0x0000000434077287 */ /* 0x000fe4000d000000 */
[----:B-1----:R-:W-:Y:S01]  /*2930*/  UIMAD.WIDE.U32 UR10, UR5, UR8, URZ ;  /* 0x00000008050a72a5 */ /* 0x002fe2000f8e00ff */
[----:B------:R-:W-:Y:S01]  /*2940*/  UMOV UR4, UR17 ;  /* 0x0000001100047c82 */ /* 0x000fe20008000000 */
[----:B------:R-:W-:Y:S02]  /*2950*/  UIMAD.WIDE.U32 UR12, UR50, UR20, URZ ;  /* 0x00000014320c72a5 */ /* 0x000fe4000f8e00ff */
[----:B------:R-:W-:-:S03]  /*2960*/  UIMAD.WIDE.U32 UR16, UR7, UR8, URZ ;  /* 0x00000008071072a5 */ /* 0x000fc6000f8e00ff */
[----:B------:R-:W-:Y:S01]  /*2970*/  UMOV UR10, UR11 ;  /* 0x0000000b000a7c82 */ /* 0x000fe20008000000 */
[----:B------:R-:W-:Y:S02]  /*2980*/  USHF.R.U32.HI UR4, URZ, UR24, UR4 ;  /* 0x00000018ff047299 */ /* 0x000fe40008011604 */
[----:B------:R-:W-:Y:S01]  /*2990*/  @UP3 USHF.R.U32.HI UR5, URZ, UR9, UR10 ;  /* 0x00000009ff053299 */ /* 0x000fe2000801160a */
[----:B------:R-:W-:Y:S01]  /*29a0*/  UMOV UR12, UR13 ;  /* 0x0000000d000c7c82 */ /* 0x000fe20008000000 */
[----:B------:R-:W-:Y:S01]  /*29b0*/  UMOV UR16, UR17 ;  /* 0x0000001100107c82 */ /* 0x000fe20008000000 */
[----:B------:R-:W-:Y:S02]  /*29c0*/  USHF.R.U32.HI UR21, URZ, UR21, UR12 ;  /* 0x00000015ff157299 */ /* 0x000fe4000801160c */
[----:B------:R-:W-:Y:S02]  /*29d0*/  USEL UR4, UR49, UR4, !UP0 ;  /* 0x0000000431047287 */ /* 0x000fe4000c000000 */
[----:B------:R-:W-:-:S02]  /*29e0*/  @UP3 USHF.R.U32.HI UR7, URZ, UR9, UR16 ;  /* 0x00000009ff073299 */ /* 0x000fc40008011610 */
[----:B------:R-:W-:Y:S02]  /*29f0*/  UIMAD UR10, UR39, UR5, URZ ;  /* 0x00000005270a72a4 */ /* 0x000fe4000f8e02ff */
[----:B------:R-:W-:Y:S02]  /*2a00*/  USEL UR5, UR50, UR21, !UP2 ;  /* 0x0000001532057287 */ /* 0x000fe4000d000000 */
[----:B------:R-:W-:Y:S02]  /*2a10*/  UIMAD UR12, UR39, UR7, URZ ;  /* 0x00000007270c72a4 */ /* 0x000fe4000f8e02ff */
[----:B------:R-:W-:Y:S02]  /*2a20*/  UISETP.GE.AND UP0, UPT, UR4, UR10, UPT ;  /* 0x0000000a0400728c */ /* 0x000fe4000bf06270 */
[----:B------:R-:W-:Y:S02]  /*2a30*/  UIMAD.WIDE.U32 UR10, UR4, UR8, URZ ;  /* 0x00000008040a72a5 */ /* 0x000fe4000f8e00ff */
[----:B------:R-:W-:-:S02]  /*2a40*/  UISETP.GE.OR UP0, UPT, UR5, UR12, UP0 ;  /* 0x0000000c0500728c */ /* 0x000fc40008706670 */
[----:B------:R-:W-:Y:S02]  /*2a50*/  UIMAD.WIDE.U32 UR12, UR5, UR8, URZ ;  /* 0x00000008050c72a5 */ /* 0x000fe4000f8e00ff */
[----:B------:R-:W-:Y:S01]  /*2a60*/  UIADD3 UR12, UPT, UPT, -UR5, URZ, URZ ;  /* 0x000000ff050c7290 */ /* 0x000fe2000fffe1ff */
[----:B------:R-:W-:Y:S01]  /*2a70*/  UMOV UR10, UR11 ;  /* 0x0000000b000a7c82 */ /* 0x000fe20008000000 */
[----:B------:R-:W-:Y:S02]  /*2a80*/  UIADD3 UR11, UPT, UPT, -UR4, URZ, URZ ;  /* 0x000000ff040b7290 */ /* 0x000fe4000fffe1ff */
[----:B------:R-:W-:-:S03]  /*2a90*/  USHF.R.U32.HI UR10, URZ, UR9, UR10 ;  /* 0x00000009ff0a7299 */ /* 0x000fc6000801160a */
[----:B------:R-:W-:Y:S01]  /*2aa0*/  @!UP0 UMOV UR8, UR13 ;  /* 0x0000000d00088c82 */ /* 0x000fe20008000000 */
[----:B------:R-:W-:Y:S02]  /*2ab0*/  UIMAD UR11, UR22, UR11, UR49 ;  /* 0x0000000b160b72a4 */ /* 0x000fe4000f8e0231 */
[----:B------:R-:W-:Y:S02]  /*2ac0*/  USEL UR10, UR4, UR10, !UP3 ;  /* 0x0000000a040a7287 */ /* 0x000fe4000d800000 */
[----:B------:R-:W-:Y:S02]  /*2ad0*/  @!UP0 USHF.R.U32.HI UR8, URZ, UR9, UR8 ;  /* 0x00000009ff088299 */ /* 0x000fe40008011608 */
[----:B------:R-:W-:Y:S02]  /*2ae0*/  UIADD3 UR9, UPT, UPT, -UR10, URZ, URZ ;  /* 0x000000ff0a097290 */ /* 0x000fe4000fffe1ff */
[----:B------:R-:W-:Y:S02]  /*2af0*/  @!UP0 USEL UR8, UR5, UR8, !UP3 ;  /* 0x0000000805088287 */ /* 0x000fe4000d800000 */
[----:B------:R-:W-:-:S02]  /*2b00*/  UIMAD UR9, UR39, UR9, UR4 ;  /* 0x00000009270972a4 */ /* 0x000fc4000f8e0204 */
[----:B------:R-:W-:Y:S02]  /*2b10*/  @!UP0 UIADD3 UR10, UPT, UPT, UR10, -UR8, URZ ;  /* 0x800000080a0a8290 */ /* 0x000fe4000fffe0ff */
[----:B------:R-:W-:Y:S02]  /*2b20*/  @!UP0 UIMAD UR8, UR9, UR7, UR8 ;  /* 0x00000007090882a4 */ /* 0x000fe4000f8e0208 */
[----:B------:R-:W-:Y:S02]  /*2b30*/  @!UP0 UIMAD UR4, UR39, UR10, UR5 ;  /* 0x0000000a270482a4 */ /* 0x000fe4000f8e0205 */
[----:B------:R-:W-:Y:S02]  /*2b40*/  UIMAD UR7, UR19, UR12, UR50 ;  /* 0x0000000c130772a4 */ /* 0x000fe4000f8e0232 */
[----:B------:R-:W-:Y:S01]  /*2b50*/  UIMAD UR49, UR4, UR22, UR11 ;  /* 0x00000016043172a4 */ /* 0x000fe2000f8e020b */
[----:B------:R-:W-:Y:S02]  /*2b60*/  @!UP0 UMOV UR5, UR8 ;  /* 0x0000000800058c82 */ /* 0x000fe40008000000 */
[----:B------:R-:W-:-:S12]  /*2b70*/  UIMAD UR50, UR5, UR19, UR7 ;  /* 0x00000013053272a4 */ /* 0x000fd8000f8e0207 */
.L_x_45:
[----:B------:R-:W2:Y:S02]  /*2b80*/  LDCU UR4, c[0x0][0xf30] ;  /* 0x0001e600ff0477ac */ /* 0x000ea40008000800 */
[----:B--2---:R-:W-:-:S09]  /*2b90*/  UISETP.NE.AND UP0, UPT, UR4, 0x1, UPT ;  /* 0x000000010400788c */ /* 0x004fd2000bf05270 */
[----:B------:R-:W-:Y:S05]  /*2ba0*/  BRA.U UP0, `(.L_x_46) ;  /* 0x0000000100447547 */ /* 0x000fea000b800000 */
[----:B------:R-:W2:Y:S01]  /*2bb0*/  LDCU.128 UR20, c[0x0][0xf10] ;  /* 0x0001e200ff1477ac */ /* 0x000ea20008000c00 */
[----:B------:R-:W4:Y:S01]  /*2bc0*/  LDCU UR10, c[0x0][0xf0c] ;  /* 0x0001e180ff0a77ac */ /* 0x000f220008000800 */
[----:B------:R-:W1:Y:S01]  /*2bd0*/  LDCU UR7, c[0x0][0xf20] ;  /* 0x0001e400ff0777ac */ /* 0x000e620008000800 */
[----:B--2---:R-:W-:Y:S02]  /*2be0*/  UIMAD.WIDE.U32 UR8, UR50, UR20, URZ ;  /* 0x00000014320872a5 */ /* 0x004fe4000f8e00ff */
[----:B------:R-:W-:Y:S02]  /*2bf0*/  UIMAD.WIDE.U32 UR4, UR49, UR23, URZ ;  /* 0x00000017310472a5 */ /* 0x000fe4000f8e00ff */
[----:B----4-:R-:W-:Y:S02]  /*2c00*/  UISETP.NE.AND UP2, UPT, UR10, 0x1, UPT ;  /* 0x000000010a00788c */ /* 0x010fe4000bf45270 */
[----:B------:R-:W-:Y:S01]  /*2c10*/  UISETP.NE.AND UP0, UPT, UR22, 0x1, UPT ;  /* 0x000000011600788c */ /* 0x000fe2000bf05270 */
[----:B------:R-:W-:-:S02]  /*2c20*/  UMOV UR8, UR9 ;  /* 0x0000000900087c82 */ /* 0x000fc40008000000 */
[----:B------:R-:W-:Y:S01]  /*2c30*/  UMOV UR4, UR5 ;  /* 0x0000000500047c82 */ /* 0x000fe20008000000 */
[----:B------:R-:W-:Y:S02]  /*2c40*/  USHF.R.U32.HI UR21, URZ, UR21, UR8 ;  /* 0x00000015ff157299 */ /* 0x000fe40008011608 */
[----:B-1----:R-:W-:Y:S02]  /*2c50*/  USHF.R.U32.HI UR4, URZ, UR7, UR4 ;  /* 0x00000007ff047299 */ /* 0x002fe40008011604 */
[----:B------:R-:W-:Y:S02]  /*2c60*/  USEL UR5, UR50, UR21, !UP2 ;  /* 0x0000001532057287 */ /* 0x000fe4000d000000 */
[----:B------:R-:W-:-:S04]  /*2c70*/  USEL UR4, UR49, UR4, !UP0 ;  /* 0x0000000431047287 */ /* 0x000fc8000c000000 */
[----:B------:R-:W-:Y:S02]  /*2c80*/  UIADD3 UR7, UPT, UPT, UR5, -UR4, URZ ;  /* 0x8000000405077290 */ /* 0x000fe4000fffe0ff */
[----:B------:R-:W-:Y:S02]  /*2c90*/  UIADD3 UR4, UPT, UPT, -UR5, UR4, URZ ;  /* 0x0000000405047290 */ /* 0x000fe4000fffe1ff */
[----:B------:R-:W-:Y:S02]  /*2ca0*/  UIMAD UR49, UR7, UR22, UR49 ;  /* 0x00000016073172a4 */ /* 0x000fe4000f8e0231 */
[----:B------:R-:W-:-:S12]  /*2cb0*/  UIMAD UR50, UR4, UR10, UR50 ;  /* 0x0000000a043272a4 */ /* 0x000fd8000f8e0232 */
.L_x_46:
[----:B------:R-:W-:Y:S01]  /*2cc0*/  VIADD R11, R11, 0x1 ;  /* 0x000000010b0b7836 */ /* 0x000fe20000000000 */
[----:B------:R-:W-:Y:S02]  /*2cd0*/  R2UR UR5, R178 ;  /* 0x00000000b20572ca */ /* 0x000fe400000e0000 */
[----:B------:R-:W-:Y:S02]  /*2ce0*/  R2UR UR4, R179 ;  /* 0x00000000b30472ca */ /* 0x000fe400000e0000 */
[C---:B------:R-:W-:Y:S02]  /*2cf0*/  ISETP.NE.AND P0, PT, R11.reuse, 0x2, PT ;  /* 0x000000020b00780c */ /* 0x040fe40003f05270 */
[----:B------:R-:W-:Y:S02]  /*2d00*/  PLOP3.LUT P2, PT, PT, PT, PT, 0x80, 0x8 ;  /* 0x000000000008781c */ /* 0x000fe40003f4f070 */
[----:B------:R-:W-:Y:S02]  /*2d10*/  SEL R3, RZ, 0x1, P0 ;  /* 0x00000001ff037807 */ /* 0x000fe40000000000 */
[----:B------:R-:W-:-:S02]  /*2d20*/  SEL R11, R11, RZ, P0 ;  /* 0x000000ff0b0b7207 */ /* 0x000fc40000000000 */
[----:B------:R-:W-:Y:S01]  /*2d30*/  LOP3.LUT R10, R10, R3, RZ, 0x3c, !PT ;  /* 0x000000030a0a7212 */ /* 0x000fe200078e3cff */
[----:B------:R-:W-:Y:S02]  /*2d40*/  UIADD3 UR24, UPT, UPT, UR49, UR5, URZ ;  /* 0x0000000531187290 */ /* 0x000fe4000fffe0ff */
[----:B------:R-:W-:Y:S01]  /*2d50*/  UIADD3 UR27, UPT, UPT, UR50, UR4, URZ ;  /* 0x00000004321b7290 */ /* 0x000fe2000fffe0ff */
[----:B------:R-:W-:Y:S11]  /*2d60*/  BRA.U UP1, `(.L_x_47) ;  /* 0xffffffed01ac7547 */ /* 0x000ff6000b83ffff */
[----:B------:R-:W-:Y:S01]  /*2d70*/  UIADD3 UR7, UPT, UPT, UR6, 0x70, URZ ;  /* 0x0000007006077890 */ /* 0x000fe2000fffe0ff */
[----:B------:R-:W-:-:S03]  /*2d80*/  SHF.L.U32 R3, R12, 0x1f, RZ ;  /* 0x0000001f0c037819 */ /* 0x000fc600000006ff */
[----:B------:R-:W-:-:S09]  /*2d90*/  ULEA UR4, UR14, UR7, 0x3 ;  /* 0x000000070e047291 */ /* 0x000fd2000f8e18ff */
[----:B------:R-:W2:Y:S02]  /*2da0*/  SYNCS.PHASECHK.TRANS64.TRYWAIT P0, [UR4], R3 ;  /* 0x00000003ff0075a7 */ /* 0x000ea40008001104 */
[----:B--2---:R-:W-:Y:S05]  /*2db0*/  @!P0 BRA `(.L_x_48) ;  /* 0x0000010400788947 */ /* 0x004fea0003800000 */
.L_x_210:
[----:B------:R-:W-:-:S04]  /*2dc0*/  UIADD3 UR4, UPT, UPT, UR14, 0x1, URZ ;  /* 0x000000010e047890 */ /* 0x000fc8000fffe0ff */
[----:B------:R-:W-:-:S04]  /*2dd0*/  UISETP.NE.AND UP0, UPT, UR4, 0xe, UPT ;  /* 0x0000000e0400788c */ /* 0x000fc8000bf05270 */
[----:B------:R-:W-:Y:S02]  /*2de0*/  USEL UR6, URZ, 0x1, UP0 ;  /* 0x00000001ff067887 */ /* 0x000fe40008000000 */
[----:B------:R-:W-:-:S04]  /*2df0*/  USEL UR4, UR4, URZ, UP0 ;  /* 0x000000ff04047287 */ /* 0x000fc80008000000 */
[----:B------:R-:W-:Y:S01]  /*2e00*/  ULEA UR5, UR4, UR7, 0x3 ;  /* 0x0000000704057291 */ /* 0x000fe2000f8e18ff */
[----:B------:R-:W-:-:S04]  /*2e10*/  LOP3.LUT R2, R12, UR6, RZ, 0x3c, !PT ;  /* 0x000000060c027c12 */ /* 0x000fc8000f8e3cff */
[----:B-1----:R-:W-:-:S04]  /*2e20*/  SHF.L.U32 R3, R2, 0x1f, RZ ;  /* 0x0000001f02037819 */ /* 0x002fc800000006ff */
[----:B------:R-:W1:Y:S02]  /*2e30*/  SYNCS.PHASECHK.TRANS64.TRYWAIT P0, [UR5], R3 ;  /* 0x00000003ff0075a7 */ /* 0x000e640008001105 */
[----:B-1----:R-:W-:Y:S05]  /*2e40*/  @!P0 BRA `(.L_x_49) ;  /* 0x00000104006c8947 */ /* 0x002fea0003800000 */
.L_x_212:
        /* <DEDUP_REMOVED lines=9> */
.L_x_214:
        /* <DEDUP_REMOVED lines=9> */
.L_x_216:
        /* <DEDUP_REMOVED lines=9> */
.L_x_218:
        /* <DEDUP_REMOVED lines=9> */
.L_x_220:
        /* <DEDUP_REMOVED lines=9> */
.L_x_222:
        /* <DEDUP_REMOVED lines=9> */
.L_x_224:
        /* <DEDUP_REMOVED lines=9> */
.L_x_226:
        /* <DEDUP_REMOVED lines=9> */
.L_x_228:
        /* <DEDUP_REMOVED lines=9> */
.L_x_230:
        /* <DEDUP_REMOVED lines=9> */
.L_x_232:
        /* <DEDUP_REMOVED lines=9> */
.L_x_234:
[----:B------:R-:W-:-:S04]  /*3480*/  UIADD3 UR4, UPT, UPT, UR4, 0x1, URZ ;  /* 0x0000000104047890 */ /* 0x000fc8000fffe0ff */
[----:B------:R-:W-:-:S04]  /*3490*/  UISETP.NE.AND UP0, UPT, UR4, 0xe, UPT ;  /* 0x0000000e0400788c */ /* 0x000fc8000bf05270 */
[----:B------:R-:W-:Y:S02]  /*34a0*/  USEL UR5, URZ, 0x1, UP0 ;  /* 0x00000001ff057887 */ /* 0x000fe40008000000 */
[----:B------:R-:W-:-:S04]  /*34b0*/  USEL UR4, UR4, URZ, UP0 ;  /* 0x000000ff04047287 */ /* 0x000fc80008000000 */
[----:B------:R-:W-:Y:S01]  /*34c0*/  ULEA UR4, UR4, UR7, 0x3 ;  /* 0x0000000704047291 */ /* 0x000fe2000f8e18ff */
[----:B-1----:R-:W-:-:S04]  /*34d0*/  LOP3.LUT R3, R2, UR5, RZ, 0x3c, !PT ;  /* 0x0000000502037c12 */ /* 0x002fc8000f8e3cff */
[----:B------:R-:W-:Y:S01]  /*34e0*/  SHF.L.U32 R3, R3, 0x1f, RZ ;  /* 0x0000001f03037819 */ /* 0x000fe200000006ff */
[----:B------:R-:W-:-:S07]  /*34f0*/  IMAD.U32 R0, RZ, RZ, UR4 ;  /* 0x00000004ff007e24 */ /* 0x000fce000f8e00ff */
.L_x_61:
[----:B-1----:R1:W2:Y:S02]  /*3500*/  SYNCS.PHASECHK.TRANS64.TRYWAIT P0, [R0+URZ], R3 ;  /* 0x00000003000075a7 */ /* 0x0022a400080011ff */
[----:B--2---:R-:W-:Y:S05]  /*3510*/  @!P0 NANOSLEEP.SYNCS 0x989680 ;  /* 0x009896800000895d */ /* 0x004fea0003900000 */
[----:B------:R-:W2:Y:S02]  /*3520*/  @!P0 SYNCS.PHASECHK.TRANS64 P0, [R0+URZ], R3 ;  /* 0x00000003000085a7 */ /* 0x000ea400080010ff */
[----:B--2---:R-:W-:Y:S05]  /*3530*/  @P0 EXIT ;  /* 0x000000000000094d */ /* 0x004fea0003800000 */
[----:B------:R-:W-:Y:S05]  /*3540*/  BRA `(.L_x_61) ;  /* 0xfffffffc00ec7947 */ /* 0x000fea000383ffff */
.L_x_23:
[----:B------:R-:W2:Y:S02]  /*3550*/  S2UR UR4, SR_CgaCtaId ;  /* 0x00000000000479c3 */ /* 0x000ea40000008800 */
[----:B--2---:R-:W-:-:S04]  /*3560*/  UISETP.NE.AND UP0, UPT, UR4, URZ, UPT ;  /* 0x000000ff0400728c */ /* 0x004fc8000bf05270 */
[----:B------:R-:W-:-:S09]  /*3570*/  UISETP.NE.OR UP0, UPT, UR19, 0x1, UP0 ;  /* 0x000000011300788c */ /* 0x000fd20008705670 */
[----:B------:R-:W-:Y:S05]  /*3580*/  BRA.U UP0, `(.L_x_62) ;  /* 0x00000005004c7547 */ /* 0x000fea000b800000 */
[----:B------:R-:W2:Y:S01]  /*3590*/  S2UR UR5, SR_CgaCtaId ;  /* 0x00000000000579c3 */ /* 0x000ea20000008800 */
[----:B------:R-:W-:Y:S01]  /*35a0*/  UMOV UR4, 0x400 ;  /* 0x0000040000047882 */ /* 0x000fe20000000000 */
[----:B------:R-:W-:Y:S01]  /*35b0*/  ISETP.GE.U32.AND P2, PT, R2, 0x8, PT ;  /* 0x000000080200780c */ /* 0x000fe20003f46070 */
[----:B------:R-:W-:Y:S01]  /*35c0*/  IMAD.MOV.U32 R12, RZ, RZ, 0x1 ;  /* 0x00000001ff0c7424 */ /* 0x000fe200078e00ff */
[----:B------:R-:W-:Y:S02]  /*35d0*/  CS2R R10, SRZ ;  /* 0x00000000000a7805 */ /* 0x000fe4000001ff00 */
[----:B------:R-:W-:Y:S01]  /*35e0*/  CS2R R8, SRZ ;  /* 0x0000000000087805 */ /* 0x000fe2000001ff00 */
[----:B--2---:R-:W-:-:S03]  /*35f0*/  ULEA UR6, UR5, UR4, 0x18 ;  /* 0x0000000405067291 */ /* 0x004fc6000f8ec0ff */
[----:B------:R-:W-:-:S09]  /*3600*/  UMOV UR5, URZ ;  /* 0x000000ff00057c82 */ /* 0x000fd20008000000 */
.L_x_66:
[----:B------:R-:W-:Y:S02]  /*3610*/  LEA R0, R8, UR6, 0x3 ;  /* 0x0000000608007c11 */ /* 0x000fe4000f8e18ff */
[----:B------:R-:W-:-:S03]  /*3620*/  SHF.L.U32 R5, R9, 0x1f, RZ ;  /* 0x0000001f09057819 */ /* 0x000fc600000006ff */
[----:B------:R-:W-:Y:S01]  /*3630*/  VIADD R4, R0, 0x170 ;  /* 0x0000017000047836 */ /* 0x000fe20000000000 */
[----:B------:R-:W2:Y:S02]  /*3640*/  SYNCS.PHASECHK.TRANS64.TRYWAIT P0, [R0+URZ+0x160], R5 ;  /* 0x00016005000075a7 */ /* 0x000ea400080011ff */
[----:B--2---:R-:W-:Y:S05]  /*3650*/  @!P0 BRA `(.L_x_63) ;  /* 0x0000010000888947 */ /* 0x004fea0003800000 */
.L_x_235:
[----:B------:R-:W-:Y:S01]  /*3660*/  ULEA UR4, UR5, UR6, 0x3 ;  /* 0x0000000605047291 */ /* 0x000fe2000f8e18ff */
[----:B------:R-:W-:Y:S02]  /*3670*/  PRMT R4, RZ, 0x654, R4 ;  /* 0x00000654ff047816 */ /* 0x000fe40000000004 */
[----:B--2---:R-:W-:Y:S01]  /*3680*/  SHF.L.U32 R5, R12, 0x1f, RZ ;  /* 0x0000001f0c057819 */ /* 0x004fe200000006ff */
[----:B------:R-:W-:Y:S01]  /*3690*/  UIADD3 UR7, UPT, UPT, UR4, 0x130, URZ ;  /* 0x0000013004077890 */ /* 0x000fe2000fffe0ff */
[----:B------:R2:W-:Y:S05]  /*36a0*/  SYNCS.ARRIVE.TRANS64.RED.A1T0 RZ, [R4+URZ], RZ ;  /* 0x000000ff04ff79a7 */ /* 0x0005ea00081004ff */
[----:B------:R-:W-:Y:S01]  /*36b0*/  IMAD.U32 R7, RZ, RZ, UR7 ;  /* 0x00000007ff077e24 */ /* 0x000fe2000f8e00ff */
[----:B------:R-:W3:Y:S04]  /*36c0*/  SYNCS.PHASECHK.TRANS64.TRYWAIT P0, [UR4+0x140], R5 ;  /* 0x00014005ff0075a7 */ /* 0x000ee80008001104 */
[----:B------:R-:W-:Y:S01]  /*36d0*/  PRMT R6, R2, 0x654, R7 ;  /* 0x0000065402067816 */ /* 0x000fe20000000007 */
[----:B--2---:R-:W-:Y:S01]  /*36e0*/  @!P2 IMAD.MOV.U32 R4, RZ, RZ, 0x10 ;  /* 0x00000010ff04a424 */ /* 0x004fe200078e00ff */
[----:B---3--:R-:W-:Y:S06]  /*36f0*/  @!P0 BRA `(.L_x_64) ;  /* 0x0000010000748947 */ /* 0x008fec0003800000 */
.L_x_237:
[----:B------:R-:W-:Y:S01]  /*3700*/  ULEA UR8, UR5, UR6, 0x4 ;  /* 0x0000000605087291 */ /* 0x000fe2000f8e20ff */
[----:B------:R-:W-:Y:S01]  /*3710*/  SEL R3, R6, R3, !P2 ;  /* 0x0000000306037207 */ /* 0x000fe20005000000 */
[----:B------:R-:W-:Y:S01]  /*3720*/  UIADD3 UR9, UPT, UPT, UR4, 0x130, URZ ;  /* 0x0000013004097890 */ /* 0x000fe2000fffe0ff */
[----:B--2---:R-:W-:Y:S01]  /*3730*/  LEA R0, R11, UR6, 0x3 ;  /* 0x000000060b007c11 */ /* 0x004fe2000f8e18ff */
[----:B------:R-:W-:Y:S01]  /*3740*/  UIADD3 UR8, UPT, UPT, UR8, 0x190, URZ ;  /* 0x0000019008087890 */ /* 0x000fe2000fffe0ff */
[----:B------:R-:W-:Y:S01]  /*3750*/  SHF.L.U32 R5, R10, 0x1f, RZ ;  /* 0x0000001f0a057819 */ /* 0x000fe200000006ff */
[----:B------:R2:W-:Y:S01]  /*3760*/  @!P2 SYNCS.ARRIVE.TRANS64.RED RZ, [R3+URZ], R4 ;  /* 0x0000000403ffa9a7 */ /* 0x0005e200080004ff */
[----:B------:R-:W-:Y:S01]  /*3770*/  UIADD3 UR4, UPT, UPT, UR5, 0x1, URZ ;  /* 0x0000000105047890 */ /* 0x000fe2000fffe0ff */
[----:B------:R-:W-:-:S03]  /*3780*/  VIADD R8, R8, 0x1 ;  /* 0x0000000108087836 */ /* 0x000fc60000000000 */
[----:B------:R-:W-:Y:S02]  /*3790*/  UISETP.NE.AND UP0, UPT, UR4, 0x2, UPT ;  /* 0x000000020400788c */ /* 0x000fe4000bf05270 */
[----:B------:R-:W-:Y:S06]  /*37a0*/  UGETNEXTWORKID.BROADCAST [UR8], [UR9] ;  /* 0x00000000080073ca */ /* 0x000fec0008000100 */
[----:B------:R-:W-:Y:S01]  /*37b0*/  USEL UR7, URZ, 0x1, UP0 ;  /* 0x00000001ff077887 */ /* 0x000fe20008000000 */
[----:B------:R-:W-:Y:S01]  /*37c0*/  ISETP.NE.AND P0, PT, R8, 0x2, PT ;  /* 0x000000020800780c */ /* 0x000fe20003f05270 */
[----:B------:R-:W-:Y:S01]  /*37d0*/  USEL UR5, UR4, URZ, UP0 ;  /* 0x000000ff04057287 */ /* 0x000fe20008000000 */
[----:B------:R-:W3:Y:S03]  /*37e0*/  SYNCS.PHASECHK.TRANS64.TRYWAIT P1, [R0+URZ+0x130], R5 ;  /* 0x00013005000075a7 */ /* 0x000ee600080211ff */
[----:B------:R-:W-:Y:S01]  /*37f0*/  LOP3.LUT R12, R12, UR7, RZ, 0x3c, !PT ;  /* 0x000000070c0c7c12 */ /* 0x000fe2000f8e3cff */
[----:B--23--:R-:W-:Y:S07]  /*3800*/  @!P1 BRA `(.L_x_65) ;  /* 0x0000010000489947 */ /* 0x00cfee0003800000 */
.L_x_238:
[C---:B------:R-:W-:Y:S01]  /*3810*/  LEA R4, R11.reuse, UR6, 0x4 ;  /* 0x000000060b047c11 */ /* 0x040fe2000f8e20ff */
[----:B--2---:R-:W-:Y:S01]  /*3820*/  VIADD R0, R0, 0x140 ;  /* 0x0000014000007836 */ /* 0x004fe20000000000 */
[----:B------:R-:W-:Y:S01]  /*3830*/  SEL R8, R8, RZ, P0 ;  /* 0x000000ff08087207 */ /* 0x000fe20000000000 */
[----:B------:R-:W-:-:S03]  /*3840*/  VIADD R11, R11, 0x1 ;  /* 0x000000010b0b7836 */ /* 0x000fc60000000000 */
[----:B------:R-:W2:Y:S01]  /*3850*/  LDS.128 R4, [R4+0x190] ;  /* 0x0001900004047984 */ /* 0x000ea20000000c00 */
[----:B------:R-:W-:Y:S02]  /*3860*/  PRMT R0, RZ, 0x654, R0 ;  /* 0x00000654ff007816 */ /* 0x000fe40000000000 */
[C---:B------:R-:W-:Y:S01]  /*3870*/  ISETP.NE.AND P1, PT, R11.reuse, 0x2, PT ;  /* 0x000000020b00780c */ /* 0x040fe20003f25270 */
[----:B------:R-:W-:Y:S01]  /*3880*/  @!PT LDS RZ, [RZ] ;  /* 0x00000000fffff984 */ /* 0x000fe20000000800 */
[----:B------:R-:W-:Y:S01]  /*3890*/  @!PT LDS RZ, [RZ] ;  /* 0x00000000fffff984 */ /* 0x000fe20000000800 */
[----:B------:R-:W-:Y:S01]  /*38a0*/  @!PT LDS RZ, [RZ] ;  /* 0x00000000fffff984 */ /* 0x000fe20000000800 */
[----:B------:R-:W-:Y:S01]  /*38b0*/  @!PT LDS RZ, [RZ] ;  /* 0x00000000fffff984 */ /* 0x000fe20000000800 */
[----:B------:R3:W-:Y:S06]  /*38c0*/  MEMBAR.ALL.CTA ;  /* 0x0000000000007992 */ /* 0x0007ec0000008000 */
[----:B---3--:R-:W3:Y:S01]  /*38d0*/  FENCE.VIEW.ASYNC.S ;  /* 0x00000000000073c6 */ /* 0x008ee20000000000 */
[----:B------:R-:W-:Y:S01]  /*38e0*/  SEL R11, R11, RZ, P1 ;  /* 0x000000ff0b0b7207 */ /* 0x000fe20000800000 */
[----:B---3--:R3:W-:Y:S01]  /*38f0*/  SYNCS.ARRIVE.TRANS64.RED.A1T0 RZ, [R0+URZ], RZ ;  /* 0x000000ff00ff79a7 */ /* 0x0087e200081004ff */
[----:B--2---:R-:W-:-:S02]  /*3900*/  LOP3.LUT P3, RZ, R6, 0x1, RZ, 0xc0, !PT ;  /* 0x0000000106ff7812 */ /* 0x004fc4000786c0ff */
[----:B------:R-:W-:-:S04]  /*3910*/  SEL R5, RZ, 0x1, P1 ;  /* 0x00000001ff057807 */ /* 0x000fc80000800000 */
[----:B------:R-:W-:Y:S02]  /*3920*/  LOP3.LUT R10, R10, R5, RZ, 0x3c, !PT ;  /* 0x000000050a0a7212 */ /* 0x000fe400078e3cff */
[----:B---3--:R-:W-:-:S04]  /*3930*/  SEL R0, RZ, 0x1, P0 ;  /* 0x00000001ff007807 */ /* 0x008fc80000000000 */
[----:B------:R-:W-:Y:S01]  /*3940*/  LOP3.LUT R9, R9, R0, RZ, 0x3c, !PT ;  /* 0x0000000009097212 */ /* 0x000fe200078e3cff */
[----:B------:R-:W-:Y:S06]  /*3950*/  @P3 BRA `(.L_x_66) ;  /* 0xfffffffc002c3947 */ /* 0x000fec000383ffff */
[----:B------:R-:W-:Y:S01]  /*3960*/  ULEA UR4, UR5, UR6, 0x3 ;  /* 0x0000000605047291 */ /* 0x000fe2000f8e18ff */
[----:B------:R-:W-:-:S08]  /*3970*/  SHF.L.U32 R3, R12, 0x1f, RZ ;  /* 0x0000001f0c037819 */ /* 0x000fd000000006ff */
[----:B------:R-:W2:Y:S02]  /*3980*/  SYNCS.PHASECHK.TRANS64 P0, [UR4+0x140], R3 ;  /* 0x00014003ff0075a7 */ /* 0x000ea40008001004 */
[----:B--2---:R-:W-:Y:S05]  /*3990*/  @P0 BRA `(.L_x_67) ;  /* 0x0000000000080947 */ /* 0x004fea0003800000 */
[----:B------:R-:W2:Y:S02]  /*39a0*/  SYNCS.PHASECHK.TRANS64.TRYWAIT P0, [UR4+0x140], R3 ;  /* 0x00014003ff0075a7 */ /* 0x000ea40008001104 */
[----:B--2---:R-:W-:Y:S05]  /*39b0*/  @!P0 BRA `(.L_x_68) ;  /* 0x000000fc00f08947 */ /* 0x004fea0003800000 */
.L_x_67:
[----:B------:R-:W-:-:S04]  /*39c0*/  UIADD3 UR7, UPT, UPT, UR5, 0x1, URZ ;  /* 0x0000000105077890 */ /* 0x000fc8000fffe0ff */
[----:B------:R-:W-:-:S04]  /*39d0*/  UISETP.NE.AND UP0, UPT, UR7, 0x2, UPT ;  /* 0x000000020700788c */ /* 0x000fc8000bf05270 */
[----:B------:R-:W-:Y:S02]  /*39e0*/  USEL UR8, URZ, 0x1, UP0 ;  /* 0x00000001ff087887 */ /* 0x000fe40008000000 */
[----:B------:R-:W-:-:S04]  /*39f0*/  USEL UR7, UR7, URZ, UP0 ;  /* 0x000000ff07077287 */ /* 0x000fc80008000000 */
[----:B------:R-:W-:Y:S01]  /*3a00*/  ULEA UR7, UR7, UR6, 0x3 ;  /* 0x0000000607077291 */ /* 0x000fe2000f8e18ff */
[----:B--2---:R-:W-:-:S04]  /*3a10*/  LOP3.LUT R3, R12, UR8, RZ, 0x3c, !PT ;  /* 0x000000080c037c12 */ /* 0x004fc8000f8e3cff */
[----:B------:R-:W-:-:S04]  /*3a20*/  SHF.L.U32 R0, R3, 0x1f, RZ ;  /* 0x0000001f03007819 */ /* 0x000fc800000006ff */
[----:B------:R-:W2:Y:S02]  /*3a30*/  SYNCS.PHASECHK.TRANS64 P0, [UR7+0x140], R0 ;  /* 0x00014000ff0075a7 */ /* 0x000ea40008001007 */
[----:B-12---:R-:W-:Y:S05]  /*3a40*/  @P0 EXIT ;  /* 0x000000000000094d */ /* 0x006fea0003800000 */
[----:B------:R-:W-:Y:S02]  /*3a50*/  SHF.L.U32 R3, R3, 0x1f, RZ ;  /* 0x0000001f03037819 */ /* 0x000fe400000006ff */
[----:B------:R-:W-:-:S07]  /*3a60*/  MOV R0, UR7 ;  /* 0x0000000700007c02 */ /* 0x000fce0008000f00 */
.L_x_69:
[----:B-1----:R1:W2:Y:S02]  /*3a70*/  SYNCS.PHASECHK.TRANS64.TRYWAIT P0, [R0+URZ+0x140], R3 ;  /* 0x00014003000075a7 */ /* 0x0022a400080011ff */
[----:B--2---:R-:W-:Y:S05]  /*3a80*/  @!P0 NANOSLEEP.SYNCS 0x989680 ;  /* 0x009896800000895d */ /* 0x004fea0003900000 */
[----:B------:R-:W2:Y:S02]  /*3a90*/  @!P0 SYNCS.PHASECHK.TRANS64 P0, [R0+URZ+0x140], R3 ;  /* 0x00014003000085a7 */ /* 0x000ea400080010ff */
[----:B--2---:R-:W-:Y:S05]  /*3aa0*/  @P0 EXIT ;  /* 0x000000000000094d */ /* 0x004fea0003800000 */
[----:B------:R-:W-:Y:S05]  /*3ab0*/  BRA `(.L_x_69) ;  /* 0xfffffffc00ec7947 */ /* 0x000fea000383ffff */
.L_x_62:
[----:B------:R-:W-:Y:S05]  /*3ac0*/  BRA.U UP5, `(.L_x_70) ;  /* 0x0000001105ac7547 */ /* 0x000fea000b800000 */
[----:B------:R-:W2:Y:S01]  /*3ad0*/  S2UR UR7, SR_CgaCtaId ;  /* 0x00000000000779c3 */ /* 0x000ea20000008800 */
[----:B------:R-:W-:Y:S01]  /*3ae0*/  UMOV UR4, 0x40 ;  /* 0x0000004000047882 */ /* 0x000fe20000000000 */
[----:B------:R-:W-:Y:S01]  /*3af0*/  NOP ;  /* 0x0000000000007918 */ /* 0x000fe20000000000 */
[----:B------:R-:W-:Y:S01]  /*3b00*/  UMOV UR6, 0x400 ;  /* 0x0000040000067882 */ /* 0x000fe20000000000 */
[----:B--2---:R-:W-:Y:S02]  /*3b10*/  ULEA UR5, UR7, UR4, 0x18 ;  /* 0x0000000407057291 */ /* 0x004fe4000f8ec0ff */
[----:B------:R-:W-:-:S07]  /*3b20*/  ULEA UR6, UR7, UR6, 0x18 ;  /* 0x0000000607067291 */ /* 0x000fce000f8ec0ff */
[----:B------:R-:W2:Y:S02]  /*3b30*/  LDS.U8 R2, [UR5+0x1c] ;  /* 0x00001c05ff027984 */ /* 0x000ea40008000000 */
[----:B--2---:R-:W-:-:S13]  /*3b40*/  ISETP.NE.AND P0, PT, R2, RZ, PT ;  /* 0x000000ff0200720c */ /* 0x004fda0003f05270 */
[----:B------:R-:W-:Y:S05]  /*3b50*/  @P0 BRA `(.L_x_71) ;  /* 0x0000000000580947 */ /* 0x000fea0003800000 */
[----:B------:R-:W-:-:S13]  /*3b60*/  ELECT P0, URZ, PT ;  /* 0x0000000000ff782f */ /* 0x000fda0003800000 */
[----:B------:R-:W-:Y:S05]  /*3b70*/  @!P0 BRA `(.L_x_72) ;  /* 0x0000000000608947 */ /* 0x000fea0003800000 */
[----:B------:R-:W-:Y:S01]  /*3b80*/  UMOV UR4, 0x10 ;  /* 0x0000001000047882 */ /* 0x000fe20000000000 */
[----:B------:R-:W-:Y:S01]  /*3b90*/  HFMA2 R2, -RZ, RZ, 0, 5.9604644775390625e-08 ;  /* 0x00000001ff027431 */ /* 0x000fe200000001ff */
[----:B------:R-:W-:-:S03]  /*3ba0*/  MOV R3, 0xffff ;  /* 0x0000ffff00037802 */ /* 0x000fc60000000f00 */
[----:B------:R-:W-:Y:S04]  /*3bb0*/  DEPBAR.LE SB2, 0x36 ;  /* 0x0000ad800000791a */ /* 0x000fe80000000000 */
[----:B------:R-:W2:Y:S02]  /*3bc0*/  UTCATOMSWS.FIND_AND_SET.ALIGN UP0, UR4, UR4 ;  /* 0x00000004000475e3 */ /* 0x000ea40008000800 */
[----:B--2---:R-:W-:Y:S01]  /*3bd0*/  MOV R4, UR4 ;  /* 0x0000000400047c02 */ /* 0x004fe20008000f00 */
[----:B------:R-:W-:Y:S06]  /*3be0*/  BRA.U UP0, `(.L_x_73) ;  /* 0x0000000100187547 */ /* 0x000fec000b800000 */
.L_x_74:
[----:B------:R-:W-:Y:S05]  /*3bf0*/  NANOSLEEP 0x64 ;  /* 0x000000640000795d */ /* 0x000fea0003800000 */
[----:B------:R-:W-:-:S05]  /*3c00*/  UMOV UR4, 0x10 ;  /* 0x0000001000047882 */ /* 0x000fca0000000000 */
[----:B------:R-:W-:Y:S04]  /*3c10*/  DEPBAR.LE SB2, 0x36 ;  /* 0x0000ad800000791a */ /* 0x000fe80000000000 */
[----:B------:R-:W2:Y:S02]  /*3c20*/  UTCATOMSWS.FIND_AND_SET.ALIGN UP0, UR4, UR4 ;  /* 0x00000004000475e3 */ /* 0x000ea40008000800 */
[----:B--2---:R-:W-:Y:S01]  /*3c30*/  MOV R4, UR4 ;  /* 0x0000000400047c02 */ /* 0x004fe20008000f00 */
[----:B------:R-:W-:Y:S05]  /*3c40*/  BRA.U !UP0, `(.L_x_74) ;  /* 0xfffffffd08e87547 */ /* 0x000fea000b83ffff */
.L_x_73:
[-C--:B------:R-:W-:Y:S02]  /*3c50*/  SHF.L.U32 R3, R3, R4.reuse, RZ ;  /* 0x0000000403037219 */ /* 0x080fe400000006ff */
[----:B------:R-:W-:Y:S01]  /*3c60*/  SHF.L.U32 R2, R2, R4, RZ ;  /* 0x0000000402027219 */ /* 0x000fe200000006ff */
[----:B------:R-:W-:Y:S02]  /*3c70*/  IMAD.SHL.U32 R4, R4, 0x20, RZ ;  /* 0x0000002004047824 */ /* 0x000fe400078e00ff */
[----:B------:R2:W-:Y:S04]  /*3c80*/  ATOMS.OR RZ, [UR5+0x14], R3 ;  /* 0x00001403ffff798c */ /* 0x0005e8000b000005 */
[----:B------:R2:W-:Y:S04]  /*3c90*/  ATOMS.OR RZ, [UR5+0x18], R2 ;  /* 0x00001802ffff798c */ /* 0x0005e8000b000005 */
[----:B------:R2:W-:Y:S01]  /*3ca0*/  STS [UR6+0x1b0], R4 ;  /* 0x0001b004ff007988 */ /* 0x0005e20008000806 */
[----:B------:R-:W-:Y:S05]  /*3cb0*/  BRA `(.L_x_72) ;  /* 0x0000000000107947 */ /* 0x000fea0003800000 */
.L_x_71:
[----:B------:R-:W-:-:S05]  /*3cc0*/  MOV R2, 0xffffffff ;  /* 0xffffffff00027802 */ /* 0x000fca0000000f00 */
[----:B------:R2:W-:Y:S02]  /*3cd0*/  STS [UR6+0x1b0], R2 ;  /* 0x0001b002ff007988 */ /* 0x0005e40008000806 */
[----:B--2---:R-:W-:Y:S02]  /*3ce0*/  MOV R2, 0x3d00 ;  /* 0x00003d0000027802 */ /* 0x004fe40000000f00 */
[----:B-1---5:R-:W-:Y:S05]  /*3cf0*/  CALL.REL.NOINC `($__internal_1_$__cuda_sm10x_tcgen05_guardrail_trap_phase_invalid_during_alloc) ;  /* 0x0000010400ac7944 */ /* 0x022fea0003c00000 */
.L_x_72:
[----:B------:R-:W-:Y:S05]  /*3d00*/  WARPSYNC.ALL ;  /* 0x0000000000007948 */ /* 0x000fea0003800000 */
[----:B------:R-:W3:Y:S01]  /*3d10*/  S2R R8, SR_CgaCtaId ;  /* 0x0000000000087919 */ /* 0x000ee20000008800 */
[----:B--2---:R-:W-:Y:S01]  /*3d20*/  MOV R3, 0x400 ;  /* 0x0000040000037802 */ /* 0x004fe20000000f00 */
[----:B------:R-:W-:Y:S01]  /*3d30*/  NOP ;  /* 0x0000000000007918 */ /* 0x000fe20000000000 */
[----:B------:R-:W-:Y:S08]  /*3d40*/  BAR.ARV 0x6, 0xa0 ;  /* 0x0182800000007b1d */ /* 0x000ff00000002000 */
[----:B------:R-:W2:Y:S01]  /*3d50*/  LDC R2, c[0x0][0x38c] ;  /* 0x0000e300ff027b82 */ /* 0x000ea20000000800 */
[----:B------:R-:W-:-:S02]  /*3d60*/  CS2R R16, SRZ ;  /* 0x0000000000107805 */ /* 0x000fc4000001ff00 */
[----:B------:R-:W-:Y:S01]  /*3d70*/  CS2R R14, SRZ ;  /* 0x00000000000e7805 */ /* 0x000fe2000001ff00 */
[----:B------:R-:W-:Y:S01]  /*3d80*/  UMOV UR10, 0x1 ;  /* 0x00000001000a7882 */ /* 0x000fe20000000000 */
[----:B------:R-:W-:Y:S01]  /*3d90*/  UMOV UR24, URZ ;  /* 0x000000ff00187c82 */ /* 0x000fe20008000000 */
[----:B------:R-:W-:Y:S01]  /*3da0*/  UMOV UR18, URZ ;  /* 0x000000ff00127c82 */ /* 0x000fe20008000000 */
[----:B---3--:R-:W-:-:S05]  /*3db0*/  LEA R8, R8, R3, 0x18 ;  /* 0x0000000308087211 */ /* 0x008fca00078ec0ff */
[----:B------:R-:W3:Y:S01]  /*3dc0*/  LDS R4, [R8+0x1b0] ;  /* 0x0001b00008047984 */ /* 0x000ee20000000800 */
[----:B--2---:R-:W-:Y:S02]  /*3dd0*/  VIADD R2, R2, 0x3f ;  /* 0x0000003f02027836 */ /* 0x004fe40000000000 */
[C---:B------:R-:W-:Y:S02]  /*3de0*/  VIADD R10, R8.reuse, 0x8400 ;  /* 0x00008400080a7836 */ /* 0x040fe40000000000 */
[C---:B------:R-:W-:Y:S01]  /*3df0*/  VIADD R11, R8.reuse, 0x16400 ;  /* 0x00016400080b7836 */ /* 0x040fe20000000000 */
[----:B------:R-:W-:Y:S01]  /*3e00*/  SHF.R.S32.HI R3, RZ, 0x1f, R2 ;  /* 0x0000001fff037819 */ /* 0x000fe20000011402 */
[C---:B------:R-:W-:Y:S01]  /*3e10*/  VIADD R12, R8.reuse, 0x32400 ;  /* 0x00032400080c7836 */ /* 0x040fe20000000000 */
[----:B------:R-:W-:Y:S01]  /*3e20*/  SHF.R.U32.HI R10, RZ, 0x4, R10 ;  /* 0x00000004ff0a7819 */ /* 0x000fe2000001160a */
[----:B------:R-:W-:Y:S01]  /*3e30*/  VIADD R13, R8, 0x34000 ;  /* 0x00034000080d7836 */ /* 0x000fe20000000000 */
[----:B------:R-:W-:-:S02]  /*3e40*/  LEA.HI R3, R3, R2, RZ, 0x6 ;  /* 0x0000000203037211 */ /* 0x000fc400078f30ff */
[----:B------:R-:W-:Y:S02]  /*3e50*/  SHF.R.U32.HI R11, RZ, 0x4, R11 ;  /* 0x00000004ff0b7819 */ /* 0x000fe4000001160b */
[----:B------:R-:W-:Y:S02]  /*3e60*/  SHF.R.U32.HI R12, RZ, 0x4, R12 ;  /* 0x00000004ff0c7819 */ /* 0x000fe4000001160c */
[----:B------:R-:W-:Y:S02]  /*3e70*/  SHF.R.U32.HI R13, RZ, 0x4, R13 ;  /* 0x00000004ff0d7819 */ /* 0x000fe4000001160d */
[----:B------:R-:W-:Y:S02]  /*3e80*/  SHF.R.S32.HI R3, RZ, 0x6, R3 ;  /* 0x00000006ff037819 */ /* 0x000fe40000011403 */
[----:B------:R-:W-:Y:S02]  /*3e90*/  LOP3.LUT R10, R10, 0x3fff, RZ, 0xc0, !PT ;  /* 0x00003fff0a0a7812 */ /* 0x000fe400078ec0ff */
[----:B------:R-:W-:Y:S01]  /*3ea0*/  LOP3.LUT R11, R11, 0x3fff, RZ, 0xc0, !PT ;  /* 0x00003fff0b0b7812 */ /* 0x000fe200078ec0ff */
[----:B------:R-:W-:Y:S01]  /*3eb0*/  VIADD R18, R3, 0xffffffff ;  /* 0xffffffff03127836 */ /* 0x000fe20000000000 */
[----:B------:R-:W-:-:S02]  /*3ec0*/  LOP3.LUT R12, R12, 0x3fff, RZ, 0xc0, !PT ;  /* 0x00003fff0c0c7812 */ /* 0x000fc400078ec0ff */
[----:B------:R-:W-:Y:S02]  /*3ed0*/  LOP3.LUT R13, R13, 0x3fff, RZ, 0xc0, !PT ;  /* 0x00003fff0d0d7812 */ /* 0x000fe400078ec0ff */
[----:B------:R-:W-:Y:S02]  /*3ee0*/  LOP3.LUT R10, R10, 0x10000, RZ, 0xfc, !PT ;  /* 0x000100000a0a7812 */ /* 0x000fe400078efcff */
[----:B------:R-:W-:Y:S02]  /*3ef0*/  LOP3.LUT R11, R11, 0x10000, RZ, 0xfc, !PT ;  /* 0x000100000b0b7812 */ /* 0x000fe400078efcff */
[----:B------:R-:W-:Y:S02]  /*3f00*/  LOP3.LUT R12, R12, 0x10000, RZ, 0xfc, !PT ;  /* 0x000100000c0c7812 */ /* 0x000fe400078efcff */
[----:B------:R-:W-:Y:S02]  /*3f10*/  LOP3.LUT R13, R13, 0x10000, RZ, 0xfc, !PT ;  /* 0x000100000d0d7812 */ /* 0x000fe400078efcff */
[----:B---3--:R-:W-:-:S13]  /*3f20*/  R2UR UR14, R4 ;  /* 0x00000000040e72ca */ /* 0x008fda00000e0000 */
[----:B------:R-:W-:Y:S02]  /*3f30*/  UIADD3 UR22, UPT, UPT, UR14, 0x1c0, URZ ;  /* 0x000001c00e167890 */ /* 0x000fe4000fffe0ff */
[----:B------:R-:W-:Y:S02]  /*3f40*/  UIADD3 UR23, UPT, UPT, UR14, 0x1c4, URZ ;  /* 0x000001c40e177890 */ /* 0x000fe4000fffe0ff */
[----:B------:R-:W-:Y:S02]  /*3f50*/  USHF.R.U32.HI UR5, URZ, 0x11, UR22 ;  /* 0x00000011ff057899 */ /* 0x000fe40008011616 */
[----:B------:R-:W-:Y:S02]  /*3f60*/  USHF.R.U32.HI UR4, URZ, 0x1a, UR23 ;  /* 0x0000001aff047899 */ /* 0x000fe40008011617 */
[----:B------:R-:W-:Y:S02]  /*3f70*/  ULOP3.LUT UR5, UR5, 0x6000, URZ, 0xc0, !UPT ;  /* 0x0000600005057892 */ /* 0x000fe4000f8ec0ff */
[----:B------:R-:W-:-:S02]  /*3f80*/  ULOP3.LUT UR4, UR4, 0x30, URZ, 0xc0, !UPT ;  /* 0x0000003004047892 */ /* 0x000fc4000f8ec0ff */
[----:B------:R-:W-:Y:S02]  /*3f90*/  ULOP3.LUT UR5, UR5, 0x840, URZ, 0xfc, !UPT ;  /* 0x0000084005057892 */ /* 0x000fe4000f8efcff */
[----:B------:R-:W-:-:S04]  /*3fa0*/  ULOP3.LUT UR4, UR4, 0x480, URZ, 0xfc, !UPT ;  /* 0x0000048004047892 */ /* 0x000fc8000f8efcff */
[----:B------:R-:W-:-:S07]  /*3fb0*/  UPRMT UR25, UR4, 0x5410, UR5 ;  /* 0x0000541004197896 */ /* 0x000fce0008000005 */
[----:B------:R-:W-:-:S05]  /*3fc0*/  UMOV UR19, UR25 ;  /* 0x0000001900137c82 */ /* 0x000fca0008000000 */
.L_x_84:
[C---:B--2---:R-:W-:Y:S01]  /*3fd0*/  IMAD R9, R17.reuse, 0x8, R8 ;  /* 0x0000000811097824 */ /* 0x044fe200078e0208 */
[----:B------:R-:W-:Y:S02]  /*3fe0*/  SHF.L.U32 R2, R16, 0x1f, RZ ;  /* 0x0000001f10027819 */ /* 0x000fe400000006ff */
[----:B------:R-:W-:Y:S02]  /*3ff0*/  LEA R4, R17, R8, 0x4 ;  /* 0x0000000811047211 */ /* 0x000fe400078e20ff */
[----:B------:R-:W2:Y:S02]  /*4000*/  SYNCS.PHASECHK.TRANS64.TRYWAIT P0, [R9+URZ+0x130], R2 ;  /* 0x00013002090075a7 */ /* 0x000ea400080011ff */
[----:B--23--:R-:W-:Y:S05]  /*4010*/  @!P0 BRA `(.L_x_75) ;  /* 0x000000f800708947 */ /* 0x00cfea0003800000 */
.L_x_240:
[----:B------:R-:W3:Y:S01]  /*4020*/  LDS.128 R4, [R4+0x190] ;  /* 0x0001900004047984 */ /* 0x000ee20000000c00 */
[----:B--2---:R-:W2:Y:S01]  /*4030*/  LDC R2, c[0x0][0x38c] ;  /* 0x0000e300ff027b82 */ /* 0x004ea20000000800 */
[----:B------:R-:W-:Y:S01]  /*4040*/  VIADD R9, R9, 0x140 ;  /* 0x0000014009097836 */ /* 0x000fe20000000000 */
[----:B------:R-:W-:Y:S01]  /*4050*/  ULOP3.LUT UR21, UR10, 0x1, URZ, 0x3c, !UPT ;  /* 0x000000010a157892 */ /* 0x000fe2000f8e3cff */
[----:B------:R-:W-:Y:S01]  /*4060*/  @!PT LDS RZ, [RZ] ;  /* 0x00000000fffff984 */ /* 0x000fe20000000800 */
[----:B------:R-:W-:Y:S01]  /*4070*/  @!PT LDS RZ, [RZ] ;  /* 0x00000000fffff984 */ /* 0x000fe20000000800 */
[----:B------:R-:W-:Y:S01]  /*4080*/  @!PT LDS RZ, [RZ] ;  /* 0x00000000fffff984 */ /* 0x000fe20000000800 */
[----:B------:R-:W-:Y:S01]  /*4090*/  @!PT LDS RZ, [RZ] ;  /* 0x00000000fffff984 */ /* 0x000fe20000000800 */
[----:B------:R4:W-:Y:S06]  /*40a0*/  MEMBAR.ALL.CTA ;  /* 0x0000000000007992 */ /* 0x0009ec0000008000 */
[----:B----4-:R-:W4:Y:S01]  /*40b0*/  FENCE.VIEW.ASYNC.S ;  /* 0x00000000000073c6 */ /* 0x010f220000000000 */
[----:B------:R-:W-:Y:S01]  /*40c0*/  UMOV UR17, URZ ;  /* 0x000000ff00117c82 */ /* 0x000fe20008000000 */
[----:B------:R-:W-:Y:S01]  /*40d0*/  VIADD R17, R17, 0x1 ;  /* 0x0000000111117836 */ /* 0x000fe20000000000 */
[----:B------:R-:W-:Y:S01]  /*40e0*/  PRMT R9, RZ, 0x654, R9 ;  /* 0x00000654ff097816 */ /* 0x000fe20000000009 */
[----:B------:R-:W-:Y:S01]  /*40f0*/  UIMAD UR20, UR21, 0xc0, UR14 ;  /* 0x000000c0151478a4 */ /* 0x000fe2000f8e020e */
[----:B--2---:R-:W-:-:S02]  /*4100*/  ISETP.GE.AND P1, PT, R2, 0x1, PT ;  /* 0x000000010200780c */ /* 0x004fc40003f26270 */
[----:B----4-:R2:W-:Y:S01]  /*4110*/  SYNCS.ARRIVE.TRANS64.RED.A1T0 RZ, [R9+URZ], RZ ;  /* 0x000000ff09ff79a7 */ /* 0x0105e200081004ff */
[----:B---3--:R-:W-:Y:S01]  /*4120*/  LOP3.LUT P0, RZ, R6, 0x1, RZ, 0xc0, !PT ;  /* 0x0000000106ff7812 */ /* 0x008fe2000780c0ff */
[----:B------:R-:W-:Y:S02]  /*4130*/  HFMA2 R4, -RZ, RZ, 0, 5.9604644775390625e-08 ;  /* 0x00000001ff047431 */ /* 0x000fe400000001ff */
[----:B------:R-:W-:-:S07]  /*4140*/  IMAD.MOV.U32 R6, RZ, RZ, R3 ;  /* 0x000000ffff067224 */ /* 0x000fce00078e0003 */
[----:B------:R-:W-:Y:S05]  /*4150*/  @!P1 BRA `(.L_x_76) ;  /* 0x00000004000c9947 */ /* 0x000fea0003800000 */
[----:B------:R-:W-:Y:S02]  /*4160*/  LEA R4, R15, R8, 0x3 ;  /* 0x000000080f047211 */ /* 0x000fe400078e18ff */
[----:B------:R-:W-:-:S04]  /*4170*/  SHF.L.U32 R5, R14, 0x1f, RZ ;  /* 0x0000001f0e057819 */ /* 0x000fc800000006ff */
[----:B------:R-:W3:Y:S02]  /*4180*/  SYNCS.PHASECHK.TRANS64.TRYWAIT P1, [R4+URZ], R5 ;  /* 0x00000005040075a7 */ /* 0x000ee400080211ff */
[----:B---3--:R-:W-:Y:S05]  /*4190*/  @P1 BRA `(.L_x_77) ;  /* 0x0000000000081947 */ /* 0x008fea0003800000 */
[----:B------:R-:W3:Y:S02]  /*41a0*/  SYNCS.PHASECHK.TRANS64.TRYWAIT P1, [R4+URZ], R5 ;  /* 0x00000005040075a7 */ /* 0x000ee400080211ff */
[----:B---3--:R-:W-:Y:S05]  /*41b0*/  @!P1 BRA `(.L_x_78) ;  /* 0x000000f8001c9947 */ /* 0x008fea0003800000 */
.L_x_77:
[----:B------:R-:W-:Y:S02]  /*41c0*/  ELECT P3, URZ, PT ;  /* 0x0000000000ff782f */ /* 0x000fe40003860000 */
[----:B------:R-:W-:Y:S01]  /*41d0*/  ISETP.GE.U32.AND P1, PT, R2, 0x41, PT ;  /* 0x000000410200780c */ /* 0x000fe20003f26070 */
[----:B------:R-:W-:-:S05]  /*41e0*/  IMAD.U32 R2, RZ, RZ, UR10 ;  /* 0x0000000aff027e24 */ /* 0x000fca000f8e00ff */
[----:B--2---:R-:W-:Y:S01]  /*41f0*/  SHF.L.U32 R9, R2, 0x1f, RZ ;  /* 0x0000001f02097819 */ /* 0x004fe200000006ff */
[----:B------:R-:W-:-:S04]  /*4200*/  IMAD R2, R15, 0x200, R11 ;  /* 0x000002000f027824 */ /* 0x000fc800078e020b */
[C---:B---3--:R-:W-:Y:S02]  /*4210*/  @P3 IMAD R5, R15.reuse, 0x20, R12 ;  /* 0x000000200f053824 */ /* 0x048fe400078e020c */
[----:B------:R-:W-:Y:S02]  /*4220*/  @P3 IMAD R6, R15, 0x40, R13 ;  /* 0x000000400f063824 */ /* 0x000fe400078e020d */
[----:B------:R-:W-:Y:S01]  /*4230*/  @P3 IMAD.MOV.U32 R7, RZ, RZ, 0x4008 ;  /* 0x00004008ff073424 */ /* 0x000fe200078e00ff */
[----:B------:R-:W-:Y:S01]  /*4240*/  @P3 R2UR UR6, R5 ;  /* 0x00000000050632ca */ /* 0x000fe200000e0000 */
[C---:B------:R-:W-:Y:S01]  /*4250*/  @P3 VIADD R5, R6.reuse, 0x20 ;  /* 0x0000002006053836 */ /* 0x040fe20000000000 */
[----:B------:R-:W-:Y:S01]  /*4260*/  @P3 R2UR UR4, R6 ;  /* 0x00000000060432ca */ /* 0x000fe200000e0000 */
[----:B------:R-:W-:Y:S01]  /*4270*/  @P3 IMAD.MOV.U32 R21, RZ, RZ, 0x4008 ;  /* 0x00004008ff153424 */ /* 0x000fe200078e00ff */
[----:B------:R-:W-:Y:S01]  /*4280*/  @P3 R2UR UR9, R7 ;  /* 0x00000000070932ca */ /* 0x000fe200000e0000 */
[----:B------:R-:W-:Y:S01]  /*4290*/  @P3 IMAD.MOV.U32 R23, RZ, RZ, 0x4008 ;  /* 0x00004008ff173424 */ /* 0x000fe200078e00ff */
[----:B------:R-:W-:Y:S01]  /*42a0*/  @P3 R2UR UR5, R5 ;  /* 0x00000000050532ca */ /* 0x000fe200000e0000 */
[----:B------:R-:W-:-:S02]  /*42b0*/  VIADD R5, R15, 0x1 ;  /* 0x000000010f057836 */ /* 0x000fc40000000000 */
[----:B------:R-:W-:Y:S01]  /*42c0*/  IMAD R15, R15, 0x100, R10 ;  /* 0x000001000f0f7824 */ /* 0x000fe200078e020a */
[----:B------:R-:W-:Y:S02]  /*42d0*/  @P3 R2UR UR7, R23 ;  /* 0x00000000170732ca */ /* 0x000fe400000e0000 */
[----:B------:R-:W-:Y:S01]  /*42e0*/  ISETP.NE.AND P2, PT, R5, 0xe, PT ;  /* 0x0000000e0500780c */ /* 0x000fe20003f45270 */
[----:B------:R-:W-:Y:S02]  /*42f0*/  IMAD.U32 R6, RZ, RZ, UR6 ;  /* 0x00000006ff067e24 */ /* 0x000fe4000f8e00ff */
[----:B------:R-:W-:Y:S01]  /*4300*/  IMAD.U32 R20, RZ, RZ, UR4 ;  /* 0x00000004ff147e24 */ /* 0x000fe2000f8e00ff */
[----:B------:R-:W-:Y:S02]  /*4310*/  SEL R7, RZ, 0x1, P2 ;  /* 0x00000001ff077807 */ /* 0x000fe40001000000 */
[----:B------:R-:W-:Y:S01]  /*4320*/  @P3 R2UR UR8, R6 ;  /* 0x00000000060832ca */ /* 0x000fe200000e0000 */
[----:B------:R-:W-:Y:S01]  /*4330*/  IMAD.U32 R22, RZ, RZ, UR5 ;  /* 0x00000005ff167e24 */ /* 0x000fe2000f8e00ff */
[----:B------:R-:W-:-:S02]  /*4340*/  @P3 R2UR UR4, R20 ;  /* 0x00000000140432ca */ /* 0x000fc400000e0000 */
[----:B------:R-:W-:Y:S02]  /*4350*/  @P3 R2UR UR5, R21 ;  /* 0x00000000150532ca */ /* 0x000fe400000e0000 */
[----:B------:R-:W-:Y:S02]  /*4360*/  @P3 R2UR UR6, R22 ;  /* 0x00000000160632ca */ /* 0x000fe400000e0000 */
[----:B------:R-:W-:Y:S02]  /*4370*/  SEL R5, R5, RZ, P2 ;  /* 0x000000ff05057207 */ /* 0x000fe40001000000 */
[----:B------:R-:W-:-:S03]  /*4380*/  LOP3.LUT R14, R14, R7, RZ, 0x3c, !PT ;  /* 0x000000070e0e7212 */ /* 0x000fc600078e3cff */
[----:B------:R-:W-:Y:S01]  /*4390*/  @P1 IMAD R7, R5, 0x8, R8 ;  /* 0x0000000805071824 */ /* 0x000fe200078e0208 */
[----:B------:R-:W-:-:S04]  /*43a0*/  @P1 SHF.L.U32 R6, R14, 0x1f, RZ ;  /* 0x0000001f0e061819 */ /* 0x000fc800000006ff */
[----:B------:R2:W3:Y:S01]  /*43b0*/  @P1 SYNCS.PHASECHK.TRANS64.TRYWAIT P4, [R7+URZ], R6 ;  /* 0x00000006070015a7 */ /* 0x0004e200080811ff */
[----:B------:R2:W-:Y:S01]  /*43c0*/  UTCCP.T.S.4x32dp128bit tmem[UR14+0x1c0], gdesc[UR8] ;  /* 0x0001c0080e0079e7 */ /* 0x0005e20009100000 */
[----:B------:R2:W-:Y:S01]  /*43d0*/  UTCCP.T.S.4x32dp128bit tmem[UR14+0x1c4], gdesc[UR4] ;  /* 0x0001c4040e0079e7 */ /* 0x0005e20009100000 */
[----:B------:R2:W-:Y:S01]  /*43e0*/  UTCCP.T.S.4x32dp128bit tmem[UR14+0x1c8], gdesc[UR6] ;  /* 0x0001c8060e0079e7 */ /* 0x0005e20009100000 */
[----:B------:R-:W4:Y:S02]  /*43f0*/  SYNCS.PHASECHK.TRANS64.TRYWAIT P2, [R8+URZ+0x158], R9 ;  /* 0x00015809080075a7 */ /* 0x000f2400080411ff */
[----:B--234-:R-:W-:Y:S05]  /*4400*/  @!P2 BRA `(.L_x_79) ;  /* 0x000000f4009ca947 */ /* 0x01cfea0003800000 */
.L_x_241:
[----:B------:R-:W-:Y:S02]  /*4410*/  R2UR UR5, R2 ;  /* 0x00000000020572ca */ /* 0x000fe400000e0000 */
[----:B------:R-:W-:Y:S02]  /*4420*/  ELECT P3, URZ, PT ;  /* 0x0000000000ff782f */ /* 0x000fe40003860000 */
[----:B------:R-:W-:Y:S02]  /*4430*/  R2UR UR4, R15 ;  /* 0x000000000f0472ca */ /* 0x000fe400000e0000 */
[----:B------:R-:W-:Y:S01]  /*4440*/  ELECT P2, URZ, PT ;  /* 0x0000000000ff782f */ /* 0x000fe20003840000 */
[----:B------:R-:W-:Y:S01]  /*4450*/  IMAD.MOV.U32 R15, RZ, RZ, R5 ;  /* 0x000000ffff0f7224 */ /* 0x000fe200078e0005 */
[----:B------:R-:W-:-:S05]  /*4460*/  UMOV UR17, 0x1 ;  /* 0x0000000100117882 */ /* 0x000fca0000000000 */
[----:B------:R-:W-:-:S04]  /*4470*/  IMAD.U32 R20, RZ, RZ, UR5 ;  /* 0x00000005ff147e24 */ /* 0x000fc8000f8e00ff */
[----:B------:R-:W-:Y:S02]  /*4480*/  IMAD.U32 R6, RZ, RZ, UR4 ;  /* 0x00000004ff067e24 */ /* 0x000fe4000f8e00ff */
[----:B------:R-:W-:Y:S01]  /*4490*/  @P2 LOP3.LUT R2, R0, 0xffff, RZ, 0xc0, !PT ;  /* 0x0000ffff00022812 */ /* 0x000fe200078ec0ff */
[----:B------:R-:W-:Y:S01]  /*44a0*/  @P3 IMAD.MOV.U32 R21, RZ, RZ, -0x3fffbff0 ;  /* 0xc0004010ff153424 */ /* 0x000fe200078e00ff */
[----:B------:R-:W-:Y:S01]  /*44b0*/  @P3 R2UR UR6, R20 ;  /* 0x00000000140632ca */ /* 0x000fe200000e0000 */
[----:B------:R-:W-:Y:S01]  /*44c0*/  @P3 IMAD.MOV.U32 R7, RZ, RZ, -0x3fffbff0 ;  /* 0xc0004010ff073424 */ /* 0x000fe200078e00ff */
[----:B------:R-:W-:Y:S01]  /*44d0*/  @P3 R2UR UR4, R6 ;  /* 0x00000000060432ca */ /* 0x000fe200000e0000 */
[----:B------:R-:W-:Y:S01]  /*44e0*/  @P2 VIADD R4, R4, 0x70 ;  /* 0x0000007004042836 */ /* 0x000fe20000000000 */
[----:B------:R-:W-:Y:S01]  /*44f0*/  @P3 R2UR UR7, R21 ;  /* 0x00000000150732ca */ /* 0x000fe200000e0000 */
[----:B------:R-:W-:Y:S01]  /*4500*/  IMAD.MOV.U32 R6, RZ, RZ, R18 ;  /* 0x000000ffff067224 */ /* 0x000fe200078e0012 */
[----:B------:R-:W-:-:S02]  /*4510*/  @P3 R2UR UR5, R7 ;  /* 0x00000000070532ca */ /* 0x000fc400000e0000 */
[----:B------:R-:W-:Y:S01]  /*4520*/  @P2 R2UR UR9, R4 ;  /* 0x00000000040922ca */ /* 0x000fe200000e0000 */
[----:B------:R-:W-:Y:S01]  /*4530*/  IMAD.MOV.U32 R4, RZ, RZ, 0x1 ;  /* 0x00000001ff047424 */ /* 0x000fe200078e00ff */
[----:B------:R-:W-:Y:S02]  /*4540*/  @P2 R2UR UR8, R2 ;  /* 0x00000000020822ca */ /* 0x000fe400000e0000 */
[----:B------:R-:W-:-:S07]  /*4550*/  @P1 SEL R4, RZ, 0x1, !P4 ;  /* 0x00000001ff041807 */ /* 0x000fce0006000000 */
[----:B------:R3:W-:Y:S04]  /*4560*/  UTCOMMA.4X gdesc[UR4], gdesc[UR6], tmem[UR20], tmem[UR24], idesc[UR25], tmem[UR22], !UPT ;  /* 0x80161806040075ea */ /* 0x0007e8000f800014 */
[----:B------:R3:W-:Y:S01]  /*4570*/  UTCBAR.MULTICAST [UR9], URZ, UR8 ;  /* 0x000000ff090073e9 */ /* 0x0007e20008000808 */
[----:B------:R-:W-:Y:S01]  /*4580*/  NOP ;  /* 0x0000000000007918 */ /* 0x000fe20000000000 */
.L_x_76:
[----:B------:R-:W-:-:S13]  /*4590*/  ISETP.GE.AND P1, PT, R6, 0x1, PT ;  /* 0x000000010600780c */ /* 0x000fda0003f26270 */
[----:B------:R-:W-:Y:S05]  /*45a0*/  @!P1 BRA `(.L_x_80) ;  /* 0x0000000400109947 */ /* 0x000fea0003800000 */
[----:B------:R-:W-:Y:S02]  /*45b0*/  IADD3 R6, PT, PT, R6, -0x1, RZ ;  /* 0xffffffff06067810 */ /* 0x000fe40007ffe0ff */
[----:B------:R-:W-:-:S07]  /*45c0*/  MOV R7, R15 ;  /* 0x0000000f00077202 */ /* 0x000fce0000000f00 */
.L_x_83:
[----:B------:R-:W-:Y:S01]  /*45d0*/  ISETP.NE.AND P3, PT, R4, RZ, PT ;  /* 0x000000ff0400720c */ /* 0x000fe20003f65270 */
[C---:B------:R-:W-:Y:S01]  /*45e0*/  VIADD R15, R7.reuse, 0x1 ;  /* 0x00000001070f7836 */ /* 0x040fe20000000000 */
[----:B------:R-:W-:Y:S01]  /*45f0*/  ISETP.NE.AND P1, PT, R6, RZ, PT ;  /* 0x000000ff0600720c */ /* 0x000fe20003f25270 */
[----:B------:R-:W-:Y:S03]  /*4600*/  IMAD R4, R7, 0x8, R8 ;  /* 0x0000000807047824 */ /* 0x000fe600078e0208 */
[C---:B------:R-:W-:Y:S04]  /*4610*/  ISETP.NE.AND P2, PT, R15.reuse, 0xe, PT ;  /* 0x0000000e0f00780c */ /* 0x040fe80003f45270 */
[----:B------:R-:W-:Y:S02]  /*4620*/  SEL R15, R15, RZ, P2 ;  /* 0x000000ff0f0f7207 */ /* 0x000fe40001000000 */
[----:B--2---:R-:W-:Y:S01]  /*4630*/  SEL R9, RZ, 0x1, P2 ;  /* 0x00000001ff097807 */ /* 0x004fe20001000000 */
[----:B------:R-:W-:Y:S06]  /*4640*/  @P3 BRA `(.L_x_81) ;  /* 0x00000000000c3947 */ /* 0x000fec0003800000 */
[----:B------:R-:W-:Y:S04]  /*4650*/  SHF.L.U32 R5, R14, 0x1f, RZ ;  /* 0x0000001f0e057819 */ /* 0x000fe800000006ff */
[----:B------:R-:W2:Y:S02]  /*4660*/  SYNCS.PHASECHK.TRANS64.TRYWAIT P2, [R4+URZ], R5 ;  /* 0x00000005040075a7 */ /* 0x000ea400080411ff */
[----:B--2---:R-:W-:Y:S05]  /*4670*/  @!P2 BRA `(.L_x_82) ;  /* 0x000000f40014a947 */ /* 0x004fea0003800000 */
.L_x_81:
[----:B------:R-:W-:Y:S01]  /*4680*/  LOP3.LUT R14, R14, R9, RZ, 0x3c, !PT ;  /* 0x000000090e0e7212 */ /* 0x000fe200078e3cff */
[----:B--2---:R-:W-:Y:S01]  /*4690*/  @P1 IMAD R5, R15, 0x8, R8 ;  /* 0x000000080f051824 */ /* 0x004fe200078e0208 */
[----:B------:R-:W-:Y:S01]  /*46a0*/  UISETP.NE.U32.AND UP0, UPT, UR17, URZ, UPT ;  /* 0x000000ff1100728c */ /* 0x000fe2000bf05070 */
[----:B------:R-:W-:Y:S01]  /*46b0*/  IMAD R9, R7, 0x200, R11 ;  /* 0x0000020007097824 */ /* 0x000fe200078e020b */
[----:B------:R-:W-:Y:S02]  /*46c0*/  @P1 SHF.L.U32 R2, R14, 0x1f, RZ ;  /* 0x0000001f0e021819 */ /* 0x000fe400000006ff */
[----:B------:R-:W-:Y:S02]  /*46d0*/  ELECT P4, URZ, PT ;  /* 0x0000000000ff782f */ /* 0x000fe40003880000 */
[----:B------:R-:W-:Y:S02]  /*46e0*/  ELECT P3, URZ, PT ;  /* 0x0000000000ff782f */ /* 0x000fe40003860000 */
[----:B---3--:R-:W-:Y:S01]  /*46f0*/  R2UR UR4, R9 ;  /* 0x00000000090472ca */ /* 0x008fe200000e0000 */
[----:B------:R-:W2:Y:S01]  /*4700*/  @P1 SYNCS.PHASECHK.TRANS64.TRYWAIT P5, [R5+URZ], R2 ;  /* 0x00000002050015a7 */ /* 0x000ea200080a11ff */
[----:B------:R-:W-:Y:S01]  /*4710*/  ELECT P2, URZ, PT ;  /* 0x0000000000ff782f */ /* 0x000fe20003840000 */
[----:B------:R-:W-:Y:S06]  /*4720*/  UMOV UR17, 0x1 ;  /* 0x0000000100117882 */ /* 0x000fec0000000000 */
[C---:B------:R-:W-:Y:S02]  /*4730*/  @P4 IMAD R9, R7.reuse, 0x40, R13 ;  /* 0x0000004007094824 */ /* 0x040fe400078e020d */
[----:B------:R-:W-:Y:S02]  /*4740*/  @P4 IMAD R19, R7, 0x20, R12 ;  /* 0x0000002007134824 */ /* 0x000fe400078e020c */
[----:B------:R-:W-:Y:S01]  /*4750*/  IMAD.U32 R22, RZ, RZ, UR4 ;  /* 0x00000004ff167e24 */ /* 0x000fe2000f8e00ff */
[----:B------:R-:W-:Y:S01]  /*4760*/  @P4 R2UR UR5, R9 ;  /* 0x00000000090542ca */ /* 0x000fe200000e0000 */
[----:B------:R-:W-:Y:S01]  /*4770*/  @P3 IMAD.MOV.U32 R23, RZ, RZ, -0x3fffbff0 ;  /* 0xc0004010ff173424 */ /* 0x000fe200078e00ff */
[----:B------:R-:W-:Y:S01]  /*4780*/  @P4 R2UR UR6, R19 ;  /* 0x00000000130642ca */ /* 0x000fe200000e0000 */
[----:B------:R-:W-:Y:S01]  /*4790*/  @P4 VIADD R9, R9, 0x20 ;  /* 0x0000002009094836 */ /* 0x000fe20000000000 */
[----:B------:R-:W-:Y:S01]  /*47a0*/  @P3 R2UR UR12, R22 ;  /* 0x00000000160c32ca */ /* 0x000fe200000e0000 */
[----:B------:R-:W-:Y:S01]  /*47b0*/  IMAD R7, R7, 0x100, R10 ;  /* 0x0000010007077824 */ /* 0x000fe200078e020a */
[----:B------:R-:W-:Y:S01]  /*47c0*/  @P3 R2UR UR13, R23 ;  /* 0x00000000170d32ca */ /* 0x000fe200000e0000 */
[----:B------:R-:W-:Y:S01]  /*47d0*/  @P4 IMAD.MOV.U32 R21, RZ, RZ, 0x4008 ;  /* 0x00004008ff154424 */ /* 0x000fe200078e00ff */
[----:B------:R-:W-:Y:S01]  /*47e0*/  @P4 R2UR UR7, R9 ;  /* 0x00000000090742ca */ /* 0x000fe200000e0000 */
[----:B------:R-:W-:Y:S01]  /*47f0*/  @P2 VIADD R4, R4, 0x70 ;  /* 0x0000007004042836 */ /* 0x000fe20000000000 */
[----:B------:R-:W-:Y:S01]  /*4800*/  R2UR UR8, R7 ;  /* 0x00000000070872ca */ /* 0x000fe200000e0000 */
[----:B------:R-:W-:Y:S01]  /*4810*/  @P4 IMAD.MOV.U32 R25, RZ, RZ, 0x4008 ;  /* 0x00004008ff194424 */ /* 0x000fe200078e00ff */
[----:B------:R-:W-:Y:S01]  /*4820*/  @P4 R2UR UR11, R21 ;  /* 0x00000000150b42ca */ /* 0x000fe200000e0000 */
[----:B------:R-:W-:Y:S01]  /*4830*/  IMAD.U32 R24, RZ, RZ, UR5 ;  /* 0x00000005ff187e24 */ /* 0x000fe2000f8e00ff */
[----:B------:R-:W-:Y:S01]  /*4840*/  @P2 R2UR UR16, R4 ;  /* 0x00000000041022ca */ /* 0x000fe200000e0000 */
[----:B------:R-:W-:Y:S01]  /*4850*/  IMAD.U32 R20, RZ, RZ, UR6 ;  /* 0x00000006ff147e24 */ /* 0x000fe2000f8e00ff */
[----:B------:R-:W-:Y:S01]  /*4860*/  @P2 LOP3.LUT R4, R0, 0xffff, RZ, 0xc0, !PT ;  /* 0x0000ffff00042812 */ /* 0x000fe200078ec0ff */
[----:B------:R-:W-:Y:S01]  /*4870*/  @P4 IMAD.MOV.U32 R23, RZ, RZ, 0x4008 ;  /* 0x00004008ff174424 */ /* 0x000fe200078e00ff */
[----:B------:R-:W-:Y:S01]  /*4880*/  @P4 R2UR UR6, R24 ;  /* 0x00000000180642ca */ /* 0x000fe200000e0000 */
[----:B------:R-:W-:Y:S01]  /*4890*/  @P3 IMAD.MOV.U32 R21, RZ, RZ, -0x3fffbff0 ;  /* 0xc0004010ff153424 */ /* 0x000fe200078e00ff */
[----:B------:R-:W-:Y:S01]  /*48a0*/  @P4 R2UR UR10, R20 ;  /* 0x00000000140a42ca */ /* 0x000fe200000e0000 */
[----:B------:R-:W-:Y:S01]  /*48b0*/  IMAD.U32 R22, RZ, RZ, UR7 ;  /* 0x00000007ff167e24 */ /* 0x000fe2000f8e00ff */
[----:B------:R-:W-:Y:S01]  /*48c0*/  @P4 R2UR UR7, R25 ;  /* 0x00000000190742ca */ /* 0x000fe200000e0000 */
[----:B------:R-:W-:Y:S01]  /*48d0*/  IMAD.U32 R20, RZ, RZ, UR8 ;  /* 0x00000008ff147e24 */ /* 0x000fe2000f8e00ff */
[----:B------:R-:W-:Y:S01]  /*48e0*/  @P4 R2UR UR9, R23 ;  /* 0x00000000170942ca */ /* 0x000fe200000e0000 */
[----:B------:R-:W-:Y:S01]  /*48f0*/  IMAD.MOV.U32 R7, RZ, RZ, R15 ;  /* 0x000000ffff077224 */ /* 0x000fe200078e000f */
[----:B------:R-:W-:Y:S02]  /*4900*/  @P4 R2UR UR8, R22 ;  /* 0x00000000160842ca */ /* 0x000fe400000e0000 */
[----:B------:R-:W-:Y:S02]  /*4910*/  @P3 R2UR UR4, R20 ;  /* 0x00000000140432ca */ /* 0x000fe400000e0000 */
[----:B------:R-:W-:Y:S02]  /*4920*/  @P3 R2UR UR5, R21 ;  /* 0x00000000150532ca */ /* 0x000fe400000e0000 */
[----:B------:R-:W-:Y:S01]  /*4930*/  @P2 R2UR UR15, R4 ;  /* 0x00000000040f22ca */ /* 0x000fe200000e0000 */
[C---:B------:R-:W-:Y:S01]  /*4940*/  VIADD R4, R6.reuse, 0x1 ;  /* 0x0000000106047836 */ /* 0x040fe20000000000 */
[----:B------:R4:W-:Y:S01]  /*4950*/  UTCCP.T.S.4x32dp128bit tmem[UR14+0x1c0], gdesc[UR10] ;  /* 0x0001c00a0e0079e7 */ /* 0x0009e20009100000 */
[----:B------:R4:W-:Y:S01]  /*4960*/  UTCCP.T.S.4x32dp128bit tmem[UR14+0x1c4], gdesc[UR6] ;  /* 0x0001c4060e0079e7 */ /* 0x0009e20009100000 */
[----:B------:R-:W-:Y:S02]  /*4970*/  VIADD R6, R6, 0xffffffff ;  /* 0xffffffff06067836 */ /* 0x000fe40000000000 */
[----:B------:R-:W-:Y:S01]  /*4980*/  ISETP.GT.U32.AND P2, PT, R4, 0x1, PT ;  /* 0x000000010400780c */ /* 0x000fe20003f44070 */
[----:B------:R4:W-:Y:S01]  /*4990*/  UTCCP.T.S.4x32dp128bit tmem[UR14+0x1c8], gdesc[UR8] ;  /* 0x0001c8080e0079e7 */ /* 0x0009e20009100000 */
[----:B------:R-:W-:Y:S03]  /*49a0*/  IMAD.MOV.U32 R4, RZ, RZ, 0x1 ;  /* 0x00000001ff047424 */ /* 0x000fe600078e00ff */
[----:B------:R4:W-:Y:S02]  /*49b0*/  UTCOMMA.4X gdesc[UR4], gdesc[UR12], tmem[UR20], tmem[UR18], idesc[UR19], tmem[UR22], UP0 ;  /* 0x8016120c040075ea */ /* 0x0009e40008000014 */
[----:B------:R4:W-:Y:S01]  /*49c0*/  UTCBAR.MULTICAST [UR16], URZ, UR15 ;  /* 0x000000ff100073e9 */ /* 0x0009e2000800080f */
[----:B--2---:R-:W-:Y:S05]  /*49d0*/  @P1 SEL R4, RZ, 0x1, !P5 ;  /* 0x00000001ff041807 */ /* 0x004fea0006800000 */
[----:B----4-:R-:W-:Y:S05]  /*49e0*/  @P2 BRA `(.L_x_83) ;  /* 0xfffffff800f82947 */ /* 0x010fea000383ffff */
.L_x_80:
[----:B------:R-:W-:Y:S01]  /*49f0*/  ELECT P1, URZ, PT ;  /* 0x0000000000ff782f */ /* 0x000fe20003820000 */
[----:B------:R-:W-:-:S12]  /*4a00*/  UMOV UR10, UR21 ;  /* 0x00000015000a7c82 */ /* 0x000fd80008000000 */
[----:B------:R-:W-:-:S05]  /*4a10*/  @P1 VIADD R2, R8, 0x150 ;  /* 0x0000015008021836 */ /* 0x000fca0000000000 */
[----:B---3--:R-:W-:Y:S02]  /*4a20*/  @P1 R2UR UR4, R2 ;  /* 0x00000000020412ca */ /* 0x008fe400000e0000 */
[----:B------:R-:W-:-:S04]  /*4a30*/  ISETP.NE.AND P1, PT, R17, 0x2, PT ;  /* 0x000000021100780c */ /* 0x000fc80003f25270 */
[----:B------:R-:W-:Y:S02]  /*4a40*/  SEL R5, RZ, 0x1, P1 ;  /* 0x00000001ff057807 */ /* 0x000fe40000800000 */
[----:B------:R-:W-:Y:S02]  /*4a50*/  SEL R17, R17, RZ, P1 ;  /* 0x000000ff11117207 */ /* 0x000fe40000800000 */
[----:B------:R-:W-:-:S03]  /*4a60*/  LOP3.LUT R16, R16, R5, RZ, 0x3c, !PT ;  /* 0x0000000510107212 */ /* 0x000fc600078e3cff */
[----:B------:R3:W-:Y:S01]  /*4a70*/  UTCBAR [UR4], URZ ;  /* 0x000000ff040073e9 */ /* 0x0007e200080000ff */
[----:B------:R-:W-:Y:S05]  /*4a80*/  @P0 BRA `(.L_x_84) ;  /* 0xfffffff400500947 */ /* 0x000fea000383ffff */
[----:B------:R-:W4:Y:S01]  /*4a90*/  S2UR UR6, SR_CgaCtaId ;  /* 0x00000000000679c3 */ /* 0x000f220000008800 */
[----:B------:R-:W-:Y:S01]  /*4aa0*/  ELECT P0, URZ, PT ;  /* 0x0000000000ff782f */ /* 0x000fe20003800000 */
[----:B------:R-:W-:Y:S01]  /*4ab0*/  IMAD.MOV.U32 R0, RZ, RZ, 0x1 ;  /* 0x00000001ff007424 */ /* 0x000fe200078e00ff */
[----:B---3--:R-:W-:Y:S01]  /*4ac0*/  UMOV UR4, 0x40 ;  /* 0x0000004000047882 */ /* 0x008fe20000000000 */
[----:B------:R-:W-:-:S04]  /*4ad0*/  SHF.L.U32 R3, RZ, 0x1f, RZ ;  /* 0x0000001fff037819 */ /* 0x000fc800000006ff */
[----:B------:R-:W-:Y:S01]  /*4ae0*/  UVIRTCOUNT.DEALLOC.SMPOOL 0x80 ;  /* 0x000000800000784c */ /* 0x000fe20000000000 */
[----:B----4-:R-:W-:-:S09]  /*4af0*/  ULEA UR6, UR6, UR4, 0x18 ;  /* 0x0000000406067291 */ /* 0x010fd2000f8ec0ff */
[----:B------:R3:W-:Y:S01]  /*4b00*/  @P0 STS.U8 [UR6+0x1c], R0 ;  /* 0x00001c00ff000988 */ /* 0x0007e20008000006 */
[----:B------:R-:W4:Y:S02]  /*4b10*/  SYNCS.PHASECHK.TRANS64.TRYWAIT P0, [R8+URZ+0x180], R3 ;  /* 0x00018003080075a7 */ /* 0x000f2400080011ff */
[----:B---34-:R-:W-:Y:S05]  /*4b20*/  @!P0 BRA `(.L_x_85) ;  /* 0x000000ec00fc8947 */ /* 0x018fea0003800000 */
.L_x_242:
[----:B------:R-:W-:Y:S01]  /*4b30*/  NOP ;  /* 0x0000000000007918 */ /* 0x000fe20000000000 */
[----:B------:R-:W4:Y:S01]  /*4b40*/  LDS R0, [UR6+0x14] ;  /* 0x00001406ff007984 */ /* 0x000f220008000800 */
[----:B------:R-:W-:Y:S01]  /*4b50*/  ULOP3.LUT UR4, UR14, 0xffff, URZ, 0xc0, !UPT ;  /* 0x0000ffff0e047892 */ /* 0x000fe2000f8ec0ff */
[----:B------:R-:W-:Y:S01]  /*4b60*/  UMOV UR5, 0xffff ;  /* 0x0000ffff00057882 */ /* 0x000fe20000000000 */
[----:B------:R-:W-:Y:S02]  /*4b70*/  UMOV UR7, 0x1 ;  /* 0x0000000100077882 */ /* 0x000fe40000000000 */
[----:B------:R-:W-:-:S04]  /*4b80*/  USHF.R.U32.HI UR4, URZ, 0x5, UR4 ;  /* 0x00000005ff047899 */ /* 0x000fc80008011604 */
[----:B------:R-:W-:Y:S02]  /*4b90*/  USHF.L.U32 UR5, UR5, UR4, URZ ;  /* 0x0000000405057299 */ /* 0x000fe400080006ff */
[----:B------:R-:W-:-:S04]  /*4ba0*/  USHF.L.U32 UR4, UR7, UR4, URZ ;  /* 0x0000000407047299 */ /* 0x000fc800080006ff */
[----:B----4-:R-:W-:-:S04]  /*4bb0*/  LOP3.LUT R0, R0, UR5, RZ, 0xc0, !PT ;  /* 0x0000000500007c12 */ /* 0x010fc8000f8ec0ff */
[----:B------:R-:W-:-:S13]  /*4bc0*/  ISETP.NE.AND P0, PT, R0, UR5, PT ;  /* 0x0000000500007c0c */ /* 0x000fda000bf05270 */
[----:B------:R-:W-:Y:S05]  /*4bd0*/  @P0 BRA `(.L_x_86) ;  /* 0x0000000000580947 */ /* 0x000fea0003800000 */
[----:B------:R-:W4:Y:S02]  /*4be0*/  LDS R0, [UR6+0x18] ;  /* 0x00001806ff007984 */ /* 0x000f240008000800 */
[----:B----4-:R-:W-:-:S04]  /*4bf0*/  LOP3.LUT R0, R0, UR4, RZ, 0xc0, !PT ;  /* 0x0000000400007c12 */ /* 0x010fc8000f8ec0ff */
[----:B------:R-:W-:-:S13]  /*4c00*/  ISETP.NE.AND P0, PT, R0, UR4, PT ;  /* 0x0000000400007c0c */ /* 0x000fda000bf05270 */
[----:B------:R-:W-:Y:S05]  /*4c10*/  @P0 BRA `(.L_x_87) ;  /* 0x00000000003c0947 */ /* 0x000fea0003800000 */
[----:B------:R-:W4:Y:S01]  /*4c20*/  S2R R2, SR_LANEID ;  /* 0x0000000000027919 */ /* 0x000f220000000000 */
[----:B------:R-:W-:Y:S01]  /*4c30*/  ULOP3.LUT UR5, URZ, UR5, URZ, 0x33, !UPT ;  /* 0x00000005ff057292 */ /* 0x000fe2000f8e33ff */
[----:B------:R-:W-:Y:S01]  /*4c40*/  LOP3.LUT R4, RZ, UR4, RZ, 0x33, !PT ;  /* 0x00000004ff047c12 */ /* 0x000fe2000f8e33ff */
[----:B------:R-:W-:Y:S02]  /*4c50*/  VOTEU.ANY UR4, UPT, PT ;  /* 0x0000000000047886 */ /* 0x000fe400038e0100 */
[----:B------:R-:W-:Y:S01]  /*4c60*/  UFLO.U32 UR4, UR4 ;  /* 0x00000004000472bd */ /* 0x000fe200080e0000 */
[----:B------:R-:W1:Y:S01]  /*4c70*/  REDUX UR7, R4 ;  /* 0x00000000040773c4 */ /* 0x000e620000000000 */
[----:B------:R-:W-:-:S06]  /*4c80*/  IMAD.U32 R0, RZ, RZ, UR5 ;  /* 0x00000005ff007e24 */ /* 0x000fcc000f8e00ff */
[----:B------:R1:W-:Y:S01]  /*4c90*/  UTCATOMSWS.AND URZ, UR5 ;  /* 0x0000000500ff79e3 */ /* 0x0003e20008000000 */
[----:B------:R-:W3:Y:S01]  /*4ca0*/  REDUX UR8, R0 ;  /* 0x00000000000873c4 */ /* 0x000ee20000000000 */
[----:B----4-:R-:W-:Y:S01]  /*4cb0*/  ISETP.EQ.U32.AND P0, PT, R2, UR4, PT ;  /* 0x0000000402007c0c */ /* 0x010fe2000bf02070 */
[----:B-1----:R-:W-:Y:S01]  /*4cc0*/  IMAD.U32 R2, RZ, RZ, UR7 ;  /* 0x00000007ff027e24 */ /* 0x002fe2000f8e00ff */
[----:B---3--:R-:W-:-:S11]  /*4cd0*/  MOV R3, UR8 ;  /* 0x0000000800037c02 */ /* 0x008fd60008000f00 */
[----:B------:R1:W-:Y:S04]  /*4ce0*/  @P0 ATOMS.AND RZ, [UR6+0x14], R3 ;  /* 0x00001403ffff098c */ /* 0x0003e8000a800006 */
[----:B------:R1:W-:Y:S01]  /*4cf0*/  @P0 ATOMS.AND RZ, [UR6+0x18], R2 ;  /* 0x00001802ffff098c */ /* 0x0003e2000a800006 */
[----:B------:R-:W-:Y:S05]  /*4d00*/  BRA `(.L_x_88) ;  /* 0x0000000000147947 */ /* 0x000fea0003800000 */
.L_x_87:
[----:B------:R-:W-:Y:S02]  /*4d10*/  MOV R2, 0x4d30 ;  /* 0x00004d3000027802 */ /* 0x000fe40000000f00 */
[----:B-123-5:R-:W-:Y:S05]  /*4d20*/  CALL.REL.NOINC `($__internal_0_$__cuda_sm10x_tcgen05_guardrail_trap_col_being_dealloced_not_returned_by_alloc) ;  /* 0x000000f400947944 */ /* 0x02efea0003c00000 */
[----:B------:R-:W-:Y:S05]  /*4d30*/  BRA `(.L_x_88) ;  /* 0x0000000000087947 */ /* 0x000fea0003800000 */
.L_x_86:
[----:B------:R-:W-:Y:S02]  /*4d40*/  MOV R2, 0x4d60 ;  /* 0x00004d6000027802 */ /* 0x000fe40000000f00 */
[----:B-123-5:R-:W-:Y:S05]  /*4d50*/  CALL.REL.NOINC `($__internal_2_$__cuda_sm10x_tcgen05_guardrail_trap_unallocated_columns_being_dealloced) ;  /* 0x000000f400a07944 */ /* 0x02efea0003c00000 */
.L_x_88:
[----:B------:R-:W-:Y:S01]  /*4d60*/  NOP ;  /* 0x0000000000007918 */ /* 0x000fe20000000000 */
[----:B------:R-:W-:Y:S05]  /*4d70*/  EXIT ;  /* 0x000000000000794d */ /* 0x000fea0003800000 */
.L_x_70:
[----:B------:R-:W-:-:S09]  /*4d80*/  UISETP.NE.OR UP0, UPT, UR19, 0x3, !UP3 ;  /* 0x000000031300788c */ /* 0x000fd2000df05670 */
[----:B------:R-:W-:Y:S05]  /*4d90*/  BRA.U UP0, `(.L_x_89) ;  /* 0x0000001900f87547 */ /* 0x000fea000b800000 */
[----:B------:R-:W2:Y:S01]  /*4da0*/  LDCU.64 UR4, c[0x0][0xc88] ;  /* 0x00019100ff0477ac */ /* 0x000ea20008000a00 */
[----:B------:R-:W3:Y:S01]  /*4db0*/  S2UR UR10, SR_CgaCtaId ;  /* 0x00000000000a79c3 */ /* 0x000ee20000008800 */
[----:B------:R-:W-:Y:S01]  /*4dc0*/  HFMA2 R10, -RZ, RZ, 0, 0 ;  /* 0x00000000ff0a7431 */ /* 0x000fe200000001ff */
[----:B------:R-:W-:Y:S01]  /*4dd0*/  MOV R9, RZ ;  /* 0x000000ff00097202 */ /* 0x000fe20000000f00 */
[----:B------:R-:W4:Y:S01]  /*4de0*/  LDCU UR61, c[0x0][0x370] ;  /* 0x00006e00ff3d77ac */ /* 0x000f220008000800 */
[----:B------:R-:W-:Y:S01]  /*4df0*/  HFMA2 R3, -RZ, RZ, 0, 0.0078125 ;  /* 0x00002000ff037431 */ /* 0x000fe200000001ff */
[----:B------:R-:W4:Y:S03]  /*4e00*/  LDCU.128 UR64, c[0x0][0xf10] ;  /* 0x0001e200ff4077ac */ /* 0x000f260008000c00 */
[----:B------:R-:W1:Y:S01]  /*4e10*/  LDC.64 R12, c[0x0][0x348] ;  /* 0x0000d200ff0c7b82 */ /* 0x000e620000000a00 */
[----:B------:R-:W3:Y:S01]  /*4e20*/  LDCU UR53, c[0x0][0x374] ;  /* 0x00006e80ff3577ac */ /* 0x000ee20008000800 */
[----:B------:R-:W3:Y:S01]  /*4e30*/  LDCU.64 UR54, c[0x0][0xc90] ;  /* 0x00019200ff3677ac */ /* 0x000ee20008000a00 */
[----:B--2---:R-:W-:Y:S01]  /*4e40*/  UISETP.NE.U32.AND UP0, UPT, UR4, URZ, UPT ;  /* 0x000000ff0400728c */ /* 0x004fe2000bf05070 */
[----:B------:R-:W2:Y:S01]  /*4e50*/  LDCU UR15, c[0x0][0xf0c] ;  /* 0x0001e180ff0f77ac */ /* 0x000ea20008000800 */
[----:B------:R-:W2:Y:S01]  /*4e60*/  LDCU UR69, c[0x0][0xf20] ;  /* 0x0001e400ff4577ac */ /* 0x000ea20008000800 */
[----:B------:R-:W2:Y:S01]  /*4e70*/  LDCU UR4, c[0x0][0xf30] ;  /* 0x0001e600ff0477ac */ /* 0x000ea20008000800 */
[----:B------:R-:W-:Y:S01]  /*4e80*/  UMOV UR21, 0x400 ;  /* 0x0000040000157882 */ /* 0x000fe20000000000 */
[----:B----4-:R-:W-:-:S02]  /*4e90*/  UIMAD.WIDE.U32 UR6, UR61, UR64, URZ ;  /* 0x000000403d0672a5 */ /* 0x010fc4000f8e00ff */
[----:B---3--:R-:W-:Y:S02]  /*4ea0*/  UIMAD.WIDE.U32 UR8, UR53, UR67, URZ ;  /* 0x00000043350872a5 */ /* 0x008fe4000f8e00ff */
[----:B------:R-:W-:Y:S02]  /*4eb0*/  ULEA UR21, UR10, UR21, 0x18 ;  /* 0x000000150a157291 */ /* 0x000fe4000f8ec0ff */
[----:B------:R-:W-:Y:S02]  /*4ec0*/  UISETP.NE.AND.EX UP6, UPT, UR5, URZ, UPT, UP0 ;  /* 0x000000ff0500728c */ /* 0x000fe4000bfc5300 */
[----:B------:R-:W-:Y:S02]  /*4ed0*/  UISETP.NE.AND UP0, UPT, UR39, 0x1, UPT ;  /* 0x000000012700788c */ /* 0x000fe4000bf05270 */
[----:B------:R-:W-:Y:S02]  /*4ee0*/  UISETP.NE.U32.AND UP0, UPT, UR54, URZ, UPT ;  /* 0x000000ff3600728c */ /* 0x000fe4000bf05070 */
[----:B------:R-:W-:-:S02]  /*4ef0*/  UIADD3 UR57, UPT, UPT, UR21, 0xe0, URZ ;  /* 0x000000e015397890 */ /* 0x000fc4000fffe0ff */
[----:B------:R-:W-:Y:S02]  /*4f00*/  UIADD3 UR49, UPT, UPT, UR21, 0xe8, URZ ;  /* 0x000000e815317890 */ /* 0x000fe4000fffe0ff */
[----:B------:R-:W-:Y:S02]  /*4f10*/  UIADD3 UR41, UPT, UPT, UR21, 0xf0, URZ ;  /* 0x000000f015297890 */ /* 0x000fe4000fffe0ff */
[----:B------:R-:W-:Y:S01]  /*4f20*/  UIADD3 UR33, UPT, UPT, UR21, 0xf8, URZ ;  /* 0x000000f815217890 */ /* 0x000fe2000fffe0ff */
[----:B------:R-:W-:Y:S01]  /*4f30*/  UMOV UR6, UR7 ;  /* 0x0000000700067c82 */ /* 0x000fe20008000000 */
[----:B------:R-:W-:Y:S01]  /*4f40*/  UMOV UR62, UR9 ;  /* 0x00000009003e7c82 */ /* 0x000fe20008000000 */
[----:B------:R-:W-:Y:S02]  /*4f50*/  USEL UR68, URZ, 0x1, UP4 ;  /* 0x00000001ff447887 */ /* 0x000fe4000a000000 */
[----:B------:R-:W-:Y:S02]  /*4f60*/  UISETP.GE.AND UP3, UPT, UR39, 0x1, UPT ;  /* 0x000000012700788c */ /* 0x000fe4000bf66270 */
[----:B------:R-:W-:Y:S01]  /*4f70*/  UISETP.NE.AND.EX UP5, UPT, UR55, URZ, UPT, UP0 ;  /* 0x000000ff3700728c */ /* 0x000fe2000bfa5300 */
[----:B------:R-:W-:Y:S01]  /*4f80*/  UMOV UR29, URZ ;  /* 0x000000ff001d7c82 */ /* 0x000fe20008000000 */
[----:B------:R-:W-:Y:S01]  /*4f90*/  UPLOP3.LUT UP1, UPT, UPT, UPT, UPT, 0x40, 0x4 ;  /* 0x000000000004789c */ /* 0x000fe20003f2e870 */
[----:B------:R-:W3:Y:S01]  /*4fa0*/  LDCU.64 UR22, c[0x0][0xf28] ;  /* 0x0001e500ff1677ac */ /* 0x000ee20008000a00 */
[----:B--2---:R-:W-:-:S02]  /*4fb0*/  UISETP.NE.AND UP3, UPT, UR15, 0x1, UPT ;  /* 0x000000010f00788c */ /* 0x004fc4000bf65270 */
[----:B------:R-:W-:Y:S02]  /*4fc0*/  UPRMT UR46, UR10, 0x654, UR57 ;  /* 0x000006540a2e7896 */ /* 0x000fe40008000039 */
[----:B------:R-:W-:Y:S02]  /*4fd0*/  UPRMT UR45, UR10, 0x654, UR49 ;  /* 0x000006540a2d7896 */ /* 0x000fe40008000031 */
[----:B------:R-:W-:Y:S02]  /*4fe0*/  UPRMT UR38, UR10, 0x654, UR41 ;  /* 0x000006540a267896 */ /* 0x000fe40008000029 */
[----:B------:R-:W-:Y:S02]  /*4ff0*/  UPRMT UR37, UR10, 0x654, UR33 ;  /* 0x000006540a257896 */ /* 0x000fe40008000021 */
[----:B------:R-:W-:Y:S02]  /*5000*/  USHF.R.U32.HI UR63, URZ, UR65, UR6 ;  /* 0x00000041ff3f7299 */ /* 0x000fe40008011606 */
[----:B------:R-:W-:-:S02]  /*5010*/  USHF.R.U32.HI UR62, URZ, UR69, UR62 ;  /* 0x00000045ff3e7299 */ /* 0x000fc4000801163e */
[----:B------:R-:W-:Y:S02]  /*5020*/  UISETP.NE.AND UP0, UPT, UR66, 0x1, UPT ;  /* 0x000000014200788c */ /* 0x000fe4000bf05270 */
[----:B-1----:R-:W-:-:S11]  /*5030*/  UISETP.NE.AND UP4, UPT, UR4, 0x1, UPT ;  /* 0x000000010400788c */ /* 0x002fd6000bf85270 */
.L_x_104:
[C---:B------:R-:W-:Y:S02]  /*5040*/  LEA R8, R10.reuse, UR21, 0x3 ;  /* 0x000000150a087c11 */ /* 0x040fe4000f8e18ff */
[----:B------:R-:W-:Y:S02]  /*5050*/  SHF.L.U32 R5, R9, 0x1f, RZ ;  /* 0x0000001f09057819 */ /* 0x000fe400000006ff */
[----:B------:R-:W-:Y:S02]  /*5060*/  LEA R6, R10, UR21, 0x4 ;  /* 0x000000150a067c11 */ /* 0x000fe4000f8e20ff */
[----:B-1----:R-:W1:Y:S02]  /*5070*/  SYNCS.PHASECHK.TRANS64.TRYWAIT P0, [R8+URZ+0x130], R5 ;  /* 0x00013005080075a7 */ /* 0x002e6400080011ff */
[----:B-1----:R-:W-:Y:S05]  /*5080*/  @!P0 BRA `(.L_x_90) ;  /* 0x000000e800b88947 */ /* 0x002fea0003800000 */
.L_x_243:
[----:B-1----:R-:W1:Y:S01]  /*5090*/  LDS.128 R4, [R6+0x190] ;  /* 0x0001900006047984 */ /* 0x002e620000000c00 */
[----:B------:R-:W-:Y:S01]  /*50a0*/  UISETP.GE.AND UP0, UPT, UR39, 0x1, UPT ;  /* 0x000000012700788c */ /* 0x000fe2000bf06270 */
[----:B------:R-:W-:Y:S01]  /*50b0*/  @!PT LDS RZ, [RZ] ;  /* 0x00000000fffff984 */ /* 0x000fe20000000800 */
[----:B------:R-:W-:Y:S01]  /*50c0*/  @!PT LDS RZ, [RZ] ;  /* 0x00000000fffff984 */ /* 0x000fe20000000800 */
[----:B------:R-:W-:Y:S01]  /*50d0*/  @!PT LDS RZ, [RZ] ;  /* 0x00000000fffff984 */ /* 0x000fe20000000800 */
[----:B------:R-:W-:Y:S01]  /*50e0*/  @!PT LDS RZ, [RZ] ;  /* 0x00000000fffff984 */ /* 0x000fe20000000800 */
[----:B------:R2:W-:Y:S06]  /*50f0*/  MEMBAR.ALL.CTA ;  /* 0x0000000000007992 */ /* 0x0005ec0000008000 */
[----:B--2---:R-:W2:Y:S01]  /*5100*/  FENCE.VIEW.ASYNC.S ;  /* 0x00000000000073c6 */ /* 0x004ea20000000000 */
[----:B-1----:R-:W-:Y:S11]  /*5110*/  LOP3.LUT P0, RZ, R6, 0x1, RZ, 0xc0, !PT ;  /* 0x0000000106ff7812 */ /* 0x002ff6000780c0ff */
[----:B------:R-:W-:Y:S02]  /*5120*/  @!UPT UIADD3 URZ, UPT, UPT, URZ, URZ, URZ ;  /* 0x000000fffffff290 */ /* 0x000fe4000fffe0ff */
[----:B--2---:R-:W-:Y:S01]  /*5130*/  VOTEU.ANY UP3, P0 ;  /* 0x0000000000ff7886 */ /* 0x004fe20000060100 */
[----:B------:R-:W-:Y:S11]  /*5140*/  PLOP3.LUT P0, PT, PT, PT, UP3, 0x80, 0x8 ;  /* 0x000000000008781c */ /* 0x000ff60003f0f038 */
[----:B------:R-:W-:Y:S02]  /*5150*/  @!UPT UIADD3 URZ, UPT, UPT, URZ, URZ, URZ ;  /* 0x000000fffffff290 */ /* 0x000fe4000fffe0ff */
[----:B------:R-:W-:Y:S02]  /*5160*/  @P0 SHF.R.U32.HI R0, RZ, 0x10, R5 ;  /* 0x00000010ff000819 */ /* 0x000fe40000011605 */
[----:B------:R-:W-:Y:S02]  /*5170*/  @P0 MOV R2, R4 ;  /* 0x0000000400020202 */ /* 0x000fe40000000f00 */
[----:B------:R-:W-:Y:S01]  /*5180*/  @P0 R2UR UR4, R0 ;  /* 0x00000000000402ca */ /* 0x000fe200000e0000 */
[----:B------:R-:W-:Y:S01]  /*5190*/  VIADD R0, R8, 0x140 ;  /* 0x0000014008007836 */ /* 0x000fe20000000000 */
[----:B------:R-:W-:Y:S02]  /*51a0*/  @P0 LOP3.LUT R4, R5, 0xffff, RZ, 0xc0, !PT ;  /* 0x0000ffff05040812 */ /* 0x000fe400078ec0ff */
[----:B------:R-:W-:Y:S02]  /*51b0*/  @P0 R2UR UR6, R2 ;  /* 0x00000000020602ca */ /* 0x000fe400000e0000 */
[----:B------:R-:W-:Y:S02]  /*51c0*/  PRMT R0, RZ, 0x654, R0 ;  /* 0x00000654ff007816 */ /* 0x000fe40000000000 */
[----:B------:R-:W-:Y:S02]  /*51d0*/  @P0 R2UR UR5, R4 ;  /* 0x00000000040502ca */ /* 0x000fe400000e0000 */
[----:B------:R1:W-:Y:S03]  /*51e0*/  SYNCS.ARRIVE.TRANS64.RED.A1T0 RZ, [R0+URZ], RZ ;  /* 0x000000ff00ff79a7 */ /* 0x0003e600081004ff */
[----:B------:R-:W-:Y:S04]  /*51f0*/  @UP3 UMOV UR47, UR4 ;  /* 0x00000004002f3c82 */ /* 0x000fe80008000000 */
[----:B------:R-:W-:Y:S04]  /*5200*/  @UP3 UMOV UR14, UR6 ;  /* 0x00000006000e3c82 */ /* 0x000fe80008000000 */
[----:B------:R-:W-:Y:S01]  /*5210*/  @UP3 UMOV UR13, UR5 ;  /* 0x00000005000d3c82 */ /* 0x000fe20008000000 */
[----:B------:R-:W-:Y:S05]  /*5220*/  BRA.U !UP0, `(.L_x_91) ;  /* 0x0000000108c07547 */ /* 0x000fea000b800000 */
[----:B------:R-:W-:Y:S02]  /*5230*/  UIMAD.WIDE.U32 UR16, UR13, UR67, URZ ;  /* 0x000000430d1072a5 */ /* 0x000fe4000f8e00ff */
[----:B------:R-:W-:Y:S02]  /*5240*/  UP2UR UR20, UPR, URZ, 0x4 ;  /* 0x00000004ff147883 */ /* 0x000fe40008000000 */
[----:B------:R-:W-:Y:S02]  /*5250*/  UISETP.NE.AND UP2, UPT, UR66, 0x1, UPT ;  /* 0x000000014200788c */ /* 0x000fe4000bf45270 */
[----:B------:R-:W-:Y:S02]  /*5260*/  UIMAD.WIDE.U32 UR18, UR14, UR64, URZ ;  /* 0x000000400e1272a5 */ /* 0x000fe4000f8e00ff */
[----:B------:R-:W-:Y:S02]  /*5270*/  USEL UR4, UR53, UR62, !UP2 ;  /* 0x0000003e35047287 */ /* 0x000fe4000d000000 */
[----:B------:R-:W-:Y:S02]  /*5280*/  UISETP.NE.AND UP0, UPT, UR15, 0x1, UPT ;  /* 0x000000010f00788c */ /* 0x000fe4000bf05270 */
[----:B------:R-:W-:Y:S02]  /*5290*/  UP2UR UR25, UPR, URZ, 0x2 ;  /* 0x00000002ff197883 */ /* 0x000fe40008000000 */
[----:B------:R-:W-:Y:S02]  /*52a0*/  UISETP.NE.AND UP1, UPT, UR39, 0x1, UPT ;  /* 0x000000012700788c */ /* 0x000fe4000bf25270 */
[----:B---3--:R-:W-:Y:S02]  /*52b0*/  UIMAD.WIDE.U32 UR8, UR4, UR22, URZ ;  /* 0x00000016040872a5 */ /* 0x008fe4000f8e00ff */
[----:B------:R-:W-:Y:S01]  /*52c0*/  USEL UR7, UR61, UR63, !UP0 ;  /* 0x0000003f3d077287 */ /* 0x000fe2000c000000 */
[----:B------:R-:W-:Y:S02]  /*52d0*/  UMOV UR5, UR17 ;  /* 0x0000001100057c82 */ /* 0x000fe40008000000 */
[----:B------:R-:W-:Y:S02]  /*52e0*/  USHF.R.U32.HI UR6, URZ, UR69, UR5 ;  /* 0x00000045ff067299 */ /* 0x000fe40008011605 */
[----:B------:R-:W-:Y:S02]  /*52f0*/  UIMAD.WIDE.U32 UR10, UR7, UR22, URZ ;  /* 0x00000016070a72a5 */ /* 0x000fe4000f8e00ff */
[----:B------:R-:W-:Y:S02]  /*5300*/  USEL UR6, UR13, UR6, !UP2 ;  /* 0x000000060d067287 */ /* 0x000fe4000d000000 */
[----:B------:R-:W-:Y:S01]  /*5310*/  UISETP.NE.AND UP2, UPT, UR20, URZ, UPT ;  /* 0x000000ff1400728c */ /* 0x000fe2000bf45270 */
[----:B------:R-:W-:Y:S02]  /*5320*/  UMOV UR5, UR19 ;  /* 0x0000001300057c82 */ /* 0x000fe40008000000 */
[----:B------:R-:W-:Y:S03]  /*5330*/  USHF.R.U32.HI UR12, URZ, UR65, UR5 ;  /* 0x00000041ff0c7299 */ /* 0x000fe60008011605 */
[----:B------:R-:W-:Y:S02]  /*5340*/  UMOV UR5, UR9 ;  /* 0x0000000900057c82 */ /* 0x000fe40008000000 */
[----:B------:R-:W-:Y:S03]  /*5350*/  @UP1 USHF.R.U32.HI UR4, URZ, UR23, UR5 ;  /* 0x00000017ff041299 */ /* 0x000fe60008011605 */
[----:B------:R-:W-:Y:S01]  /*5360*/  UMOV UR5, UR11 ;  /* 0x0000000b00057c82 */ /* 0x000fe20008000000 */
[----:B------:R-:W-:Y:S02]  /*5370*/  UIMAD UR4, UR39, UR4, URZ ;  /* 0x00000004270472a4 */ /* 0x000fe4000f8e02ff */
[----:B------:R-:W-:Y:S02]  /*5380*/  @UP1 USHF.R.U32.HI UR7, URZ, UR23, UR5 ;  /* 0x00000017ff071299 */ /* 0x000fe40008011605 */
[----:B------:R-:W-:Y:S02]  /*5390*/  USEL UR5, UR14, UR12, !UP0 ;  /* 0x0000000c0e057287 */ /* 0x000fe4000c000000 */
[----:B------:R-:W-:Y:S02]  /*53a0*/  UIMAD.WIDE.U32 UR10, UR6, UR22, URZ ;  /* 0x00000016060a72a5 */ /* 0x000fe4000f8e00ff */
[----:B------:R-:W-:Y:S02]  /*53b0*/  UIMAD UR8, UR39, UR7, URZ ;  /* 0x00000007270872a4 */ /* 0x000fe4000f8e02ff */
[----:B------:R-:W-:Y:S03]  /*53c0*/  UISETP.GE.AND UP0, UPT, UR6, UR4, UPT ;  /* 0x000000040600728c */ /* 0x000fe6000bf06270 */
[----:B------:R-:W-:Y:S01]  /*53d0*/  UMOV UR4, UR11 ;  /* 0x0000000b00047c82 */ /* 0x000fe20008000000 */
[----:B------:R-:W-:Y:S02]  /*53e0*/  UISETP.GE.OR UP0, UPT, UR5, UR8, UP0 ;  /* 0x000000080500728c */ /* 0x000fe40008706670 */
[----:B------:R-:W-:Y:S02]  /*53f0*/  USHF.R.U32.HI UR4, URZ, UR23, UR4 ;  /* 0x00000017ff047299 */ /* 0x000fe40008011604 */
[----:B------:R-:W-:Y:S02]  /*5400*/  UIMAD.WIDE.U32 UR8, UR5, UR22, URZ ;  /* 0x00000016050872a5 */ /* 0x000fe4000f8e00ff */
[----:B------:R-:W-:Y:S04]  /*5410*/  USEL UR10, UR6, UR4, !UP1 ;  /* 0x00000004060a7287 */ /* 0x000fe8000c800000 */
[----:B------:R-:W-:Y:S01]  /*5420*/  UIADD3 UR11, UPT, UPT, -UR10, URZ, URZ ;  /* 0x000000ff0a0b7290 */ /* 0x000fe2000fffe1ff */
[----:B------:R-:W-:Y:S02]  /*5430*/  @!UP0 UMOV UR4, UR9 ;  /* 0x0000000900048c82 */ /* 0x000fe40008000000 */
[----:B------:R-:W-:Y:S02]  /*5440*/  @!UP0 USHF.R.U32.HI UR4, URZ, UR23, UR4 ;  /* 0x00000017ff048299 */ /* 0x000fe40008011604 */
[----:B------:R-:W-:Y:S02]  /*5450*/  UIMAD UR8, UR39, UR11, UR6 ;  /* 0x0000000b270872a4 */ /* 0x000fe4000f8e0206 */
[----:B------:R-:W-:Y:S02]  /*5460*/  @!UP0 USEL UR4, UR5, UR4, !UP1 ;  /* 0x0000000405048287 */ /* 0x000fe4000c800000 */
[----:B------:R-:W-:Y:S02]  /*5470*/  UISETP.NE.AND UP1, UPT, UR25, URZ, UPT ;  /* 0x000000ff1900728c */ /* 0x000fe4000bf25270 */
[----:B------:R-:W-:Y:S02]  /*5480*/  @!UP0 UIMAD UR7, UR7, UR8, UR4 ;  /* 0x00000008070782a4 */ /* 0x000fe4000f8e0204 */
[----:B------:R-:W-:Y:S02]  /*5490*/  @!UP0 UIADD3 UR9, UPT, UPT, UR10, -UR4, URZ ;  /* 0x800000040a098290 */ /* 0x000fe4000fffe0ff */
[----:B------:R-:W-:Y:S02]  /*54a0*/  UIADD3 UR8, UPT, UPT, -UR6, URZ, URZ ;  /* 0x000000ff06087290 */ /* 0x000fe4000fffe1ff */
[----:B------:R-:W-:Y:S02]  /*54b0*/  UIADD3 UR4, UPT, UPT, -UR5, URZ, URZ ;  /* 0x000000ff05047290 */ /* 0x000fe4000fffe1ff */
[----:B------:R-:W-:Y:S03]  /*54c0*/  @!UP0 UIMAD UR6, UR9, UR39, UR5 ;  /* 0x00000027090682a4 */ /* 0x000fe6000f8e0205 */
[----:B------:R-:W-:Y:S01]  /*54d0*/  @!UP0 UMOV UR5, UR7 ;  /* 0x0000000700058c82 */ /* 0x000fe20008000000 */
[----:B------:R-:W-:Y:S02]  /*54e0*/  UIMAD UR7, UR15, UR4, UR14 ;  /* 0x000000040f0772a4 */ /* 0x000fe4000f8e020e */
[----:B------:R-:W-:Y:S02]  /*54f0*/  UIMAD UR4, UR66, UR8, UR13 ;  /* 0x00000008420472a4 */ /* 0x000fe4000f8e020d */
[----:B------:R-:W-:Y:S02]  /*5500*/  UIMAD UR14, UR5, UR15, UR7 ;  /* 0x0000000f050e72a4 */ /* 0x000fe4000f8e0207 */
[----:B------:R-:W-:Y:S11]  /*5510*/  UIMAD UR13, UR6, UR66, UR4 ;  /* 0x00000042060d72a4 */ /* 0x000ff6000f8e0204 */
[----:B------:R-:W-:Y:S01]  /*5520*/  @!UPT UIADD3 URZ, UPT, UPT, URZ, URZ, URZ ;  /* 0x000000fffffff290 */ /* 0x000fe2000fffe0ff */
.L_x_91:
[----:B------:R-:W2:Y:S01]  /*5530*/  @!UP4 LDCU.128 UR8, c[0x0][0xf10] ;  /* 0x0001e200ff08c7ac */ /* 0x000ea20008000c00 */
[----:B------:R-:W-:Y:S04]  /*5540*/  ISETP.NE.U32.AND P0, PT, RZ, UR54, PT ;  /* 0x00000036ff007c0c */ /* 0x000fe8000bf05070 */
[----:B------:R-:W-:Y:S01]  /*5550*/  ISETP.NE.AND.EX P0, PT, RZ, UR55, PT, P0 ;  /* 0x00000037ff007c0c */ /* 0x000fe2000bf05300 */
[----:B------:R-:W4:Y:S01]  /*5560*/  @!UP4 LDCU UR5, c[0x0][0xf0c] ;  /* 0x0001e180ff05c7ac */ /* 0x000f220008000800 */
[----:B------:R-:W3:Y:S01]  /*5570*/  @!UP4 LDCU UR4, c[0x0][0xf20] ;  /* 0x0001e400ff04c7ac */ /* 0x000ee20008000800 */
[----:B------:R-:W-:Y:S02]  /*5580*/  USHF.L.U32 UR17, UR24, 0x8, URZ ;  /* 0x0000000818117899 */ /* 0x000fe400080006ff */
[----:B--2---:R-:W-:Y:S02]  /*5590*/  UIMAD.WIDE.U32 UR6, UR14, UR8, URZ ;  /* 0x000000080e0672a5 */ /* 0x004fe4000f8e00ff */
[----:B------:R-:W-:Y:S02]  /*55a0*/  UIADD3 UR18, UPT, UPT, UR17, 0x60, URZ ;  /* 0x0000006011127890 */ /* 0x000fe4000fffe0ff */
[----:B------:R-:W-:Y:S02]  /*55b0*/  @!UP4 USHF.R.U32.HI UR7, URZ, UR9, UR7 ;  /* 0x00000009ff07c299 */ /* 0x000fe40008011607 */
[----:B------:R-:W-:Y:S02]  /*55c0*/  UIMAD.WIDE.U32 UR8, UR13, UR11, URZ ;  /* 0x0000000b0d0872a5 */ /* 0x000fe4000f8e00ff */
[----:B----4-:R-:W-:Y:S02]  /*55d0*/  @!UP4 UISETP.NE.AND UP0, UPT, UR5, 0x1, UPT ;  /* 0x000000010500c88c */ /* 0x010fe4000bf05270 */
[----:B------:R-:W-:Y:S02]  /*55e0*/  USHF.L.U32 UR59, UR27, 0x7, URZ ;  /* 0x000000071b3b7899 */ /* 0x000fe400080006ff */
[----:B------:R-:W-:Y:S02]  /*55f0*/  @!UP4 USEL UR7, UR14, UR7, !UP0 ;  /* 0x000000070e07c287 */ /* 0x000fe4000c000000 */
[----:B------:R-:W-:Y:S01]  /*5600*/  @!UP4 UISETP.NE.AND UP0, UPT, UR10, 0x1, UPT ;  /* 0x000000010a00c88c */ /* 0x000fe2000bf05270 */
[----:B------:R-:W-:Y:S01]  /*5610*/  @!UP4 UMOV UR6, UR9 ;  /* 0x000000090006cc82 */ /* 0x000fe20008000000 */
[----:B------:R-:W-:Y:S01]  /*5620*/  UMOV UR58, UR18 ;  /* 0x00000012003a7c82 */ /* 0x000fe20008000000 */
[----:B---3--:R-:W-:Y:S04]  /*5630*/  @!UP4 USHF.R.U32.HI UR6, URZ, UR4, UR6 ;  /* 0x00000004ff06c299 */ /* 0x008fe80008011606 */
[----:B------:R-:W-:Y:S04]  /*5640*/  @!UP4 USEL UR6, UR13, UR6, !UP0 ;  /* 0x000000060d06c287 */ /* 0x000fe8000c000000 */
[----:B------:R-:W-:Y:S02]  /*5650*/  @!UP4 UIADD3 UR4, UPT, UPT, -UR7, UR6, URZ ;  /* 0x000000060704c290 */ /* 0x000fe4000fffe1ff */
[----:B------:R-:W-:Y:S02]  /*5660*/  @!UP4 UIADD3 UR6, UPT, UPT, UR7, -UR6, URZ ;  /* 0x800000060706c290 */ /* 0x000fe4000fffe0ff */
[----:B------:R-:W-:Y:S02]  /*5670*/  @!UP4 UIMAD UR14, UR4, UR5, UR14 ;  /* 0x00000005040ec2a4 */ /* 0x000fe4000f8e020e */
[----:B------:R-:W-:Y:S01]  /*5680*/  @!UP4 UIMAD UR13, UR6, UR10, UR13 ;  /* 0x0000000a060dc2a4 */ /* 0x000fe2000f8e020d */
[----:B------:R-:W-:Y:S11]  /*5690*/  BRA.U UP1, `(.L_x_92) ;  /* 0x0000000101107547 */ /* 0x000ff6000b800000 */
[----:B-1----:R-:W-:Y:S04]  /*56a0*/  MOV R0, UR68 ;  /* 0x0000004400007c02 */ /* 0x002fe80008000f00 */
[----:B------:R-:W-:Y:S04]  /*56b0*/  SHF.L.U32 R5, R0, 0x1f, RZ ;  /* 0x0000001f00057819 */ /* 0x000fe800000006ff */
[----:B------:R-:W1:Y:S02]  /*56c0*/  SYNCS.PHASECHK.TRANS64.TRYWAIT P1, [UR21+0x128], R5 ;  /* 0x00012805ff0075a7 */ /* 0x000e640008021115 */
[----:B-1----:R-:W-:Y:S05]  /*56d0*/  @!P1 BRA `(.L_x_93) ;  /* 0x000000e400389947 */ /* 0x002fea0003800000 */
.L_x_92:
[----:B------:R-:W-:Y:S05]  /*56e0*/  BRA.U !UP5, `(.L_x_94) ;  /* 0x000000010d387547 */ /* 0x000fea000b800000 */
[----:B------:R-:W-:Y:S01]  /*56f0*/  UPLOP3.LUT UP2, UPT, UPT, UPT, UP6, 0x80, 0x8 ;  /* 0x000000000008789c */ /* 0x000fe20003f4f060 */
[----:B-1----:R-:W-:Y:S01]  /*5700*/  HFMA2 R0, -RZ, RZ, 0, 5.9604644775390625e-08 ;  /* 0x00000001ff007431 */ /* 0x002fe200000001ff */
[----:B------:R-:W1:Y:S01]  /*5710*/  LDCU.64 UR8, c[0x0][0x358] ;  /* 0x00006b00ff0877ac */ /* 0x000e620008000a00 */
[----:B------:R-:W-:Y:S03]  /*5720*/  IMAD.MOV.U32 R176, RZ, RZ, 0x1 ;  /* 0x00000001ffb07424 */ /* 0x000fe600078e00ff */
[----:B------:R-:W-:Y:S05]  /*5730*/  PLOP3.LUT P1, PT, PT, PT, UP2, 0x80, 0x8 ;  /* 0x000000000008781c */ /* 0x000fea0003f2f028 */
[----:B------:R-:W2:Y:S01]  /*5740*/  @UP2 LDCU.64 UR4, c[0x0][0xc88] ;  /* 0x00019100ff0427ac */ /* 0x000ea20008000a00 */
[----:B------:R-:W-:Y:S07]  /*5750*/  @UP2 UIMAD UR6, UR44, UR54, URZ ;  /* 0x000000362c0622a4 */ /* 0x000fee000f8e02ff */
[----:B------:R-:W-:Y:S01]  /*5760*/  @!P1 PRMT R176, R0, 0x7610, R176 ;  /* 0x0000761000b09816 */ /* 0x000fe200000000b0 */
[----:B--2---:R-:W-:Y:S06]  /*5770*/  @UP2 UIMAD.WIDE UR4, UR6, 0x4, UR4 ;  /* 0x00000004060428a5 */ /* 0x004fec000f8e0204 */
[----:B------:R-:W-:Y:S01]  /*5780*/  IMAD.U32 R4, RZ, RZ, UR4 ;  /* 0x00000004ff047e24 */ /* 0x000fe2000f8e00ff */
[----:B------:R-:W-:Y:S04]  /*5790*/  MOV R5, UR5 ;  /* 0x0000000500057c02 */ /* 0x000fe80008000f00 */
[----:B------:R-:W2:Y:S01]  /*57a0*/  @!UP2 LDCU UR4, c[0x0][0xc80] ;  /* 0x00019000ff04a7ac */ /* 0x000ea20008000800 */
[----:B-1---5:R3:W5:Y:S02]  /*57b0*/  @P1 LDG.E R133, desc[UR8][R4.64] ;  /* 0x0000000804851981 */ /* 0x022764000c1e1900 */
[----:B--23--:R-:W-:Y:S07]  /*57c0*/  @!P1 IMAD.U32 R133, RZ, RZ, UR4 ;  /* 0x00000004ff859e24 */ /* 0x00cfee000f8e00ff */
.L_x_94:
[----:B-----5:R-:W-:Y:S01]  /*57d0*/  @!P0 FSETP.EQ.AND P2, PT, R133, RZ, PT ;  /* 0x000000ff8500820b */ /* 0x020fe20003f42000 */
[----:B------:R-:W-:Y:S01]  /*57e0*/  @!UPT UIADD3 URZ, UPT, UPT, URZ, URZ, URZ ;  /* 0x000000fffffff290 */ /* 0x000fe2000fffe0ff */
[----:B------:R-:W-:Y:S11]  /*57f0*/  @!P0 BRA `(.L_x_95) ;  /* 0x0000000000148947 */ /* 0x000ff60003800000 */
[----:B------:R-:W-:Y:S02]  /*5800*/  LOP3.LUT P0, RZ, R176, 0xff, RZ, 0xc0, !PT ;  /* 0x000000ffb0ff7812 */ /* 0x000fe4000780c0ff */
[----:B------:R-:W-:Y:S04]  /*5810*/  PLOP3.LUT P2, PT, PT, PT, UP2, 0x80, 0x8 ;  /* 0x000000000008781c */ /* 0x000fe80003f4f028 */
[----:B------:R-:W-:Y:S07]  /*5820*/  PLOP3.LUT P2, PT, P2, PT, PT, 0x8, 0x80 ;  /* 0x000000000080781c */ /* 0x000fee000174e170 */
[----:B------:R-:W-:Y:S11]  /*5830*/  @P0 FSETP.EQ.AND P2, PT, R133, RZ, PT ;  /* 0x000000ff8500020b */ /* 0x000ff60003f42000 */
[----:B------:R-:W-:Y:S02]  /*5840*/  @!UPT UIADD3 URZ, UPT, UPT, URZ, URZ, URZ ;  /* 0x000000fffffff290 */ /* 0x000fe4000fffe0ff */
.L_x_95:
[----:B-1----:R-:W-:Y:S01]  /*5850*/  IMAD.MOV.U32 R0, RZ, RZ, 0x1 ;  /* 0x00000001ff007424 */ /* 0x002fe200078e00ff */
[----:B------:R-:W-:Y:S01]  /*5860*/  ULOP3.LUT UP0, UR19, UR29, 0x1, URZ, 0xc0, !UPT ;  /* 0x000000011d137892 */ /* 0x000fe2000f80c0ff */
[----:B------:R-:W-:Y:S03]  /*5870*/  ELECT P1, URZ, PT ;  /* 0x0000000000ff782f */ /* 0x000fe60003820000 */
[----:B------:R-:W-:Y:S02]  /*5880*/  SHF.L.U32 R5, R0, 0x1f, RZ ;  /* 0x0000001f00057819 */ /* 0x000fe400000006ff */
[----:B------:R-:W-:Y:S02]  /*5890*/  PLOP3.LUT P1, PT, P2, P1, PT, 0xf2, 0x2f ;  /* 0x00000000002f781c */ /* 0x000fe40001723e72 */
[----:B------:R-:W1:Y:S03]  /*58a0*/  SYNCS.PHASECHK.TRANS64.TRYWAIT P0, [UR21+0x100], R5 ;  /* 0x00010005ff0075a7 */ /* 0x000e660008001115 */
[----:B------:R-:W-:Y:S01]  /*58b0*/  @UP0 UIADD3 UR58, UPT, UPT, UR17, URZ, URZ ;  /* 0x000000ff113a0290 */ /* 0x000fe2000fffe0ff */
[----:B-1----:R-:W-:Y:S11]  /*58c0*/  @!P0 BRA `(.L_x_96) ;  /* 0x000000e000d48947 */ /* 0x002ff60003800000 */
.L_x_246:
[----:B------:R-:W-:Y:S01]  /*58d0*/  @!P1 IADD3 R2, P0, PT, R12, 0x980, RZ ;  /* 0x000009800c029810 */ /* 0x000fe20007f1e0ff */
[----:B------:R-:W-:Y:S01]  /*58e0*/  VOTEU.ALL UP0, P1 ;  /* 0x0000000000ff7886 */ /* 0x000fe20000800000 */
[----:B------:R-:W-:Y:S01]  /*58f0*/  UMOV UR6, 0x0 ;  /* 0x0000000000067882 */ /* 0x000fe20000000000 */
[----:B------:R-:W-:Y:S01]  /*5900*/  UMOV UR7, 0x10000000 ;  /* 0x1000000000077882 */ /* 0x000fe20000000000 */
[----:B------:R-:W-:Y:S01]  /*5910*/  @!P1 R2UR UR5, R2 ;  /* 0x00000000020592ca */ /* 0x000fe200000e0000 */
[----:B-1----:R-:W-:Y:S01]  /*5920*/  @!P1 IMAD.X R0, RZ, RZ, R13, P0 ;  /* 0x000000ffff009224 */ /* 0x002fe200000e060d */
[----:B------:R-:W-:Y:S02]  /*5930*/  @!UP0 UIADD3 UR56, UPT, UPT, UR21, 0x200, URZ ;  /* 0x0000020015388890 */ /* 0x000fe4000fffe0ff */
[----:B------:R-:W-:Y:S02]  /*5940*/  @!UP0 UIADD3 UR10, UPT, UPT, UR58, 0x80, URZ ;  /* 0x000000803a0a8890 */ /* 0x000fe4000fffe0ff */
[----:B------:R-:W-:Y:S01]  /*5950*/  @!P1 R2UR UR4, R0 ;  /* 0x00000000000492ca */ /* 0x000fe200000e0000 */
[----:B------:R-:W-:Y:S01]  /*5960*/  @!UP0 UIADD3 UR8, UPT, UPT, UR21, 0x1200, URZ ;  /* 0x0000120015088890 */ /* 0x000fe2000fffe0ff */
[----:B------:R-:W-:Y:S01]  /*5970*/  @!P1 IMAD.MOV.U32 R0, RZ, RZ, 0x2000 ;  /* 0x00002000ff009424 */ /* 0x000fe200078e00ff */
[----:B------:R-:W-:Y:S01]  /*5980*/  VOTEU.ALL UP0, P1 ;  /* 0x0000000000ff7886 */ /* 0x000fe20000800000 */
[----:B------:R-:W-:Y:S01]  /*5990*/  UMOV UR60, UR44 ;  /* 0x0000002c003c7c82 */ /* 0x000fe20008000000 */
[----:B------:R-:W-:Y:S01]  /*59a0*/  UMOV UR9, UR57 ;  /* 0x0000003900097c82 */ /* 0x000fe20008000000 */
[----:B------:R-:W-:Y:S01]  /*59b0*/  UMOV UR11, UR59 ;  /* 0x0000003b000b7c82 */ /* 0x000fe20008000000 */
[----:B------:R-:W-:Y:S01]  /*59c0*/  IMAD.U32 R6, RZ, RZ, UR5 ;  /* 0x00000005ff067e24 */ /* 0x000fe2000f8e00ff */
[----:B------:R-:W-:Y:S05]  /*59d0*/  UMOV UR12, UR44 ;  /* 0x0000002c000c7c82 */ /* 0x000fea0008000000 */
[----:B------:R-:W-:Y:S01]  /*59e0*/  IMAD.U32 R7, RZ, RZ, UR4 ;  /* 0x00000004ff077e24 */ /* 0x000fe2000f8e00ff */
[----:B------:R-:W-:Y:S04]  /*59f0*/  @!P1 R2UR UR4, R6 ;  /* 0x00000000060492ca */ /* 0x000fe800000e0000 */
[----:B------:R-:W-:Y:S11]  /*5a00*/  @!P1 R2UR UR5, R7 ;  /* 0x00000000070592ca */ /* 0x000ff600000e0000 */
[----:B------:R-:W-:Y:S02]  /*5a10*/  @!UPT UIADD3 URZ, UPT, UPT, URZ, URZ, URZ ;  /* 0x000000fffffff290 */ /* 0x000fe4000fffe0ff */
[----:B------:R1:W-:Y:S01]  /*5a20*/  @!UP0 UTMALDG.3D [UR56], [UR4], desc[UR6] ;  /* 0x00000638040085b4 */ /* 0x0003e20008011000 */
[----:B------:R-:W-:Y:S05]  /*5a30*/  VOTEU.ALL UP0, P1 ;  /* 0x0000000000ff7886 */ /* 0x000fea0000800000 */
[----:B------:R1:W-:Y:S01]  /*5a40*/  @!UP0 UTMALDG.3D [UR8], [UR4], desc[UR6] ;  /* 0x00000608040085b4 */ /* 0x0003e20008011000 */
[----:B------:R1:W-:Y:S01]  /*5a50*/  @!P1 SYNCS.ARRIVE.TRANS64.RED.A0TR RZ, [UR21+0xe0], R0 ;  /* 0x0000e000ffff99a7 */ /* 0x0003e20008300415 */
[----:B------:R-:W-:Y:S01]  /*5a60*/  SYNCS.ARRIVE.TRANS64.RED.A1T0 RZ, [UR46], RZ ;  /* 0x000000ffffff79a7 */ /* 0x000fe2000810042e */
[----:B------:R-:W2:Y:S02]  /*5a70*/  SYNCS.PHASECHK.TRANS64.TRYWAIT P0, [UR21+0x108], R5 ;  /* 0x00010805ff0075a7 */ /* 0x000ea40008001115 */
[----:B-12---:R-:W-:Y:S05]  /*5a80*/  @!P0 BRA `(.L_x_97) ;  /* 0x000000e0007c8947 */ /* 0x006fea0003800000 */
.L_x_248:
        /* <DEDUP_REMOVED lines=11> */
[----:B------:R-:W-:Y:S01]  /*5b40*/  @!UP0 UIADD3 UR8, UPT, UPT, UR21, 0x3200, URZ ;  /* 0x0000320015088890 */ /* 0x000fe2000fffe0ff */
[----:B------:R-:W-:Y:S01]  /*5b50*/  VOTEU.ALL UP0, P1 ;  /* 0x0000000000ff7886 */ /* 0x000fe20000800000 */
[----:B------:R-:W-:Y:S02]  /*5b60*/  UMOV UR50, UR58 ;  /* 0x0000003a00327c82 */ /* 0x000fe40008000000 */
[----:B------:R-:W-:Y:S01]  /*5b70*/  IMAD.U32 R6, RZ, RZ, UR5 ;  /* 0x00000005ff067e24 */ /* 0x000fe2000f8e00ff */
[----:B------:R-:W-:Y:S01]  /*5b80*/  UMOV UR52, UR44 ;  /* 0x0000002c00347c82 */ /* 0x000fe20008000000 */
[----:B------:R-:W-:Y:S01]  /*5b90*/  UMOV UR9, UR49 ;  /* 0x0000003100097c82 */ /* 0x000fe20008000000 */
[----:B------:R-:W-:Y:S01]  /*5ba0*/  UMOV UR12, UR44 ;  /* 0x0000002c000c7c82 */ /* 0x000fe20008000000 */
[----:B------:R-:W-:Y:S01]  /*5bb0*/  UMOV UR11, UR51 ;  /* 0x00000033000b7c82 */ /* 0x000fe20008000000 */
[----:B------:R-:W-:Y:S01]  /*5bc0*/  USHF.L.U32 UR16, UR19, 0x5, URZ ;  /* 0x0000000513107899 */ /* 0x000fe200080006ff */
[----:B------:R-:W-:Y:S01]  /*5bd0*/  IMAD.U32 R7, RZ, RZ, UR4 ;  /* 0x00000004ff077e24 */ /* 0x000fe2000f8e00ff */
[----:B------:R-:W-:Y:S04]  /*5be0*/  @!P1 R2UR UR4, R6 ;  /* 0x00000000060492ca */ /* 0x000fe800000e0000 */
[----:B------:R-:W-:Y:S11]  /*5bf0*/  @!P1 R2UR UR5, R7 ;  /* 0x00000000070592ca */ /* 0x000ff600000e0000 */
[----:B------:R-:W-:Y:S02]  /*5c00*/  @!UPT UIADD3 URZ, UPT, UPT, URZ, URZ, URZ ;  /* 0x000000fffffff290 */ /* 0x000fe4000fffe0ff */
[----:B------:R-:W-:Y:S01]  /*5c10*/  @!UP0 UTMALDG.3D [UR48], [UR4], desc[UR6] ;  /* 0x00000630040085b4 */ /* 0x000fe20008011000 */
[----:B------:R-:W-:Y:S05]  /*5c20*/  VOTEU.ALL UP0, P1 ;  /* 0x0000000000ff7886 */ /* 0x000fea0000800000 */
[----:B------:R1:W-:Y:S01]  /*5c30*/  @!UP0 UTMALDG.3D [UR8], [UR4], desc[UR6] ;  /* 0x00000608040085b4 */ /* 0x0003e20008011000 */
[----:B------:R2:W-:Y:S01]  /*5c40*/  @!P1 SYNCS.ARRIVE.TRANS64.RED.A0TR RZ, [UR21+0xe8], R0 ;  /* 0x0000e800ffff99a7 */ /* 0x0005e20008300415 */
[----:B------:R-:W-:Y:S01]  /*5c50*/  SYNCS.ARRIVE.TRANS64.RED.A1T0 RZ, [UR45], RZ ;  /* 0x000000ffffff79a7 */ /* 0x000fe2000810042d */
[----:B------:R-:W3:Y:S01]  /*5c60*/  SYNCS.PHASECHK.TRANS64.TRYWAIT P0, [UR21+0x110], R5 ;  /* 0x00011005ff0075a7 */ /* 0x000ee20008001115 */
[----:B-1----:R-:W-:Y:S01]  /*5c70*/  UIADD3 UR4, UPT, UPT, UR17, -UR16, URZ ;  /* 0x8000001011047290 */ /* 0x002fe2000fffe0ff */
[----:B--23--:R-:W-:Y:S11]  /*5c80*/  @!P0 BRA `(.L_x_98) ;  /* 0x000000e000148947 */ /* 0x00cff60003800000 */
.L_x_250:
[----:B------:R-:W-:Y:S01]  /*5c90*/  @!P1 IADD3 R2, P0, PT, R12, 0x980, RZ ;  /* 0x000009800c029810 */ /* 0x000fe20007f1e0ff */
[----:B------:R-:W-:Y:S01]  /*5ca0*/  VOTEU.ALL UP0, P1 ;  /* 0x0000000000ff7886 */ /* 0x000fe20000800000 */
[----:B------:R-:W-:Y:S02]  /*5cb0*/  UIADD3 UR42, UPT, UPT, UR4, 0x40, URZ ;  /* 0x00000040042a7890 */ /* 0x000fe4000fffe0ff */
        /* <DEDUP_REMOVED lines=8> */
[----:B------:R-:W-:Y:S01]  /*5d40*/  UMOV UR24, 0x0 ;  /* 0x0000000000187882 */ /* 0x000fe20000000000 */
[----:B------:R-:W-:Y:S01]  /*5d50*/  UMOV UR25, 0x10000000 ;  /* 0x1000000000197882 */ /* 0x000fe20000000000 */
[----:B------:R-:W-:Y:S01]  /*5d60*/  UMOV UR43, UR59 ;  /* 0x0000003b002b7c82 */ /* 0x000fe20008000000 */
[----:B------:R-:W-:Y:S01]  /*5d70*/  IMAD.U32 R6, RZ, RZ, UR6 ;  /* 0x00000006ff067e24 */ /* 0x000fe2000f8e00ff */
[----:B------:R-:W-:Y:S01]  /*5d80*/  UMOV UR9, UR41 ;  /* 0x0000002900097c82 */ /* 0x000fe20008000000 */
[----:B------:R-:W-:Y:S01]  /*5d90*/  UMOV UR11, UR59 ;  /* 0x0000003b000b7c82 */ /* 0x000fe20008000000 */
[----:B------:R-:W-:Y:S02]  /*5da0*/  UMOV UR12, UR44 ;  /* 0x0000002c000c7c82 */ /* 0x000fe40008000000 */
[----:B------:R-:W-:Y:S01]  /*5db0*/  @!P1 R2UR UR6, R6 ;  /* 0x00000000060692ca */ /* 0x000fe200000e0000 */
[----:B------:R-:W-:Y:S05]  /*5dc0*/  IMAD.U32 R7, RZ, RZ, UR5 ;  /* 0x00000005ff077e24 */ /* 0x000fea000f8e00ff */
        /* <DEDUP_REMOVED lines=9> */
.L_x_252:
[----:B------:R-:W-:Y:S01]  /*5e60*/  @!P1 IADD3 R2, P0, PT, R12, 0x980, RZ ;  /* 0x000009800c029810 */ /* 0x000fe20007f1e0ff */
[----:B------:R-:W-:Y:S01]  /*5e70*/  VOTEU.ALL UP0, P1 ;  /* 0x0000000000ff7886 */ /* 0x000fe20000800000 */
[----:B------:R-:W-:Y:S01]  /*5e80*/  UMOV UR6, 0x0 ;  /* 0x0000000000067882 */ /* 0x000fe20000000000 */
[----:B------:R-:W-:Y:S01]  /*5e90*/  UMOV UR7, 0x10000000 ;  /* 0x1000000000077882 */ /* 0x000fe20000000000 */
[----:B------:R-:W-:Y:S01]  /*5ea0*/  @!P1 R2UR UR5, R2 ;  /* 0x00000000020592ca */ /* 0x000fe200000e0000 */
[----:B-1----:R-:W-:Y:S01]  /*5eb0*/  @!P1 IMAD.X R0, RZ, RZ, R13, P0 ;  /* 0x000000ffff009224 */ /* 0x002fe200000e060d */
[----:B------:R-:W-:Y:S01]  /*5ec0*/  @!UP0 UIADD3 UR10, UPT, UPT, UR4, 0xc0, URZ ;  /* 0x000000c0040a8890 */ /* 0x000fe2000fffe0ff */
[----:B------:R-:W-:Y:S01]  /*5ed0*/  SHF.L.U32 R4, RZ, 0x1f, RZ ;  /* 0x0000001fff047819 */ /* 0x000fe200000006ff */
        /* <DEDUP_REMOVED lines=11> */
[----:B------:R-:W-:Y:S02]  /*5f90*/  UMOV UR11, UR35 ;  /* 0x00000023000b7c82 */ /* 0x000fe40008000000 */
        /* <DEDUP_REMOVED lines=10> */
[----:B-1----:R-:W-:Y:S01]  /*6040*/  UIADD3 UR4, UPT, UPT, UR17, UR16, URZ ;  /* 0x0000001011047290 */ /* 0x002fe2000fffe0ff */
[----:B--23--:R-:W-:Y:S11]  /*6050*/  @!P0 BRA `(.L_x_100) ;  /* 0x000000dc00508947 */ /* 0x00cff60003800000 */
.L_x_254:
[----:B------:R-:W-:Y:S01]  /*6060*/  @!P1 IADD3 R2, P0, PT, R12, 0x980, RZ ;  /* 0x000009800c029810 */ /* 0x000fe20007f1e0ff */
[----:B------:R-:W-:Y:S01]  /*6070*/  VOTEU.ALL UP0, P1 ;  /* 0x0000000000ff7886 */ /* 0x000fe20000800000 */
[----:B------:R-:W-:Y:S02]  /*6080*/  UIADD3 UR26, UPT, UPT, UR4, 0x20, URZ ;  /* 0x00000020041a7890 */ /* 0x000fe4000fffe0ff */
[----:B------:R-:W-:Y:S01]  /*6090*/  @!P1 R2UR UR6, R2 ;  /* 0x00000000020692ca */ /* 0x000fe200000e0000 */
[----:B------:R-:W-:Y:S01]  /*60a0*/  @!P1 IMAD.X R0, RZ, RZ, R13, P0 ;  /* 0x000000ffff009224 */ /* 0x000fe200000e060d */
        /* <DEDUP_REMOVED lines=12> */
[----:B------:R-:W-:Y:S01]  /*6170*/  UMOV UR9, UR57 ;  /* 0x0000003900097c82 */ /* 0x000fe20008000000 */
[----:B------:R-:W-:Y:S01]  /*6180*/  UMOV UR11, UR59 ;  /* 0x0000003b000b7c82 */ /* 0x000fe20008000000 */
[----:B------:R-:W-:Y:S01]  /*6190*/  @!P1 R2UR UR6, R6 ;  /* 0x00000000060692ca */ /* 0x000fe200000e0000 */
[----:B-1----:R-:W-:Y:S01]  /*61a0*/  IMAD.U32 R7, RZ, RZ, UR5 ;  /* 0x00000005ff077e24 */ /* 0x002fe2000f8e00ff */
[----:B------:R-:W-:Y:S04]  /*61b0*/  UMOV UR12, UR44 ;  /* 0x0000002c000c7c82 */ /* 0x000fe80008000000 */
        /* <DEDUP_REMOVED lines=9> */
.L_x_256:
[----:B------:R-:W-:Y:S01]  /*6250*/  @!P1 IADD3 R2, P0, PT, R12, 0x980, RZ ;  /* 0x000009800c029810 */ /* 0x000fe20007f1e0ff */
[----:B------:R-:W-:Y:S01]  /*6260*/  VOTEU.ALL UP0, P1 ;  /* 0x0000000000ff7886 */ /* 0x000fe20000800000 */
[----:B------:R-:W-:Y:S01]  /*6270*/  UMOV UR6, 0x0 ;  /* 0x0000000000067882 */ /* 0x000fe20000000000 */
[----:B------:R-:W-:Y:S01]  /*6280*/  UMOV UR7, 0x10000000 ;  /* 0x1000000000077882 */ /* 0x000fe20000000000 */
[----:B------:R-:W-:Y:S01]  /*6290*/  @!P1 R2UR UR5, R2 ;  /* 0x00000000020592ca */ /* 0x000fe200000e0000 */
[----:B------:R-:W-:Y:S01]  /*62a0*/  @!P1 IMAD.X R0, RZ, RZ, R13, P0 ;  /* 0x000000ffff009224 */ /* 0x000fe200000e060d */
[----:B------:R-:W-:Y:S02]  /*62b0*/  @!UP0 UIADD3 UR10, UPT, UPT, UR4, 0xa0, URZ ;  /* 0x000000a0040a8890 */ /* 0x000fe4000fffe0ff */
[----:B------:R-:W-:Y:S02]  /*62c0*/  @!UP0 UIADD3 UR27, UPT, UPT, UR59, 0x40, URZ ;  /* 0x000000403b1b8890 */ /* 0x000fe4000fffe0ff */
[----:B------:R-:W-:Y:S01]  /*62d0*/  @!P1 R2UR UR4, R0 ;  /* 0x00000000000492ca */ /* 0x000fe200000e0000 */
[----:B------:R-:W-:Y:S01]  /*62e0*/  @!UP0 UIADD3 UR24, UPT, UPT, UR21, 0x2200, URZ ;  /* 0x0000220015188890 */ /* 0x000fe2000fffe0ff */
[----:B------:R-:W-:Y:S01]  /*62f0*/  @!P1 IMAD.MOV.U32 R0, RZ, RZ, 0x2000 ;  /* 0x00002000ff009424 */ /* 0x000fe200078e00ff */
[----:B------:R-:W-:Y:S02]  /*6300*/  @!UP0 UIADD3 UR8, UPT, UPT, UR21, 0x3200, URZ ;  /* 0x0000320015088890 */ /* 0x000fe4000fffe0ff */
[----:B------:R-:W-:Y:S02]  /*6310*/  UISETP.NE.AND UP0, UPT, UR19, URZ, UPT ;  /* 0x000000ff1300728c */ /* 0x000fe4000bf05270 */
[----:B------:R-:W-:Y:S01]  /*6320*/  IMAD.U32 R6, RZ, RZ, UR5 ;  /* 0x00000005ff067e24 */ /* 0x000fe2000f8e00ff */
[----:B------:R-:W-:Y:S01]  /*6330*/  UMOV UR25, UR49 ;  /* 0x0000003100197c82 */ /* 0x000fe20008000000 */
[----:B------:R-:W-:Y:S01]  /*6340*/  UMOV UR28, UR44 ;  /* 0x0000002c001c7c82 */ /* 0x000fe20008000000 */
[----:B------:R-:W-:Y:S01]  /*6350*/  UMOV UR9, UR49 ;  /* 0x0000003100097c82 */ /* 0x000fe20008000000 */
[----:B------:R-:W-:Y:S01]  /*6360*/  UMOV UR12, UR44 ;  /* 0x0000002c000c7c82 */ /* 0x000fe20008000000 */
[----:B------:R-:W-:Y:S01]  /*6370*/  UMOV UR11, UR27 ;  /* 0x0000001b000b7c82 */ /* 0x000fe20008000000 */
[----:B-1----:R-:W-:Y:S01]  /*6380*/  IMAD.U32 R7, RZ, RZ, UR4 ;  /* 0x00000004ff077e24 */ /* 0x002fe2000f8e00ff */
[----:B------:R-:W-:Y:S02]  /*6390*/  @!P1 R2UR UR4, R6 ;  /* 0x00000000060492ca */ /* 0x000fe400000e0000 */
[----:B------:R-:W-:Y:S02]  /*63a0*/  @!UP0 UIADD3 UR18, UPT, UPT, UR17, URZ, URZ ;  /* 0x000000ff11128290 */ /* 0x000fe4000fffe0ff */
[----:B------:R-:W-:Y:S01]  /*63b0*/  @!P1 R2UR UR5, R7 ;  /* 0x00000000070592ca */ /* 0x000fe200000e0000 */
[----:B------:R-:W-:Y:S11]  /*63c0*/  VOTEU.ALL UP0, P1 ;  /* 0x0000000000ff7886 */ /* 0x000ff60000800000 */
[----:B------:R-:W-:Y:S01]  /*63d0*/  @!UPT UIADD3 URZ, UPT, UPT, URZ, URZ, URZ ;  /* 0x000000fffffff290 */ /* 0x000fe2000fffe0ff */
[----:B------:R1:W-:Y:S01]  /*63e0*/  @!UP0 UTMALDG.3D [UR24], [UR4], desc[UR6] ;  /* 0x00000618040085b4 */ /* 0x0003e20008011000 */
[----:B------:R-:W-:Y:S05]  /*63f0*/  VOTEU.ALL UP0, P1 ;  /* 0x0000000000ff7886 */ /* 0x000fea0000800000 */
[----:B------:R1:W-:Y:S01]  /*6400*/  @!UP0 UTMALDG.3D [UR8], [UR4], desc[UR6] ;  /* 0x00000608040085b4 */ /* 0x0003e20008011000 */
[----:B------:R1:W-:Y:S01]  /*6410*/  @!P1 SYNCS.ARRIVE.TRANS64.RED.A0TR RZ, [UR21+0xe8], R0 ;  /* 0x0000e800ffff99a7 */ /* 0x0003e20008300415 */
[----:B------:R-:W-:Y:S01]  /*6420*/  SYNCS.ARRIVE.TRANS64.RED.A1T0 RZ, [UR45], RZ ;  /* 0x000000ffffff79a7 */ /* 0x000fe2000810042d */
[----:B------:R-:W2:Y:S02]  /*6430*/  SYNCS.PHASECHK.TRANS64.TRYWAIT P0, [UR21+0x110], R4 ;  /* 0x00011004ff0075a7 */ /* 0x000ea40008001115 */
[----:B-12---:R-:W-:Y:S05]  /*6440*/  @!P0 BRA `(.L_x_102) ;  /* 0x000000d800848947 */ /* 0x006fea0003800000 */
.L_x_258:
[----:B------:R-:W-:Y:S01]  /*6450*/  @!P1 IADD3 R2, P0, PT, R12, 0x980, RZ ;  /* 0x000009800c029810 */ /* 0x000fe20007f1e0ff */
[----:B------:R-:W-:Y:S01]  /*6460*/  VOTEU.ALL UP0, P1 ;  /* 0x0000000000ff7886 */ /* 0x000fe20000800000 */
[----:B------:R-:W-:Y:S01]  /*6470*/  UMOV UR6, 0x0 ;  /* 0x0000000000067882 */ /* 0x000fe20000000000 */
[----:B------:R-:W-:Y:S01]  /*6480*/  UMOV UR7, 0x10000000 ;  /* 0x1000000000077882 */ /* 0x000fe20000000000 */
[----:B------:R-:W-:Y:S01]  /*6490*/  @!P1 R2UR UR5, R2 ;  /* 0x00000000020592ca */ /* 0x000fe200000e0000 */
[----:B------:R-:W-:Y:S01]  /*64a0*/  @!P1 IMAD.X R0, RZ, RZ, R13, P0 ;  /* 0x000000ffff009224 */ /* 0x000fe200000e060d */
[----:B------:R-:W-:Y:S01]  /*64b0*/  @!UP0 UIADD3 UR16, UPT, UPT, UR21, 0x4200, URZ ;  /* 0x0000420015108890 */ /* 0x000fe2000fffe0ff */
[----:B------:R-:W-:Y:S01]  /*64c0*/  VIADD R10, R10, 0x1 ;  /* 0x000000010a0a7836 */ /* 0x000fe20000000000 */
        /* <DEDUP_REMOVED lines=9> */
[----:B------:R-:W-:Y:S01]  /*6560*/  UMOV UR9, UR41 ;  /* 0x0000002900097c82 */ /* 0x000fe20008000000 */
[----:B------:R-:W-:Y:S01]  /*6570*/  UMOV UR11, UR59 ;  /* 0x0000003b000b7c82 */ /* 0x000fe20008000000 */
[----:B------:R-:W-:Y:S03]  /*6580*/  UMOV UR12, UR44 ;  /* 0x0000002c000c7c82 */ /* 0x000fe60008000000 */
[----:B-1----:R-:W-:Y:S01]  /*6590*/  IMAD.U32 R7, RZ, RZ, UR4 ;  /* 0x00000004ff077e24 */ /* 0x002fe2000f8e00ff */
        /* <DEDUP_REMOVED lines=10> */
.L_x_260:
[----:B------:R-:W-:Y:S01]  /*6640*/  UIADD3 UR29, UPT, UPT, UR29, 0x1, URZ ;  /* 0x000000011d1d7890 */ /* 0x000fe2000fffe0ff */
[----:B------:R-:W-:Y:S01]  /*6650*/  @!P1 IADD3 R2, P0, PT, R12, 0x980, RZ ;  /* 0x000009800c029810 */ /* 0x000fe20007f1e0ff */
[----:B------:R-:W-:Y:S01]  /*6660*/  UPLOP3.LUT UP1, UPT, UPT, UPT, UPT, 0x80, 0x8 ;  /* 0x000000000008789c */ /* 0x000fe20003f2f070 */
[----:B------:R-:W-:Y:S01]  /*6670*/  R2UR UR24, R178 ;  /* 0x00000000b21872ca */ /* 0x000fe200000e0000 */
[----:B------:R-:W-:Y:S01]  /*6680*/  VOTEU.ALL UP0, P1 ;  /* 0x0000000000ff7886 */ /* 0x000fe20000800000 */
[----:B------:R-:W-:Y:S01]  /*6690*/  @!P1 R2UR UR5, R2 ;  /* 0x00000000020592ca */ /* 0x000fe200000e0000 */
[----:B------:R-:W-:Y:S01]  /*66a0*/  @!P1 IMAD.X R0, RZ, RZ, R13, P0 ;  /* 0x000000ffff009224 */ /* 0x000fe200000e060d */
[----:B------:R-:W-:Y:S01]  /*66b0*/  UMOV UR6, 0x0 ;  /* 0x0000000000067882 */ /* 0x000fe20000000000 */
[----:B------:R-:W-:Y:S01]  /*66c0*/  UMOV UR7, 0x10000000 ;  /* 0x1000000000077882 */ /* 0x000fe20000000000 */
[----:B------:R-:W-:Y:S01]  /*66d0*/  @!UP0 UIADD3 UR19, UPT, UPT, UR59, 0x40, URZ ;  /* 0x000000403b138890 */ /* 0x000fe2000fffe0ff */
[----:B------:R-:W-:Y:S01]  /*66e0*/  R2UR UR25, R179 ;  /* 0x00000000b31972ca */ /* 0x000fe200000e0000 */
[----:B------:R-:W-:Y:S01]  /*66f0*/  @!UP0 UIADD3 UR16, UPT, UPT, UR21, 0x6200, URZ ;  /* 0x0000620015108890 */ /* 0x000fe2000fffe0ff */
[----:B------:R-:W-:Y:S01]  /*6700*/  @!P1 R2UR UR4, R0 ;  /* 0x00000000000492ca */ /* 0x000fe200000e0000 */
[----:B------:R-:W-:Y:S01]  /*6710*/  @!UP0 UIADD3 UR10, UPT, UPT, UR18, 0x80, URZ ;  /* 0x00000080120a8890 */ /* 0x000fe2000fffe0ff */
[----:B------:R-:W-:Y:S01]  /*6720*/  ISETP.NE.AND P0, PT, R10, 0x2, PT ;  /* 0x000000020a00780c */ /* 0x000fe20003f05270 */
[----:B------:R-:W-:Y:S01]  /*6730*/  @!UP0 UIADD3 UR8, UPT, UPT, UR21, 0x7200, URZ ;  /* 0x0000720015088890 */ /* 0x000fe2000fffe0ff */
[----:B------:R-:W-:Y:S02]  /*6740*/  VOTEU.ALL UP0, P1 ;  /* 0x0000000000ff7886 */ /* 0x000fe40000800000 */
[----:B------:R-:W-:Y:S01]  /*6750*/  IMAD.U32 R6, RZ, RZ, UR5 ;  /* 0x00000005ff067e24 */ /* 0x000fe2000f8e00ff */
[----:B------:R-:W-:Y:S01]  /*6760*/  UMOV UR17, UR33 ;  /* 0x0000002100117c82 */ /* 0x000fe20008000000 */
[----:B------:R-:W-:Y:S01]  /*6770*/  UMOV UR20, UR44 ;  /* 0x0000002c00147c82 */ /* 0x000fe20008000000 */
[----:B------:R-:W-:Y:S01]  /*6780*/  UMOV UR9, UR33 ;  /* 0x0000002100097c82 */ /* 0x000fe20008000000 */
[----:B------:R-:W-:Y:S01]  /*6790*/  UMOV UR12, UR44 ;  /* 0x0000002c000c7c82 */ /* 0x000fe20008000000 */
[----:B------:R-:W-:Y:S01]  /*67a0*/  UMOV UR11, UR19 ;  /* 0x00000013000b7c82 */ /* 0x000fe20008000000 */
[----:B------:R-:W-:Y:S01]  /*67b0*/  SEL R0, RZ, 0x1, P0 ;  /* 0x00000001ff007807 */ /* 0x000fe20000000000 */
[----:B-1----:R-:W-:Y:S01]  /*67c0*/  IMAD.U32 R7, RZ, RZ, UR4 ;  /* 0x00000004ff077e24 */ /* 0x002fe2000f8e00ff */
[----:B------:R-:W-:Y:S01]  /*67d0*/  @!P1 R2UR UR4, R6 ;  /* 0x00000000060492ca */ /* 0x000fe200000e0000 */
[----:B------:R-:W-:Y:S01]  /*67e0*/  UIADD3 UR24, UPT, UPT, UR13, UR24, URZ ;  /* 0x000000180d187290 */ /* 0x000fe2000fffe0ff */
[----:B------:R-:W-:Y:S01]  /*67f0*/  LOP3.LUT R9, R9, R0, RZ, 0x3c, !PT ;  /* 0x0000000009097212 */ /* 0x000fe200078e3cff */
[----:B------:R-:W-:Y:S01]  /*6800*/  UIADD3 UR27, UPT, UPT, UR14, UR25, URZ ;  /* 0x000000190e1b7290 */ /* 0x000fe2000fffe0ff */
[----:B------:R-:W-:Y:S01]  /*6810*/  @!P1 R2UR UR5, R7 ;  /* 0x00000000070592ca */ /* 0x000fe200000e0000 */
[----:B------:R-:W-:Y:S01]  /*6820*/  UMOV UR44, UR47 ;  /* 0x0000002f002c7c82 */ /* 0x000fe20008000000 */
[----:B------:R-:W-:Y:S11]  /*6830*/  SEL R10, R10, RZ, P0 ;  /* 0x000000ff0a0a7207 */ /* 0x000ff60000000000 */
[----:B------:R1:W-:Y:S01]  /*6840*/  @!UP0 UTMALDG.3D [UR16], [UR4], desc[UR6] ;  /* 0x00000610040085b4 */ /* 0x0003e20008011000 */
[----:B------:R-:W-:Y:S05]  /*6850*/  VOTEU.ALL UP0, P1 ;  /* 0x0000000000ff7886 */ /* 0x000fea0000800000 */
[----:B------:R1:W-:Y:S01]  /*6860*/  @!UP0 UTMALDG.3D [UR8], [UR4], desc[UR6] ;  /* 0x00000608040085b4 */ /* 0x0003e20008011000 */
[----:B------:R1:W-:Y:S01]  /*6870*/  @!P1 SYNCS.ARRIVE.TRANS64.RED.A0TR RZ, [UR21+0xf8], R3 ;  /* 0x0000f803ffff99a7 */ /* 0x0003e20008300415 */
[----:B------:R-:W-:Y:S01]  /*6880*/  SYNCS.ARRIVE.TRANS64.RED.A1T0 RZ, [UR37], RZ ;  /* 0x000000ffffff79a7 */ /* 0x000fe20008100425 */
[----:B------:R-:W-:Y:S05]  /*6890*/  BRA.U UP3, `(.L_x_104) ;  /* 0xffffffe503e87547 */ /* 0x000fea000b83ffff */
[----:B------:R-:W2:Y:S02]  /*68a0*/  SYNCS.PHASECHK.TRANS64.TRYWAIT P0, [UR21+0x100], R5 ;  /* 0x00010005ff0075a7 */ /* 0x000ea40008001115 */
[----:B--2---:R-:W-:Y:S05]  /*68b0*/  @!P0 BRA `(.L_x_105) ;  /* 0x000000d400988947 */ /* 0x004fea0003800000 */
.L_x_262:
[----:B------:R-:W3:Y:S02]  /*68c0*/  SYNCS.PHASECHK.TRANS64.TRYWAIT P0, [UR21+0x108], R5 ;  /* 0x00010805ff0075a7 */ /* 0x000ee40008001115 */
[----:B---3--:R-:W-:Y:S05]  /*68d0*/  @!P0 BRA `(.L_x_106) ;  /* 0x000000d400a88947 */ /* 0x008fea0003800000 */
.L_x_264:
[----:B------:R-:W3:Y:S01]  /*68e0*/  SYNCS.PHASECHK.TRANS64.TRYWAIT P0, [UR21+0x110], R5 ;  /* 0x00011005ff0075a7 */ /* 0x000ee20008001115 */
[----:B--2---:R-:W-:Y:S01]  /*68f0*/  HFMA2 R0, -RZ, RZ, 0, 5.9604644775390625e-08 ;  /* 0x00000001ff007431 */ /* 0x004fe200000001ff */
[----:B---3--:R-:W-:Y:S06]  /*6900*/  @!P0 BRA `(.L_x_107) ;  /* 0x000000d400b48947 */ /* 0x008fec0003800000 */
.L_x_266:
[----:B--2---:R-:W-:Y:S02]  /*6910*/  MOV R2, UR21 ;  /* 0x0000001500027c02 */ /* 0x004fe40008000f00 */
[----:B-1----:R-:W-:-:S07]  /*6920*/  SHF.L.U32 R3, R0, 0x1f, RZ ;  /* 0x0000001f00037819 */ /* 0x002fce00000006ff */
.L_x_108:
[----:B-1----:R1:W2:Y:S02]  /*6930*/  SYNCS.PHASECHK.TRANS64.TRYWAIT P0, [R2+URZ+0x118], R3 ;  /* 0x00011803020075a7 */ /* 0x0022a400080011ff */
[----:B--2---:R-:W-:Y:S05]  /*6940*/  @!P0 NANOSLEEP.SYNCS 0x989680 ;  /* 0x009896800000895d */ /* 0x004fea0003900000 */
[----:B------:R-:W2:Y:S02]  /*6950*/  @!P0 SYNCS.PHASECHK.TRANS64 P0, [R2+URZ+0x118], R3 ;  /* 0x00011803020085a7 */ /* 0x000ea400080010ff */
[----:B--2---:R-:W-:Y:S05]  /*6960*/  @P0 EXIT ;  /* 0x000000000000094d */ /* 0x004fea0003800000 */
[----:B------:R-:W-:Y:S05]  /*6970*/  BRA `(.L_x_108) ;  /* 0xfffffffc00ec7947 */ /* 0x000fea000383ffff */
.L_x_89:
[----:B------:R-:W-:-:S06]  /*6980*/  UISETP.GE.AND UP0, UPT, UR19, 0x4, UPT ;  /* 0x000000041300788c */ /* 0x000fcc000bf06270 */
[----:B------:R-:W-:-:S13]  /*6990*/  PLOP3.LUT P0, PT, PT, PT, UP0, 0x80, 0x8 ;  /* 0x000000000008781c */ /* 0x000fda0003f0f008 */
[----:B-1----:R-:W-:Y:S05]  /*69a0*/  @!P0 EXIT ;  /* 0x000000000000894d */ /* 0x002fea0003800000 */
[----:B------:R-:W1:Y:S08]  /*69b0*/  S2UR UR4, SR_CgaCtaId ;  /* 0x00000000000479c3 */ /* 0x000e700000008800 */
[----:B------:R-:W-:Y:S01]  /*69c0*/  BAR.SYNC.DEFER_BLOCKING 0x6, 0xa0 ;  /* 0x0182800000007b1d */ /* 0x000fe20000010000 */
[C---:B------:R-:W-:Y:S01]  /*69d0*/  IMAD.SHL.U32 R5, R184.reuse, 0x20, RZ ;  /* 0x00000020b8057824 */ /* 0x040fe200078e00ff */
[----:B------:R-:W-:Y:S01]  /*69e0*/  LOP3.LUT R185, R184, 0x2, RZ, 0xc0, !PT ;  /* 0x00000002b8b97812 */ /* 0x000fe200078ec0ff */
[----:B------:R-:W-:-:S02]  /*69f0*/  IMAD.SHL.U32 R188, R177, 0x400, RZ ;  /* 0x00000400b1bc7824 */ /* 0x000fc400078e00ff */
[----:B------:R-:W-:Y:S02]  /*6a00*/  HFMA2 R186, -RZ, RZ, 0, 0 ;  /* 0x00000000ffba7431 */ /* 0x000fe400000001ff */
[C---:B------:R-:W-:Y:S01]  /*6a10*/  IMAD.SHL.U32 R0, R184.reuse, 0x4, RZ ;  /* 0x00000004b8007824 */ /* 0x040fe200078e00ff */
[----:B------:R-:W-:Y:S01]  /*6a20*/  UMOV UR45, 0x400 ;  /* 0x00000400002d7882 */ /* 0x000fe20000000000 */
[----:B------:R-:W2:Y:S01]  /*6a30*/  LDC.64 R174, c[0x0][0xcb0] ;  /* 0x00032c00ffae7b82 */ /* 0x000ea20000000a00 */
[C---:B------:R-:W-:Y:S01]  /*6a40*/  LOP3.LUT R7, R5.reuse, 0x320, RZ, 0xc0, !PT ;  /* 0x0000032005077812 */ /* 0x040fe200078ec0ff */
[C---:B------:R-:W-:Y:S01]  /*6a50*/  IMAD.U32 R2, R184.reuse, 0x10000, RZ ;  /* 0x00010000b8027824 */ /* 0x040fe200078e00ff */
[----:B------:R-:W-:Y:S01]  /*6a60*/  LOP3.LUT R5, R5, 0xc0, RZ, 0xc0, !PT ;  /* 0x000000c005057812 */ /* 0x000fe200078ec0ff */
[----:B------:R-:W-:Y:S01]  /*6a70*/  IMAD.MOV.U32 R183, RZ, RZ, RZ ;  /* 0x000000ffffb77224 */ /* 0x000fe200078e00ff */
[----:B------:R-:W-:Y:S01]  /*6a80*/  LOP3.LUT R188, R7, 0x400, R188, 0xf8, !PT ;  /* 0x0000040007bc7812 */ /* 0x000fe200078ef8bc */
[----:B------:R-:W-:Y:S01]  /*6a90*/  IMAD.MOV R185, RZ, RZ, -R185 ;  /* 0x000000ffffb97224 */ /* 0x000fe200078e0ab9 */
[----:B------:R-:W-:Y:S01]  /*6aa0*/  LOP3.LUT R5, R5, 0x18, R0, 0xf8, !PT ;  /* 0x0000001805057812 */ /* 0x000fe200078ef800 */
[----:B------:R-:W3:Y:S01]  /*6ab0*/  LDC.64 R172, c[0x0][0xca8] ;  /* 0x00032a00ffac7b82 */ /* 0x000ee20000000a00 */
[----:B------:R-:W-:Y:S01]  /*6ac0*/  LOP3.LUT R184, R184, 0x4, RZ, 0xc0, !PT ;  /* 0x00000004b8b87812 */ /* 0x000fe200078ec0ff */
[----:B------:R-:W4:Y:S01]  /*6ad0*/  LDCU UR63, c[0x0][0x370] ;  /* 0x00006e00ff3f77ac */ /* 0x000f220008000800 */
[----:B------:R-:W-:-:S02]  /*6ae0*/  LOP3.LUT R188, R188, R5, RZ, 0xfc, !PT ;  /* 0x00000005bcbc7212 */ /* 0x000fc400078efcff */
[----:B------:R-:W-:Y:S01]  /*6af0*/  LOP3.LUT R2, R2, 0x200000, RZ, 0xc0, !PT ;  /* 0x0020000002027812 */ /* 0x000fe200078ec0ff */
[----:B------:R-:W2:Y:S01]  /*6b00*/  LDCU.64 UR54, c[0x0][0x348] ;  /* 0x00006900ff3677ac */ /* 0x000ea20008000a00 */
[----:B------:R-:W-:Y:S01]  /*6b10*/  IADD3 R187, PT, PT, -R184, 0x2, RZ ;  /* 0x00000002b8bb7810 */ /* 0x000fe20007ffe1ff */
[----:B------:R-:W-:Y:S01]  /*6b20*/  IMAD.MOV R184, RZ, RZ, -R184 ;  /* 0x000000ffffb87224 */ /* 0x000fe200078e0ab8 */
[----:B------:R-:W-:Y:S01]  /*6b30*/  LOP3.LUT R189, R177, 0x3, RZ, 0xc0, !PT ;  /* 0x00000003b1bd7812 */ /* 0x000fe200078ec0ff */
[----:B-1----:R-:W-:Y:S01]  /*6b40*/  ULEA UR45, UR4, UR45, 0x18 ;  /* 0x0000002d042d7291 */ /* 0x002fe2000f8ec0ff */
[----:B------:R-:W-:Y:S01]  /*6b50*/  SHF.L.U32 R187, R187, 0x4, RZ ;  /* 0x00000004bbbb7819 */ /* 0x000fe200000006ff */
[----:B------:R-:W1:Y:S01]  /*6b60*/  LDCU.64 UR4, c[0x0][0xc90] ;  /* 0x00019200ff0477ac */ /* 0x000e620008000a00 */
[----:B------:R-:W2:Y:S06]  /*6b70*/  LDCU UR42, c[0x0][0xf0c] ;  /* 0x0001e180ff2a77ac */ /* 0x000eac0008000800 */
[----:B------:R-:W4:Y:S01]  /*6b80*/  LDS R3, [UR45+0x1b0] ;  /* 0x0001b02dff037984 */ /* 0x000f220008000800 */
[----:B------:R-:W2:Y:S01]  /*6b90*/  LDCU UR38, c[0x0][0xf30] ;  /* 0x0001e600ff2677ac */ /* 0x000ea20008000800 */
[----:B------:R-:W2:Y:S01]  /*6ba0*/  LDCU.64 UR60, c[0x0][0xc88] ;  /* 0x00019100ff3c77ac */ /* 0x000ea20008000a00 */
[----:B------:R-:W2:Y:S01]  /*6bb0*/  LDCU.64 UR40, c[0x0][0xf28] ;  /* 0x0001e500ff2877ac */ /* 0x000ea20008000a00 */
[----:B-1----:R-:W-:Y:S01]  /*6bc0*/  IMAD.U32 R191, RZ, RZ, UR4 ;  /* 0x00000004ffbf7e24 */ /* 0x002fe2000f8e00ff */
[----:B------:R-:W-:Y:S01]  /*6bd0*/  UIADD3 UR4, UPT, UPT, UR45, 0x200, URZ ;  /* 0x000002002d047890 */ /* 0x000fe2000fffe0ff */
[----:B------:R-:W-:Y:S01]  /*6be0*/  IMAD.U32 R190, RZ, RZ, UR5 ;  /* 0x00000005ffbe7e24 */ /* 0x000fe2000f8e00ff */
[----:B------:R-:W1:Y:S04]  /*6bf0*/  LDCU.128 UR56, c[0x0][0xf10] ;  /* 0x0001e200ff3877ac */ /* 0x000e680008000c00 */
[----:B------:R-:W-:Y:S01]  /*6c00*/  IMAD.U32 R181, RZ, RZ, UR4 ;  /* 0x00000004ffb57e24 */ /* 0x000fe2000f8e00ff */
[----:B------:R-:W1:Y:S03]  /*6c10*/  LDCU UR62, c[0x0][0x374] ;  /* 0x00006e80ff3e77ac */ /* 0x000e660008000800 */
[----:B------:R-:W-:Y:S01]  /*6c20*/  IMAD R188, R188, 0x2, R181 ;  /* 0x00000002bcbc7824 */ /* 0x000fe200078e02b5 */
[----:B------:R-:W-:Y:S01]  /*6c30*/  UMOV UR43, URZ ;  /* 0x000000ff002b7c82 */ /* 0x000fe20008000000 */
[----:B------:R-:W-:Y:S01]  /*6c40*/  UMOV UR53, URZ ;  /* 0x000000ff00357c82 */ /* 0x000fe20008000000 */
[----:B------:R-:W-:Y:S01]  /*6c50*/  UMOV UR47, URZ ;  /* 0x000000ff002f7c82 */ /* 0x000fe20008000000 */
[----:B-1234-:R-:W-:-:S07]  /*6c60*/  IADD3 R2, PT, PT, R3, R2, RZ ;  /* 0x0000000203027210 */ /* 0x01efce0007ffe0ff */
.L_x_200:
[C---:B------:R-:W-:Y:S02]  /*6c70*/  LEA R0, R183.reuse, UR45, 0x3 ;  /* 0x0000002db7007c11 */ /* 0x040fe4000f8e18ff */
[----:B------:R-:W-:Y:S02]  /*6c80*/  SHF.L.U32 R3, R186, 0x1f, RZ ;  /* 0x0000001fba037819 */ /* 0x000fe400000006ff */
[----:B--2---:R-:W-:Y:S02]  /*6c90*/  LEA R5, R183, UR45, 0x4 ;  /* 0x0000002db7057c11 */ /* 0x004fe4000f8e20ff */
[----:B------:R-:W1:Y:S02]  /*6ca0*/  SYNCS.PHASECHK.TRANS64.TRYWAIT P0, [R0+URZ+0x130], R3 ;  /* 0x00013003000075a7 */ /* 0x000e6400080011ff */
[----:B-1-3--:R-:W-:Y:S05]  /*6cb0*/  @!P0 BRA `(.L_x_109) ;  /* 0x000000d000e08947 */ /* 0x00afea0003800000 */
.L_x_267:
[----:B------:R-:W-:Y:S01]  /*6cc0*/  R2UR UR7, R192 ;  /* 0x00000000c00772ca */ /* 0x000fe200000e0000 */
[----:B------:R-:W2:Y:S01]  /*6cd0*/  LDS.128 R4, [R5+0x190] ;  /* 0x0001900005047984 */ /* 0x000ea20000000c00 */
[----:B-1----:R-:W-:Y:S01]  /*6ce0*/  VIADD R0, R0, 0x140 ;  /* 0x0000014000007836 */ /* 0x002fe20000000000 */
[----:B------:R-:W-:Y:S04]  /*6cf0*/  UISETP.GE.AND UP0, UPT, UR39, 0x1, UPT ;  /* 0x000000012700788c */ /* 0x000fe8000bf06270 */
[----:B------:R-:W-:Y:S01]  /*6d00*/  PRMT R0, RZ, 0x654, R0 ;  /* 0x00000654ff007816 */ /* 0x000fe20000000000 */
[----:B------:R-:W-:Y:S01]  /*6d10*/  @!PT LDS RZ, [RZ] ;  /* 0x00000000fffff984 */ /* 0x000fe20000000800 */
[----:B------:R-:W-:Y:S01]  /*6d20*/  @!PT LDS RZ, [RZ] ;  /* 0x00000000fffff984 */ /* 0x000fe20000000800 */
[----:B------:R-:W-:Y:S01]  /*6d30*/  @!PT LDS RZ, [RZ] ;  /* 0x00000000fffff984 */ /* 0x000fe20000000800 */
[----:B------:R-:W-:Y:S01]  /*6d40*/  @!PT LDS RZ, [RZ] ;  /* 0x00000000fffff984 */ /* 0x000fe20000000800 */
[----:B------:R1:W-:Y:S06]  /*6d50*/  MEMBAR.ALL.CTA ;  /* 0x0000000000007992 */ /* 0x0003ec0000008000 */
[----:B-1----:R-:W1:Y:S02]  /*6d60*/  FENCE.VIEW.ASYNC.S ;  /* 0x00000000000073c6 */ /* 0x002e640000000000 */
[----:B-1----:R1:W-:Y:S01]  /*6d70*/  SYNCS.ARRIVE.TRANS64.RED.A1T0 RZ, [R0+URZ], RZ ;  /* 0x000000ff00ff79a7 */ /* 0x0023e200081004ff */
[----:B--2---:R-:W-:Y:S11]  /*6d80*/  LOP3.LUT P0, RZ, R6, 0x1, RZ, 0xc0, !PT ;  /* 0x0000000106ff7812 */ /* 0x004ff6000780c0ff */
[----:B------:R-:W-:Y:S02]  /*6d90*/  @!UPT UIADD3 URZ, UPT, UPT, URZ, URZ, URZ ;  /* 0x000000fffffff290 */ /* 0x000fe4000fffe0ff */
[----:B------:R-:W-:Y:S01]  /*6da0*/  VOTEU.ANY UP1, P0 ;  /* 0x0000000000ff7886 */ /* 0x000fe20000020100 */
[----:B------:R-:W-:Y:S01]  /*6db0*/  PLOP3.LUT P0, PT, PT, PT, UP1, 0x80, 0x8 ;  /* 0x000000000008781c */ /* 0x000fe20003f0f018 */
[----:B------:R-:W-:Y:S06]  /*6dc0*/  UP2UR UR4, UPR, URZ, 0x2 ;  /* 0x00000002ff047883 */ /* 0x000fec0008000000 */
[----:B------:R-:W-:Y:S06]  /*6dd0*/  IMAD.U32 R193, RZ, RZ, UR4 ;  /* 0x00000004ffc17e24 */ /* 0x000fec000f8e00ff */
[----:B------:R-:W-:Y:S02]  /*6de0*/  @P0 SHF.R.U32.HI R3, RZ, 0x10, R5 ;  /* 0x00000010ff030819 */ /* 0x000fe40000011605 */
[----:B------:R-:W-:Y:S02]  /*6df0*/  @P0 MOV R8, R4 ;  /* 0x0000000400080202 */ /* 0x000fe40000000f00 */
[----:B------:R-:W-:Y:S02]  /*6e00*/  @P0 R2UR UR4, R3 ;  /* 0x00000000030402ca */ /* 0x000fe400000e0000 */
[----:B------:R-:W-:Y:S02]  /*6e10*/  @P0 LOP3.LUT R4, R5, 0xffff, RZ, 0xc0, !PT ;  /* 0x0000ffff05040812 */ /* 0x000fe400078ec0ff */
[----:B------:R-:W-:Y:S02]  /*6e20*/  @P0 R2UR UR6, R8 ;  /* 0x00000000080602ca */ /* 0x000fe400000e0000 */
[----:B------:R-:W-:Y:S07]  /*6e30*/  @P0 R2UR UR5, R4 ;  /* 0x00000000040502ca */ /* 0x000fee00000e0000 */
[----:B------:R-:W-:Y:S02]  /*6e40*/  @UP1 UMOV UR7, UR4 ;  /* 0x0000000400071c82 */ /* 0x000fe40008000000 */
[----:B------:R-:W-:Y:S02]  /*6e50*/  IMAD.U32 R192, RZ, RZ, UR7 ;  /* 0x00000007ffc07e24 */ /* 0x000fe4000f8e00ff */
[----:B------:R-:W-:Y:S02]  /*6e60*/  @UP1 UMOV UR37, UR6 ;  /* 0x0000000600251c82 */ /* 0x000fe40008000000 */
[----:B------:R-:W-:Y:S01]  /*6e70*/  @UP1 UMOV UR36, UR5 ;  /* 0x0000000500241c82 */ /* 0x000fe20008000000 */
[----:B-1----:R-:W-:Y:S05]  /*6e80*/  BRA.U !UP0, `(.L_x_110) ;  /* 0x0000000108cc7547 */ /* 0x002fea000b800000 */
[----:B------:R-:W1:Y:S01]  /*6e90*/  LDCU UR12, c[0x0][0xf20] ;  /* 0x0001e400ff0c77ac */ /* 0x000e620008000800 */
[----:B------:R-:W-:Y:S02]  /*6ea0*/  UIMAD.WIDE.U32 UR4, UR62, UR59, URZ ;  /* 0x0000003b3e0472a5 */ /* 0x000fe4000f8e00ff */
[----:B------:R-:W-:Y:S02]  /*6eb0*/  UIMAD.WIDE.U32 UR6, UR63, UR56, URZ ;  /* 0x000000383f0672a5 */ /* 0x000fe4000f8e00ff */
[----:B------:R-:W-:Y:S02]  /*6ec0*/  UISETP.NE.AND UP0, UPT, UR58, 0x1, UPT ;  /* 0x000000013a00788c */ /* 0x000fe4000bf05270 */
[----:B------:R-:W-:Y:S02]  /*6ed0*/  UIMAD.WIDE.U32 UR8, UR36, UR59, URZ ;  /* 0x0000003b240872a5 */ /* 0x000fe4000f8e00ff */
[----:B------:R-:W-:Y:S02]  /*6ee0*/  UISETP.NE.AND UP1, UPT, UR42, 0x1, UPT ;  /* 0x000000012a00788c */ /* 0x000fe4000bf25270 */
[----:B------:R-:W-:Y:S02]  /*6ef0*/  UIMAD.WIDE.U32 UR10, UR37, UR56, URZ ;  /* 0x00000038250a72a5 */ /* 0x000fe4000f8e00ff */
[----:B------:R-:W-:Y:S01]  /*6f00*/  UISETP.NE.AND UP2, UPT, UR39, 0x1, UPT ;  /* 0x000000012700788c */ /* 0x000fe2000bf45270 */
[----:B------:R-:W-:Y:S02]  /*6f10*/  UMOV UR4, UR5 ;  /* 0x0000000500047c82 */ /* 0x000fe40008000000 */
[----:B-1----:R-:W-:Y:S03]  /*6f20*/  USHF.R.U32.HI UR5, URZ, UR12, UR4 ;  /* 0x0000000cff057299 */ /* 0x002fe60008011604 */
[----:B------:R-:W-:Y:S02]  /*6f30*/  UMOV UR4, UR7 ;  /* 0x0000000700047c82 */ /* 0x000fe40008000000 */
[----:B------:R-:W-:Y:S02]  /*6f40*/  USHF.R.U32.HI UR7, URZ, UR57, UR4 ;  /* 0x00000039ff077299 */ /* 0x000fe40008011604 */
[----:B------:R-:W-:Y:S02]  /*6f50*/  USEL UR4, UR62, UR5, !UP0 ;  /* 0x000000053e047287 */ /* 0x000fe4000c000000 */
[----:B------:R-:W-:Y:S01]  /*6f60*/  USEL UR7, UR63, UR7, !UP1 ;  /* 0x000000073f077287 */ /* 0x000fe2000c800000 */
[----:B------:R-:W-:Y:S01]  /*6f70*/  UMOV UR5, UR9 ;  /* 0x0000000900057c82 */ /* 0x000fe20008000000 */
[----:B------:R-:W-:Y:S02]  /*6f80*/  UIMAD.WIDE.U32 UR8, UR4, UR40, URZ ;  /* 0x00000028040872a5 */ /* 0x000fe4000f8e00ff */
[----:B------:R-:W-:Y:S03]  /*6f90*/  USHF.R.U32.HI UR6, URZ, UR12, UR5 ;  /* 0x0000000cff067299 */ /* 0x000fe60008011605 */
[----:B------:R-:W-:Y:S01]  /*6fa0*/  UMOV UR5, UR11 ;  /* 0x0000000b00057c82 */ /* 0x000fe20008000000 */
[----:B------:R-:W-:Y:S02]  /*6fb0*/  UIMAD.WIDE.U32 UR10, UR7, UR40, URZ ;  /* 0x00000028070a72a5 */ /* 0x000fe4000f8e00ff */
[----:B------:R-:W-:Y:S02]  /*6fc0*/  USEL UR6, UR36, UR6, !UP0 ;  /* 0x0000000624067287 */ /* 0x000fe4000c000000 */
[----:B------:R-:W-:Y:S01]  /*6fd0*/  USHF.R.U32.HI UR5, URZ, UR57, UR5 ;  /* 0x00000039ff057299 */ /* 0x000fe20008011605 */
[----:B------:R-:W-:Y:S02]  /*6fe0*/  UMOV UR8, UR9 ;  /* 0x0000000900087c82 */ /* 0x000fe40008000000 */
[----:B------:R-:W-:Y:S01]  /*6ff0*/  UMOV UR10, UR11 ;  /* 0x0000000b000a7c82 */ /* 0x000fe20008000000 */
[----:B------:R-:W-:Y:S02]  /*7000*/  @UP2 USHF.R.U32.HI UR4, URZ, UR41, UR8 ;  /* 0x00000029ff042299 */ /* 0x000fe40008011608 */
[----:B------:R-:W-:Y:S02]  /*7010*/  @UP2 USHF.R.U32.HI UR7, URZ, UR41, UR10 ;  /* 0x00000029ff072299 */ /* 0x000fe4000801160a */
[----:B------:R-:W-:Y:S02]  /*7020*/  UIMAD UR4, UR39, UR4, URZ ;  /* 0x00000004270472a4 */ /* 0x000fe4000f8e02ff */
[----:B------:R-:W-:Y:S02]  /*7030*/  UIMAD.WIDE.U32 UR10, UR6, UR40, URZ ;  /* 0x00000028060a72a5 */ /* 0x000fe4000f8e00ff */
[----:B------:R-:W-:Y:S02]  /*7040*/  USEL UR5, UR37, UR5, !UP1 ;  /* 0x0000000525057287 */ /* 0x000fe4000c800000 */
[----:B------:R-:W-:Y:S02]  /*7050*/  UIMAD UR8, UR39, UR7, URZ ;  /* 0x00000007270872a4 */ /* 0x000fe4000f8e02ff */
[----:B------:R-:W-:Y:S03]  /*7060*/  UISETP.GE.AND UP0, UPT, UR6, UR4, UPT ;  /* 0x000000040600728c */ /* 0x000fe6000bf06270 */
[----:B------:R-:W-:Y:S01]  /*7070*/  UMOV UR4, UR11 ;  /* 0x0000000b00047c82 */ /* 0x000fe20008000000 */
[----:B------:R-:W-:Y:S02]  /*7080*/  UISETP.GE.OR UP0, UPT, UR5, UR8, UP0 ;  /* 0x000000080500728c */ /* 0x000fe40008706670 */
[----:B------:R-:W-:Y:S02]  /*7090*/  USHF.R.U32.HI UR4, URZ, UR41, UR4 ;  /* 0x00000029ff047299 */ /* 0x000fe40008011604 */
[----:B------:R-:W-:Y:S02]  /*70a0*/  UIMAD.WIDE.U32 UR8, UR5, UR40, URZ ;  /* 0x00000028050872a5 */ /* 0x000fe4000f8e00ff */
[----:B------:R-:W-:Y:S02]  /*70b0*/  USEL UR11, UR6, UR4, !UP2 ;  /* 0x00000004060b7287 */ /* 0x000fe4000d000000 */
[----:B------:R-:W-:Y:S02]  /*70c0*/  UIADD3 UR8, UPT, UPT, -UR5, URZ, URZ ;  /* 0x000000ff05087290 */ /* 0x000fe4000fffe1ff */
[----:B------:R-:W-:Y:S01]  /*70d0*/  UIADD3 UR10, UPT, UPT, -UR11, URZ, URZ ;  /* 0x000000ff0b0a7290 */ /* 0x000fe2000fffe1ff */
[----:B------:R-:W-:Y:S01]  /*70e0*/  @!UP0 UMOV UR4, UR9 ;  /* 0x0000000900048c82 */ /* 0x000fe20008000000 */
[----:B------:R-:W-:Y:S02]  /*70f0*/  UIADD3 UR9, UPT, UPT, -UR6, URZ, URZ ;  /* 0x000000ff06097290 */ /* 0x000fe4000fffe1ff */
[----:B------:R-:W-:Y:S02]  /*7100*/  @!UP0 USHF.R.U32.HI UR4, URZ, UR41, UR4 ;  /* 0x00000029ff048299 */ /* 0x000fe40008011604 */
[----:B------:R-:W-:Y:S02]  /*7110*/  UIMAD UR10, UR39, UR10, UR6 ;  /* 0x0000000a270a72a4 */ /* 0x000fe4000f8e0206 */
[----:B------:R-:W-:Y:S04]  /*7120*/  @!UP0 USEL UR4, UR5, UR4, !UP2 ;  /* 0x0000000405048287 */ /* 0x000fe8000d000000 */
[----:B------:R-:W-:Y:S02]  /*7130*/  @!UP0 UIMAD UR10, UR7, UR10, UR4 ;  /* 0x0000000a070a82a4 */ /* 0x000fe4000f8e0204 */
[----:B------:R-:W-:Y:S02]  /*7140*/  @!UP0 UIADD3 UR11, UPT, UPT, UR11, -UR4, URZ ;  /* 0x800000040b0b8290 */ /* 0x000fe4000fffe0ff */
[----:B------:R-:W-:Y:S02]  /*7150*/  UIMAD UR7, UR42, UR8, UR37 ;  /* 0x000000082a0772a4 */ /* 0x000fe4000f8e0225 */
[----:B------:R-:W-:Y:S02]  /*7160*/  @!UP0 UIMAD UR6, UR11, UR39, UR5 ;  /* 0x000000270b0682a4 */ /* 0x000fe4000f8e0205 */
[----:B------:R-:W-:Y:S01]  /*7170*/  UIMAD UR4, UR58, UR9, UR36 ;  /* 0x000000093a0472a4 */ /* 0x000fe2000f8e0224 */
[----:B------:R-:W-:Y:S02]  /*7180*/  @!UP0 UMOV UR5, UR10 ;  /* 0x0000000a00058c82 */ /* 0x000fe40008000000 */
[----:B------:R-:W-:Y:S02]  /*7190*/  UIMAD UR37, UR5, UR42, UR7 ;  /* 0x0000002a052572a4 */ /* 0x000fe4000f8e0207 */
[----:B------:R-:W-:Y:S11]  /*71a0*/  UIMAD UR36, UR6, UR58, UR4 ;  /* 0x0000003a062472a4 */ /* 0x000ff6000f8e0204 */
[----:B------:R-:W-:Y:S01]  /*71b0*/  @!UPT UIADD3 URZ, UPT, UPT, URZ, URZ, URZ ;  /* 0x000000fffffff290 */ /* 0x000fe2000fffe0ff */
.L_x_110:
[----:B------:R-:W-:Y:S01]  /*71c0*/  UISETP.NE.AND UP0, UPT, UR38, 0x1, UPT ;  /* 0x000000012600788c */ /* 0x000fe2000bf05270 */
[----:B------:R-:W-:Y:S01]  /*71d0*/  LOP3.LUT P0, RZ, R181, 0x1b0, RZ, 0xc0, !PT ;  /* 0x000001b0b5ff7812 */ /* 0x000fe2000780c0ff */
[----:B------:R-:W-:Y:S01]  /*71e0*/  USHF.L.U32 UR50, UR27, 0x7, URZ ;  /* 0x000000071b327899 */ /* 0x000fe200080006ff */
[----:B------:R-:W-:Y:S01]  /*71f0*/  BSSY.RECONVERGENT B6, `(.L_x_111) ;  /* 0x0000034000067945 */ /* 0x000fe20003800200 */
[----:B------:R-:W-:Y:S01]  /*7200*/  USHF.L.U32 UR52, UR24, 0x8, URZ ;  /* 0x0000000818347899 */ /* 0x000fe200080006ff */
[----:B------:R-:W-:Y:S06]  /*7210*/  IADD3 R183, PT, PT, R183, 0x1, RZ ;  /* 0x00000001b7b77810 */ /* 0x000fec0007ffe0ff */
[----:B------:R-:W1:Y:S01]  /*7220*/  @!UP0 LDCU.128 UR12, c[0x0][0xf10] ;  /* 0x0001e200ff0c87ac */ /* 0x000e620008000c00 */
[----:B------:R-:W2:Y:S01]  /*7230*/  @!UP0 LDCU UR5, c[0x0][0xf0c] ;  /* 0x0001e180ff0587ac */ /* 0x000ea20008000800 */
[----:B------:R-:W3:Y:S01]  /*7240*/  @!UP0 LDCU UR10, c[0x0][0xf20] ;  /* 0x0001e400ff0a87ac */ /* 0x000ee20008000800 */
[----:B-1----:R-:W-:Y:S02]  /*7250*/  UIMAD.WIDE.U32 UR8, UR37, UR12, URZ ;  /* 0x0000000c250872a5 */ /* 0x002fe4000f8e00ff */
[----:B------:R-:W-:Y:S02]  /*7260*/  UIMAD.WIDE.U32 UR6, UR36, UR15, URZ ;  /* 0x0000000f240672a5 */ /* 0x000fe4000f8e00ff */
[----:B------:R-:W-:Y:S03]  /*7270*/  @!UP0 UISETP.NE.AND UP1, UPT, UR14, 0x1, UPT ;  /* 0x000000010e00888c */ /* 0x000fe6000bf25270 */
[----:B------:R-:W-:Y:S01]  /*7280*/  @!UP0 UMOV UR4, UR9 ;  /* 0x0000000900048c82 */ /* 0x000fe20008000000 */
[----:B--2---:R-:W-:Y:S02]  /*7290*/  @!UP0 UISETP.NE.AND UP2, UPT, UR5, 0x1, UPT ;  /* 0x000000010500888c */ /* 0x004fe4000bf45270 */
[----:B------:R-:W-:Y:S01]  /*72a0*/  @!UP0 USHF.R.U32.HI UR4, URZ, UR13, UR4 ;  /* 0x0000000dff048299 */ /* 0x000fe20008011604 */
[----:B------:R-:W-:Y:S02]  /*72b0*/  @!UP0 UMOV UR6, UR7 ;  /* 0x0000000700068c82 */ /* 0x000fe40008000000 */
[----:B---3--:R-:W-:Y:S02]  /*72c0*/  @!UP0 USHF.R.U32.HI UR6, URZ, UR10, UR6 ;  /* 0x0000000aff068299 */ /* 0x008fe40008011606 */
[----:B------:R-:W-:Y:S02]  /*72d0*/  @!UP0 USEL UR7, UR37, UR4, !UP2 ;  /* 0x0000000425078287 */ /* 0x000fe4000d000000 */
[----:B------:R-:W-:Y:S04]  /*72e0*/  @!UP0 USEL UR6, UR36, UR6, !UP1 ;  /* 0x0000000624068287 */ /* 0x000fe8000c800000 */
[----:B------:R-:W-:Y:S02]  /*72f0*/  @!UP0 UIADD3 UR4, UPT, UPT, -UR7, UR6, URZ ;  /* 0x0000000607048290 */ /* 0x000fe4000fffe1ff */
[----:B------:R-:W-:Y:S02]  /*7300*/  @!UP0 UIADD3 UR6, UPT, UPT, UR7, -UR6, URZ ;  /* 0x8000000607068290 */ /* 0x000fe4000fffe0ff */
[----:B------:R-:W-:Y:S02]  /*7310*/  @!UP0 UIMAD UR37, UR4, UR5, UR37 ;  /* 0x00000005042582a4 */ /* 0x000fe4000f8e0225 */
[----:B------:R-:W-:Y:S01]  /*7320*/  @!UP0 UIMAD UR36, UR6, UR14, UR36 ;  /* 0x0000000e062482a4 */ /* 0x000fe2000f8e0224 */
[----:B------:R-:W-:Y:S11]  /*7330*/  @!P0 BRA `(.L_x_112) ;  /* 0x00000000007c8947 */ /* 0x000ff60003800000 */
[----:B------:R-:W1:Y:S01]  /*7340*/  LDCU.64 UR8, c[0x4][0x80] ;  /* 0x01001000ff0877ac */ /* 0x000e620008000a00 */
[----:B------:R-:W-:Y:S01]  /*7350*/  MOV R16, 0x0 ;  /* 0x0000000000107802 */ /* 0x000fe20000000f00 */
[----:B------:R-:W-:Y:S02]  /*7360*/  HFMA2 R12, -RZ, RZ, 0, 5.9604644775390625e-08 ;  /* 0x00000001ff0c7431 */ /* 0x000fe400000001ff */
[----:B------:R-:W-:Y:S01]  /*7370*/  IMAD.MOV.U32 R8, RZ, RZ, 0x70 ;  /* 0x00000070ff087424 */ /* 0x000fe200078e00ff */
[----:B------:R2:W3:Y:S01]  /*7380*/  LDC.64 R14, c[0x4][R16] ;  /* 0x01000000100e7b82 */ /* 0x0004e20000000a00 */
[----:B------:R-:W4:Y:S01]  /*7390*/  LDCU.64 UR6, c[0x4][0x88] ;  /* 0x01001100ff0677ac */ /* 0x000f220008000a00 */
[----:B------:R-:W-:Y:S01]  /*73a0*/  IMAD.MOV.U32 R13, RZ, RZ, RZ ;  /* 0x000000ffff0d7224 */ /* 0x000fe200078e00ff */
[----:B------:R-:W2:Y:S01]  /*73b0*/  LDCU.64 UR4, c[0x4][0x8] ;  /* 0x01000100ff0477ac */ /* 0x000ea20008000a00 */
[----:B-1----:R-:W-:Y:S01]  /*73c0*/  MOV R5, UR9 ;  /* 0x0000000900057c02 */ /* 0x002fe20008000f00 */
[----:B------:R-:W-:Y:S01]  /*73d0*/  IMAD.U32 R4, RZ, RZ, UR8 ;  /* 0x00000008ff047e24 */ /* 0x000fe2000f8e00ff */
[----:B----4-:R-:W-:Y:S01]  /*73e0*/  MOV R7, UR7 ;  /* 0x0000000700077c02 */ /* 0x010fe20008000f00 */
[----:B------:R-:W-:Y:S01]  /*73f0*/  IMAD.U32 R6, RZ, RZ, UR6 ;  /* 0x00000006ff067e24 */ /* 0x000fe2000f8e00ff */
[----:B--2---:R-:W-:Y:S01]  /*7400*/  MOV R11, UR5 ;  /* 0x00000005000b7c02 */ /* 0x004fe20008000f00 */
[----:B------:R-:W-:Y:S02]  /*7410*/  IMAD.U32 R10, RZ, RZ, UR4 ;  /* 0x00000004ff0a7e24 */ /* 0x000fe4000f8e00ff */
[----:B------:R-:W-:Y:S07]  /*7420*/  LEPC R20, `(.L_x_113) ;  /* 0x000000001014794e */ /* 0x000fee0000000000 */
[----:B---3-5:R-:W-:Y:S05]  /*7430*/  CALL.ABS.NOINC R14 ;  /* 0x000000000e007343 */ /* 0x028fea0003c00000 */
.L_x_113:
[----:B------:R-:W1:Y:S01]  /*7440*/  LDCU.64 UR8, c[0x4][0x80] ;  /* 0x01001000ff0877ac */ /* 0x000e620008000a00 */
[----:B------:R-:W2:Y:S01]  /*7450*/  LDC.64 R16, c[0x4][R16] ;  /* 0x0100000010107b82 */ /* 0x000ea20000000a00 */
[----:B------:R-:W-:Y:S02]  /*7460*/  HFMA2 R12, -RZ, RZ, 0, 5.9604644775390625e-08 ;  /* 0x00000001ff0c7431 */ /* 0x000fe400000001ff */
[----:B------:R-:W-:Y:S02]  /*7470*/  IMAD.MOV.U32 R8, RZ, RZ, 0x70 ;  /* 0x00000070ff087424 */ /* 0x000fe400078e00ff */
[----:B------:R-:W-:Y:S01]  /*7480*/  IMAD.MOV.U32 R13, RZ, RZ, RZ ;  /* 0x000000ffff0d7224 */ /* 0x000fe200078e00ff */
[----:B------:R-:W3:Y:S01]  /*7490*/  LDCU.64 UR6, c[0x4][0x88] ;  /* 0x01001100ff0677ac */ /* 0x000ee20008000a00 */
[----:B------:R-:W4:Y:S01]  /*74a0*/  LDCU.64 UR4, c[0x4][0x8] ;  /* 0x01000100ff0477ac */ /* 0x000f220008000a00 */
[----:B-1----:R-:W-:Y:S02]  /*74b0*/  MOV R4, UR8 ;  /* 0x0000000800047c02 */ /* 0x002fe40008000f00 */
[----:B------:R-:W-:Y:S02]  /*74c0*/  MOV R5, UR9 ;  /* 0x0000000900057c02 */ /* 0x000fe40008000f00 */
[----:B---3--:R-:W-:Y:S01]  /*74d0*/  MOV R7, UR7 ;  /* 0x0000000700077c02 */ /* 0x008fe20008000f00 */
[----:B------:R-:W-:Y:S01]  /*74e0*/  IMAD.U32 R6, RZ, RZ, UR6 ;  /* 0x00000006ff067e24 */ /* 0x000fe2000f8e00ff */
[----:B----4-:R-:W-:Y:S01]  /*74f0*/  MOV R11, UR5 ;  /* 0x00000005000b7c02 */ /* 0x010fe20008000f00 */
[----:B------:R-:W-:Y:S02]  /*7500*/  IMAD.U32 R10, RZ, RZ, UR4 ;  /* 0x00000004ff0a7e24 */ /* 0x000fe4000f8e00ff */
[----:B------:R-:W-:Y:S07]  /*7510*/  LEPC R20, `(.L_x_112) ;  /* 0x000000001014794e */ /* 0x000fee0000000000 */
[----:B--2---:R-:W-:Y:S05]  /*7520*/  CALL.ABS.NOINC R16 ;  /* 0x0000000010007343 */ /* 0x004fea0003c00000 */
.L_x_112:
[----:B------:R-:W-:Y:S05]  /*7530*/  BSYNC.RECONVERGENT B6 ;  /* 0x0000000000067941 */ /* 0x000fea0003800200 */
.L_x_111:
[----:B------:R-:W-:Y:S02]  /*7540*/  R2UR UR6, R180 ;  /* 0x00000000b40672ca */ /* 0x000fe400000e0000 */
[----:B------:R-:W-:Y:S02]  /*7550*/  R2UR UR5, R191 ;  /* 0x00000000bf0572ca */ /* 0x000fe400000e0000 */
[----:B------:R-:W-:Y:S02]  /*7560*/  R2UR UR4, R190 ;  /* 0x00000000be0472ca */ /* 0x000fe400000e0000 */
[----:B------:R-:W-:Y:S02]  /*7570*/  ISETP.NE.U32.AND P4, PT, R174, RZ, PT ;  /* 0x000000ffae00720c */ /* 0x000fe40003f85070 */
[----:B------:R-:W-:Y:S02]  /*7580*/  ISETP.NE.U32.AND P2, PT, RZ, UR60, PT ;  /* 0x0000003cff007c0c */ /* 0x000fe4000bf45070 */
[----:B------:R-:W-:Y:S02]  /*7590*/  ISETP.NE.AND.EX P4, PT, R175, RZ, PT, P4 ;  /* 0x000000ffaf00720c */ /* 0x000fe40003f85340 */
[----:B------:R-:W-:Y:S01]  /*75a0*/  ISETP.NE.AND.EX P2, PT, RZ, UR61, PT, P2 ;  /* 0x0000003dff007c0c */ /* 0x000fe2000bf45320 */
[----:B------:R-:W-:Y:S02]  /*75b0*/  UISETP.NE.AND UP2, UPT, UR6, URZ, UPT ;  /* 0x000000ff0600728c */ /* 0x000fe4000bf45270 */
[----:B------:R-:W-:Y:S04]  /*75c0*/  UISETP.NE.U32.AND UP0, UPT, UR5, URZ, UPT ;  /* 0x000000ff0500728c */ /* 0x000fe8000bf05070 */
[----:B------:R-:W-:Y:S01]  /*75d0*/  UISETP.NE.AND.EX UP1, UPT, UR4, URZ, UPT, UP0 ;  /* 0x000000ff0400728c */ /* 0x000fe2000bf25300 */
[----:B------:R-:W-:Y:S01]  /*75e0*/  PLOP3.LUT P1, PT, PT, PT, UP2, 0x80, 0x8 ;  /* 0x000000000008781c */ /* 0x000fe20003f2f028 */
[----:B------:R-:W-:Y:S03]  /*75f0*/  UPLOP3.LUT UP0, UPT, UPT, UPT, UPT, 0x40, 0x4 ;  /* 0x000000000004789c */ /* 0x000fe60003f0e870 */
[----:B------:R-:W-:Y:S06]  /*7600*/  @UP2 UPLOP3.LUT UP0, UPT, UPT, UPT, UP1, 0x80, 0x8 ;  /* 0x000000000008289c */ /* 0x000fec0003f0f010 */
[----:B------:R-:W-:Y:S01]  /*7610*/  PLOP3.LUT P0, PT, PT, PT, UP0, 0x80, 0x8 ;  /* 0x000000000008781c */ /* 0x000fe20003f0f008 */
[----:B------:R-:W-:Y:S01]  /*7620*/  @!UPT UIADD3 URZ, UPT, UPT, URZ, URZ, URZ ;  /* 0x000000fffffff290 */ /* 0x000fe2000fffe0ff */
[----:B------:R-:W-:Y:S11]  /*7630*/  BRA.U !UP1, `(.L_x_114) ;  /* 0x0000000109407547 */ /* 0x000ff6000b800000 */
[----:B------:R-:W-:Y:S01]  /*7640*/  UISETP.NE.U32.AND UP0, UPT, UR60, URZ, UPT ;  /* 0x000000ff3c00728c */ /* 0x000fe2000bf05070 */
[----:B------:R-:W-:Y:S01]  /*7650*/  R2UR UR6, R191 ;  /* 0x00000000bf0672ca */ /* 0x000fe200000e0000 */
[----:B------:R-:W1:Y:S01]  /*7660*/  LDCU.64 UR8, c[0x0][0x358] ;  /* 0x00006b00ff0877ac */ /* 0x000e620008000a00 */
[----:B------:R-:W-:Y:S02]  /*7670*/  HFMA2 R176, -RZ, RZ, 0, 5.9604644775390625e-08 ;  /* 0x00000001ffb07431 */ /* 0x000fe400000001ff */
[----:B------:R-:W-:Y:S01]  /*7680*/  IMAD.MOV.U32 R0, RZ, RZ, 0x1 ;  /* 0x00000001ff007424 */ /* 0x000fe200078e00ff */
[----:B------:R-:W-:Y:S06]  /*7690*/  UISETP.NE.AND.EX UP0, UPT, UR61, URZ, UPT, UP0 ;  /* 0x000000ff3d00728c */ /* 0x000fec000bf05300 */
[----:B------:R-:W-:Y:S05]  /*76a0*/  PLOP3.LUT P3, PT, PT, PT, UP0, 0x80, 0x8 ;  /* 0x000000000008781c */ /* 0x000fea0003f6f008 */
[----:B------:R-:W2:Y:S01]  /*76b0*/  @UP0 LDCU.64 UR4, c[0x0][0xc88] ;  /* 0x00019100ff0407ac */ /* 0x000ea20008000a00 */
[----:B------:R-:W-:Y:S07]  /*76c0*/  @UP0 UIMAD UR6, UR44, UR6, URZ ;  /* 0x000000062c0602a4 */ /* 0x000fee000f8e02ff */
[----:B------:R-:W-:Y:S01]  /*76d0*/  @!P3 PRMT R176, R0, 0x7610, R176 ;  /* 0x0000761000b0b816 */ /* 0x000fe200000000b0 */
[----:B--2---:R-:W-:Y:S06]  /*76e0*/  @UP0 UIMAD.WIDE UR4, UR6, 0x4, UR4 ;  /* 0x00000004060408a5 */ /* 0x004fec000f8e0204 */
[----:B------:R-:W-:Y:S02]  /*76f0*/  IMAD.U32 R4, RZ, RZ, UR4 ;  /* 0x00000004ff047e24 */ /* 0x000fe4000f8e00ff */
[----:B------:R-:W-:Y:S03]  /*7700*/  IMAD.U32 R5, RZ, RZ, UR5 ;  /* 0x00000005ff057e24 */ /* 0x000fe6000f8e00ff */
[----:B------:R-:W2:Y:S02]  /*7710*/  @!UP0 LDCU UR4, c[0x0][0xc80] ;  /* 0x00019000ff0487ac */ /* 0x000ea40008000800 */
[----:B-1---5:R1:W5:Y:S02]  /*7720*/  @P3 LDG.E R133, desc[UR8][R4.64] ;  /* 0x0000000804853981 */ /* 0x022364000c1e1900 */
[----:B-12---:R-:W-:Y:S02]  /*7730*/  @!P3 MOV R133, UR4 ;  /* 0x000000040085bc02 */ /* 0x006fe40008000f00 */
.L_x_114:
[----:B------:R-:W-:Y:S05]  /*7740*/  @!P4 BRA `(.L_x_115) ;  /* 0x000000000024c947 */ /* 0x000fea0003800000 */
[----:B------:R-:W-:Y:S01]  /*7750*/  ISETP.NE.U32.AND P3, PT, R172, RZ, PT ;  /* 0x000000ffac00720c */ /* 0x000fe20003f65070 */
[----:B------:R-:W1:Y:S03]  /*7760*/  LDCU.64 UR4, c[0x0][0x358] ;  /* 0x00006b00ff0477ac */ /* 0x000e660008000a00 */
[----:B------:R-:W-:Y:S11]  /*7770*/  ISETP.NE.AND.EX P3, PT, R173, RZ, PT, P3 ;  /* 0x000000ffad00720c */ /* 0x000ff60003f65330 */
[----:B------:R-:W-:Y:S02]  /*7780*/  @!UPT UIADD3 URZ, UPT, UPT, URZ, URZ, URZ ;  /* 0x000000fffffff290 */ /* 0x000fe4000fffe0ff */
[----:B------:R-:W2:Y:S01]  /*7790*/  @P3 LDC.64 R4, c[0x0][0xca8] ;  /* 0x00032a00ff043b82 */ /* 0x000ea20000000a00 */
[----:B------:R-:W-:Y:S04]  /*77a0*/  @P3 IMAD R0, R174, UR44, RZ ;  /* 0x0000002cae003c24 */ /* 0x000fe8000f8e02ff */
[----:B--2---:R-:W-:Y:S05]  /*77b0*/  @P3 IMAD.WIDE R4, R0, 0x4, R4 ;  /* 0x0000000400043825 */ /* 0x004fea00078e0204 */
[----:B-1---5:R1:W5:Y:S02]  /*77c0*/  @P3 LDG.E R130, desc[UR4][R4.64] ;  /* 0x0000000404823981 */ /* 0x022364000c1e1900 */
[----:B-1----:R-:W2:Y:S02]  /*77d0*/  @!P3 LDC R130, c[0x0][0xca0] ;  /* 0x00032800ff82bb82 */ /* 0x002ea40000000800 */
.L_x_115:
[----:B-----5:R-:W-:Y:S01]  /*77e0*/  FSETP.NEU.AND P3, PT, R133, RZ, PT ;  /* 0x000000ff8500720b */ /* 0x020fe20003f6d000 */
[----:B------:R-:W-:Y:S01]  /*77f0*/  IMAD.U32 R3, RZ, RZ, UR43 ;  /* 0x0000002bff037e24 */ /* 0x000fe2000f8e00ff */
[----:B------:R-:W-:Y:S01]  /*7800*/  SEL R5, RZ, 0xffffffff, P2 ;  /* 0xffffffffff057807 */ /* 0x000fe20001000000 */
[----:B------:R-:W-:Y:S01]  /*7810*/  IMAD.SHL.U32 R197, R185, 0x10, RZ ;  /* 0x00000010b9c57824 */ /* 0x000fe200078e00ff */
[----:B------:R-:W-:Y:S01]  /*7820*/  @P1 LOP3.LUT P2, RZ, R176, 0xff, RZ, 0xc0, !PT ;  /* 0x000000ffb0ff1812 */ /* 0x000fe2000784c0ff */
[----:B------:R-:W-:Y:S01]  /*7830*/  IMAD R131, R3, 0xc0, R2 ;  /* 0x000000c003837824 */ /* 0x000fe200078e0202 */
[----:B------:R-:W-:Y:S01]  /*7840*/  @P1 SEL R0, RZ, 0xffffffff, P3 ;  /* 0xffffffffff001807 */ /* 0x000fe20001800000 */
[----:B------:R-:W-:Y:S01]  /*7850*/  IMAD.SHL.U32 R139, R184, 0x10, RZ ;  /* 0x00000010b88b7824 */ /* 0x000fe200078e00ff */
[----:B------:R-:W-:Y:S01]  /*7860*/  LOP3.LUT P4, R182, R176, 0xff, RZ, 0xc0, !PT ;  /* 0x000000ffb0b67812 */ /* 0x000fe2000788c0ff */
[----:B------:R-:W-:Y:S01]  /*7870*/  IMAD.IADD R198, R188, 0x1, R197 ;  /* 0x00000001bcc67824 */ /* 0x000fe200078e02c5 */
[C---:B------:R-:W-:Y:S01]  /*7880*/  @P0 SEL R0, R5.reuse, R0, !P2 ;  /* 0x0000000005000207 */ /* 0x040fe20005000000 */
[----:B------:R-:W-:Y:S01]  /*7890*/  BSSY B1, `(.L_x_116) ;  /* 0x000004d000017945 */ /* 0x000fe20003800000 */
[----:B------:R-:W-:Y:S01]  /*78a0*/  PLOP3.LUT P2, PT, PT, PT, UP1, 0x80, 0x8 ;  /* 0x000000000008781c */ /* 0x000fe20003f4f018 */
[----:B------:R-:W-:Y:S01]  /*78b0*/  IMAD.MOV.U32 R138, RZ, RZ, 0x1 ;  /* 0x00000001ff8a7424 */ /* 0x000fe200078e00ff */
[----:B------:R-:W-:Y:S01]  /*78c0*/  @P1 LOP3.LUT R0, R0, 0x1, RZ, 0xc0, !PT ;  /* 0x0000000100001812 */ /* 0x000fe200078ec0ff */
[----:B------:R-:W-:Y:S01]  /*78d0*/  IMAD.MOV.U32 R137, RZ, RZ, RZ ;  /* 0x000000ffff897224 */ /* 0x000fe200078e00ff */
[----:B------:R-:W-:Y:S02]  /*78e0*/  CS2R R146, SRZ ;  /* 0x0000000000927805 */ /* 0x000fe4000001ff00 */
[----:B------:R-:W-:Y:S02]  /*78f0*/  CS2R R144, SRZ ;  /* 0x0000000000907805 */ /* 0x000fe4000001ff00 */
[----:B------:R-:W-:Y:S01]  /*7900*/  ISETP.NE.U32.OR P5, PT, R0, 0x1, !P1 ;  /* 0x000000010000780c */ /* 0x000fe20004fa5470 */
[----:B------:R-:W-:Y:S01]  /*7910*/  IMAD.U32 R0, RZ, RZ, UR43 ;  /* 0x0000002bff007e24 */ /* 0x000fe2000f8e00ff */
[----:B------:R-:W-:Y:S02]  /*7920*/  CS2R R142, SRZ ;  /* 0x00000000008e7805 */ /* 0x000fe4000001ff00 */
[----:B------:R-:W-:Y:S02]  /*7930*/  CS2R R140, SRZ ;  /* 0x00000000008c7805 */ /* 0x000fe4000001ff00 */
[----:B------:R-:W-:Y:S02]  /*7940*/  P2R R194, PR, RZ, 0x20 ;  /* 0x00000020ffc27803 */ /* 0x000fe40000000000 */
[----:B------:R-:W-:Y:S02]  /*7950*/  CS2R R150, SRZ ;  /* 0x0000000000967805 */ /* 0x000fe4000001ff00 */
[----:B------:R-:W-:Y:S02]  /*7960*/  SHF.L.U32 R4, R0, 0x1f, RZ ;  /* 0x0000001f00047819 */ /* 0x000fe400000006ff */
[----:B------:R-:W-:Y:S02]  /*7970*/  CS2R R148, SRZ ;  /* 0x0000000000947805 */ /* 0x000fe4000001ff00 */
[----:B------:R-:W-:Y:S02]  /*7980*/  SEL R0, RZ, 0xffffffff, P3 ;  /* 0xffffffffff007807 */ /* 0x000fe40001800000 */
[----:B------:R-:W-:Y:S02]  /*7990*/  CS2R R154, SRZ ;  /* 0x00000000009a7805 */ /* 0x000fe4000001ff00 */
[----:B------:R-:W-:Y:S02]  /*79a0*/  CS2R R152, SRZ ;  /* 0x0000000000987805 */ /* 0x000fe4000001ff00 */
[----:B------:R-:W-:Y:S02]  /*79b0*/  CS2R R158, SRZ ;  /* 0x00000000009e7805 */ /* 0x000fe4000001ff00 */
[----:B------:R-:W-:Y:S02]  /*79c0*/  @P2 SEL R0, R5, R0, !P4 ;  /* 0x0000000005002207 */ /* 0x000fe40006000000 */
[----:B------:R-:W-:Y:S02]  /*79d0*/  CS2R R156, SRZ ;  /* 0x00000000009c7805 */ /* 0x000fe4000001ff00 */
[----:B------:R-:W-:Y:S02]  /*79e0*/  @P5 SHF.L.U32 R6, RZ, 0x1f, RZ ;  /* 0x0000001fff065819 */ /* 0x000fe400000006ff */
[----:B------:R-:W-:Y:S02]  /*79f0*/  CS2R R162, SRZ ;  /* 0x0000000000a27805 */ /* 0x000fe4000001ff00 */
[----:B------:R-:W-:Y:S02]  /*7a00*/  ISETP.NE.AND P2, PT, RZ, UR43, PT ;  /* 0x0000002bff007c0c */ /* 0x000fe4000bf45270 */
[----:B------:R-:W-:Y:S01]  /*7a10*/  CS2R R160, SRZ ;  /* 0x0000000000a07805 */ /* 0x000fe2000001ff00 */
[----:B------:R-:W1:Y:S01]  /*7a20*/  @P5 SYNCS.PHASECHK.TRANS64.TRYWAIT P1, [UR45+0xe0], R6 ;  /* 0x0000e006ff0055a7 */ /* 0x000e62000802112d */
[----:B------:R-:W-:Y:S02]  /*7a30*/  LOP3.LUT R0, R0, 0x1, RZ, 0xc0, !PT ;  /* 0x0000000100007812 */ /* 0x000fe400078ec0ff */
[----:B------:R-:W-:Y:S02]  /*7a40*/  CS2R R166, SRZ ;  /* 0x0000000000a67805 */ /* 0x000fe4000001ff00 */
[----:B------:R-:W-:Y:S02]  /*7a50*/  SEL R212, RZ, 0x60, P2 ;  /* 0x00000060ffd47807 */ /* 0x000fe40001000000 */
[----:B------:R-:W-:Y:S02]  /*7a60*/  CS2R R164, SRZ ;  /* 0x0000000000a47805 */ /* 0x000fe4000001ff00 */
[----:B------:R-:W-:Y:S02]  /*7a70*/  ISETP.NE.U32.AND P3, PT, R0, 0x1, PT ;  /* 0x000000010000780c */ /* 0x000fe40003f65070 */
[----:B------:R-:W-:Y:S02]  /*7a80*/  CS2R R170, SRZ ;  /* 0x0000000000aa7805 */ /* 0x000fe4000001ff00 */
[----:B------:R-:W-:Y:S01]  /*7a90*/  CS2R R168, SRZ ;  /* 0x0000000000a87805 */ /* 0x000fe2000001ff00 */
[----:B------:R-:W-:Y:S01]  /*7aa0*/  IMAD.IADD R213, R131, 0x1, R212 ;  /* 0x0000000183d57824 */ /* 0x000fe200078e02d4 */
[----:B------:R-:W-:Y:S01]  /*7ab0*/  P2R R199, PR, RZ, 0x8 ;  /* 0x00000008ffc77803 */ /* 0x000fe20000000000 */
[----:B------:R-:W-:Y:S02]  /*7ac0*/  IMAD.IADD R196, R188, 0x1, R139 ;  /* 0x00000001bcc47824 */ /* 0x000fe400078e028b */
[----:B------:R-:W-:Y:S01]  /*7ad0*/  VIADD R212, R212, UR52 ;  /* 0x00000034d4d47c36 */ /* 0x000fe20008000000 */
[----:B------:R-:W-:Y:S01]  /*7ae0*/  SHF.R.U32.HI R0, RZ, 0x15, R213 ;  /* 0x00000015ff007819 */ /* 0x000fe200000116d5 */
[----:B------:R-:W-:Y:S01]  /*7af0*/  IMAD.IADD R195, R187, 0x1, R198 ;  /* 0x00000001bbc37824 */ /* 0x000fe200078e02c6 */
[----:B------:R3:W4:Y:S02]  /*7b00*/  SYNCS.PHASECHK.TRANS64.TRYWAIT P0, [UR45+0x150], R4 ;  /* 0x00015004ff0075a7 */ /* 0x000724000800112d */
[----:B------:R-:W-:Y:S02]  /*7b10*/  LOP3.LUT R200, R0, 0x3, RZ, 0xc0, !PT ;  /* 0x0000000300c87812 */ /* 0x000fe400078ec0ff */
[----:B-1----:R-:W-:Y:S01]  /*7b20*/  @P5 SEL R138, RZ, 0x1, !P1 ;  /* 0x00000001ff8a5807 */ /* 0x002fe20004800000 */
[----:B---3--:R-:W-:Y:S06]  /*7b30*/  @!P5 BRA `(.L_x_117) ;  /* 0x000000000088d947 */ /* 0x008fec0003800000 */
[----:B------:R-:W-:Y:S01]  /*7b40*/  IMAD.MOV.U32 R147, RZ, RZ, RZ ;  /* 0x000000ffff937224 */ /* 0x000fe200078e00ff */
[----:B------:R-:W-:Y:S01]  /*7b50*/  ISETP.NE.AND P1, PT, R138, RZ, PT ;  /* 0x000000ff8a00720c */ /* 0x000fe20003f25270 */
[----:B------:R-:W-:Y:S01]  /*7b60*/  BSSY B0, `(.L_x_118) ;  /* 0x0000014000007945 */ /* 0x000fe20003800000 */
[----:B------:R-:W-:Y:S02]  /*7b70*/  CS2R R170, SRZ ;  /* 0x0000000000aa7805 */ /* 0x000fe4000001ff00 */
        /* <DEDUP_REMOVED lines=13> */
[----:B------:R-:W-:Y:S01]  /*7c50*/  CS2R R144, SRZ ;  /* 0x0000000000907805 */ /* 0x000fe2000001ff00 */
[----:B------:R-:W-:Y:S06]  /*7c60*/  @P1 BRA `(.L_x_119) ;  /* 0x00000000000c1947 */ /* 0x000fec0003800000 */
[----:B------:R-:W-:Y:S04]  /*7c70*/  SHF.L.U32 R6, RZ, 0x1f, RZ ;  /* 0x0000001fff067819 */ /* 0x000fe800000006ff */
[----:B------:R-:W1:Y:S02]  /*7c80*/  SYNCS.PHASECHK.TRANS64.TRYWAIT P1, [UR45+0xe0], R6 ;  /* 0x0000e006ff0075a7 */ /* 0x000e64000802112d */
[----:B-1----:R-:W-:Y:S05]  /*7c90*/  @!P1 BRA `(.L_x_120) ;  /* 0x000000c000fc9947 */ /* 0x002fea0003800000 */
.L_x_119:
[----:B------:R-:W-:Y:S05]  /*7ca0*/  BSYNC B0 ;  /* 0x0000000000007941 */ /* 0x000fea0003800000 */
.L_x_118:
[----:B------:R-:W-:Y:S01]  /*7cb0*/  ISETP.NE.AND P1, PT, R199, RZ, PT ;  /* 0x000000ffc700720c */ /* 0x000fe20003f25270 */
[----:B------:R-:W-:Y:S11]  /*7cc0*/  HFMA2 R137, -RZ, RZ, 0, 5.9604644775390625e-08 ;  /* 0x00000001ff897431 */ /* 0x000ff600000001ff */
[----:B------:R-:W-:Y:S01]  /*7cd0*/  @!UPT UIADD3 URZ, UPT, UPT, URZ, URZ, URZ ;  /* 0x000000fffffff290 */ /* 0x000fe2000fffe0ff */
[----:B------:R3:W1:Y:S04]  /*7ce0*/  @P1 LDS.128 R168, [R188] ;  /* 0x00000000bca81984 */ /* 0x0006680000000c00 */
[----:B------:R3:W1:Y:S04]  /*7cf0*/  @P1 LDS.128 R164, [R198+0x10] ;  /* 0x00001000c6a41984 */ /* 0x0006680000000c00 */
[----:B------:R3:W1:Y:S04]  /*7d00*/  @P1 LDS.128 R160, [R196+0x20] ;  /* 0x00002000c4a01984 */ /* 0x0006680000000c00 */
[----:B------:R3:W1:Y:S04]  /*7d10*/  @P1 LDS.128 R156, [R195+0x10] ;  /* 0x00001000c39c1984 */ /* 0x0006680000000c00 */
[----:B------:R3:W1:Y:S04]  /*7d20*/  @P1 LDS.128 R152, [R188+0x1000] ;  /* 0x00100000bc981984 */ /* 0x0006680000000c00 */
[----:B------:R3:W1:Y:S04]  /*7d30*/  @P1 LDS.128 R148, [R198+0x1010] ;  /* 0x00101000c6941984 */ /* 0x0006680000000c00 */
[----:B------:R3:W1:Y:S04]  /*7d40*/  @P1 LDS.128 R140, [R196+0x1020] ;  /* 0x00102000c48c1984 */ /* 0x0006680000000c00 */
[----:B------:R3:W1:Y:S02]  /*7d50*/  @P1 LDS.128 R144, [R195+0x1010] ;  /* 0x00101000c3901984 */ /* 0x0006640000000c00 */
.L_x_117:
[----:B------:R-:W-:Y:S05]  /*7d60*/  BSYNC B1 ;  /* 0x0000000000017941 */ /* 0x000fea0003800000 */
.L_x_116:
[----:B------:R-:W-:Y:S02]  /*7d70*/  ISETP.NE.AND P1, PT, R189, R200, PT ;  /* 0x000000c8bd00720c */ /* 0x000fe40003f25270 */
[----:B------:R-:W-:Y:S01]  /*7d80*/  MOV R55, RZ ;  /* 0x000000ff00377202 */ /* 0x000fe20000000f00 */
[----:B----4-:R-:W-:Y:S10]  /*7d90*/  @P0 BRA `(.L_x_121) ;  /* 0x0000000000080947 */ /* 0x010ff40003800000 */
[----:B------:R-:W4:Y:S02]  /*7da0*/  SYNCS.PHASECHK.TRANS64.TRYWAIT P0, [UR45+0x150], R4 ;  /* 0x00015004ff0075a7 */ /* 0x000f24000800112d */
[----:B----4-:R-:W-:Y:S05]  /*7db0*/  @!P0 BRA `(.L_x_122) ;  /* 0x000000c000cc8947 */ /* 0x010fea0003800000 */
.L_x_121:
[----:B------:R-:W-:Y:S01]  /*7dc0*/  IMAD.MOV.U32 R54, RZ, RZ, RZ ;  /* 0x000000ffff367224 */ /* 0x000fe200078e00ff */
        /* <DEDUP_REMOVED lines=32> */
[----:B------:R-:W-:Y:S11]  /*7fd0*/  LOP3.LUT P0, RZ, R0, 0x3, R177, 0x48, !PT ;  /* 0x0000000300ff7812 */ /* 0x000ff600078048b1 */
[----:B------:R-:W-:Y:S02]  /*7fe0*/  @!UPT UIADD3 URZ, UPT, UPT, URZ, URZ, URZ ;  /* 0x000000fffffff290 */ /* 0x000fe4000fffe0ff */
[----:B------:R-:W-:Y:S05]  /*7ff0*/  @!P0 BRA `(.L_x_124) ;  /* 0x0000000000408947 */ /* 0x000fea0003800000 */
[----:B------:R-:W4:Y:S01]  /*8000*/  LDCU.64 UR8, c[0x4][0x70] ;  /* 0x01000e00ff0877ac */ /* 0x000f220008000a00 */
[----:B------:R-:W-:Y:S01]  /*8010*/  MOV R15, 0x0 ;  /* 0x00000000000f7802 */ /* 0x000fe20000000f00 */
[----:B------:R-:W-:Y:S02]  /*8020*/  HFMA2 R12, -RZ, RZ, 0, 5.9604644775390625e-08 ;  /* 0x00000001ff0c7431 */ /* 0x000fe400000001ff */
[----:B------:R-:W-:Y:S02]  /*8030*/  IMAD.MOV.U32 R8, RZ, RZ, 0x192 ;  /* 0x00000192ff087424 */ /* 0x000fe400078e00ff */
[----:B------:R-:W-:Y:S01]  /*8040*/  IMAD.MOV.U32 R13, RZ, RZ, RZ ;  /* 0x000000ffff0d7224 */ /* 0x000fe200078e00ff */
[----:B------:R-:W5:Y:S01]  /*8050*/  LDCU.64 UR6, c[0x4][0x78] ;  /* 0x01000f00ff0677ac */ /* 0x000f620008000a00 */
[----:B------:R-:W2:Y:S01]  /*8060*/  LDC.64 R14, c[0x4][R15] ;  /* 0x010000000f0e7b82 */ /* 0x000ea20000000a00 */
[----:B------:R-:W3:Y:S01]  /*8070*/  LDCU.64 UR4, c[0x4][0x10] ;  /* 0x01000200ff0477ac */ /* 0x000ee20008000a00 */
[----:B----4-:R-:W-:Y:S01]  /*8080*/  MOV R5, UR9 ;  /* 0x0000000900057c02 */ /* 0x010fe20008000f00 */
[----:B-1----:R-:W-:Y:S01]  /*8090*/  IMAD.U32 R4, RZ, RZ, UR8 ;  /* 0x00000008ff047e24 */ /* 0x002fe2000f8e00ff */
[----:B-----5:R-:W-:Y:S01]  /*80a0*/  MOV R7, UR7 ;  /* 0x0000000700077c02 */ /* 0x020fe20008000f00 */
[----:B------:R-:W-:Y:S01]  /*80b0*/  IMAD.U32 R6, RZ, RZ, UR6 ;  /* 0x00000006ff067e24 */ /* 0x000fe2000f8e00ff */
[----:B---3--:R-:W-:Y:S01]  /*80c0*/  MOV R11, UR5 ;  /* 0x00000005000b7c02 */ /* 0x008fe20008000f00 */
[----:B------:R-:W-:Y:S02]  /*80d0*/  IMAD.U32 R10, RZ, RZ, UR4 ;  /* 0x00000004ff0a7e24 */ /* 0x000fe4000f8e00ff */
[----:B------:R-:W-:Y:S07]  /*80e0*/  LEPC R20, `(.L_x_124) ;  /* 0x000000001014794e */ /* 0x000fee0000000000 */
[----:B--2---:R-:W-:Y:S05]  /*80f0*/  CALL.ABS.NOINC R14 ;  /* 0x000000000e007343 */ /* 0x004fea0003c00000 */
.L_x_124:
[----:B------:R-:W-:Y:S05]  /*8100*/  WARPSYNC.ALL ;  /* 0x0000000000007948 */ /* 0x000fea0003800000 */
[C---:B------:R-:W-:Y:S01]  /*8110*/  R2UR UR4, R213.reuse ;  /* 0x00000000d50472ca */ /* 0x040fe200000e0000 */
[----:B------:R-:W-:Y:S05]  /*8120*/  VIADD R0, R213, 0x80 ;  /* 0x00000080d5007836 */ /* 0x000fea0000000000 */
[----:B------:R-:W-:Y:S04]  /*8130*/  SHF.R.U32.HI R0, RZ, 0x15, R0 ;  /* 0x00000015ff007819 */ /* 0x000fe80000011600 */
[----:B------:R-:W-:Y:S03]  /*8140*/  LOP3.LUT P0, RZ, R0, 0x3, R177, 0x48, !PT ;  /* 0x0000000300ff7812 */ /* 0x000fe600078048b1 */
[----:B------:R-:W4:Y:S10]  /*8150*/  LDTM.x32 R24, tmem[UR4] ;  /* 0x00000004001879ee */ /* 0x000f3400082c0000 */
[----:B----4-:R-:W-:Y:S05]  /*8160*/  @!P0 BRA `(.L_x_125) ;  /* 0x0000000000408947 */ /* 0x010fea0003800000 */
        /* <DEDUP_REMOVED lines=16> */
.L_x_125:
[----:B------:R-:W-:Y:S05]  /*8270*/  WARPSYNC.ALL ;  /* 0x0000000000007948 */ /* 0x000fea0003800000 */
[----:B------:R-:W-:Y:S11]  /*8280*/  R2UR UR4, R213 ;  /* 0x00000000d50472ca */ /* 0x000ff600000e0000 */
[----:B------:R-:W-:Y:S02]  /*8290*/  @!UPT UIADD3 URZ, UPT, UPT, URZ, URZ, URZ ;  /* 0x000000fffffff290 */ /* 0x000fe4000fffe0ff */
[----:B------:R-:W4:Y:S02]  /*82a0*/  LDTM.x32 R56, tmem[UR4+0x80] ;  /* 0x00008004003879ee */ /* 0x000f2400082c0000 */
[----:B----4-:R-:W-:Y:S01]  /*82b0*/  NOP ;  /* 0x0000000000007918 */ /* 0x010fe20000000000 */
.L_x_123:
[----:B-1----:R-:W-:Y:S01]  /*82c0*/  SHF.L.U32 R132, R168, 0x10, RZ ;  /* 0x00000010a8847819 */ /* 0x002fe200000006ff */
[----:B--2---:R-:W-:Y:S01]  /*82d0*/  FMUL R0, R130, R24 ;  /* 0x0000001882007220 */ /* 0x004fe20000400000 */
[----:B------:R-:W-:Y:S01]  /*82e0*/  LOP3.LUT R134, R168, 0xffff0000, RZ, 0xc0, !PT ;  /* 0xffff0000a8867812 */ /* 0x000fe200078ec0ff */
[C---:B------:R-:W-:Y:S01]  /*82f0*/  FMUL R3, R130.reuse, R25 ;  /* 0x0000001982037220 */ /* 0x040fe20000400000 */
[----:B------:R-:W-:Y:S01]  /*8300*/  SHF.L.U32 R135, R169, 0x10, RZ ;  /* 0x00000010a9877819 */ /* 0x000fe200000006ff */
[----:B------:R-:W-:Y:S01]  /*8310*/  FMUL R4, R130, R26 ;  /* 0x0000001a82047220 */ /* 0x000fe20000400000 */
[----:B------:R-:W-:Y:S01]  /*8320*/  LOP3.LUT R136, R165, 0xffff0000, RZ, 0xc0, !PT ;  /* 0xffff0000a5887812 */ /* 0x000fe200078ec0ff */
[----:B------:R-:W-:Y:S01]  /*8330*/  FFMA R0, R133, R132, R0 ;  /* 0x0000008485007223 */ /* 0x000fe20000000000 */
[----:B------:R-:W-:Y:S01]  /*8340*/  LOP3.LUT R132, R169, 0xffff0000, RZ, 0xc0, !PT ;  /* 0xffff0000a9847812 */ /* 0x000fe200078ec0ff */
[C---:B------:R-:W-:Y:S01]  /*8350*/  FFMA R3, R133.reuse, R134, R3 ;  /* 0x0000008685037223 */ /* 0x040fe20000000003 */
[C---:B------:R-:W-:Y:S01]  /*8360*/  LOP3.LUT R134, R170.reuse, 0xffff0000, RZ, 0xc0, !PT ;  /* 0xffff0000aa867812 */ /* 0x040fe200078ec0ff */
[----:B------:R-:W-:Y:S01]  /*8370*/  FFMA R4, R133, R135, R4 ;  /* 0x0000008785047223 */ /* 0x000fe20000000004 */
[----:B------:R-:W-:Y:S01]  /*8380*/  SHF.L.U32 R135, R170, 0x10, RZ ;  /* 0x00000010aa877819 */ /* 0x000fe200000006ff */
[C---:B------:R-:W-:Y:S01]  /*8390*/  FMUL R5, R130.reuse, R27 ;  /* 0x0000001b82057220 */ /* 0x040fe20000400000 */
[----:B------:R-:W-:Y:S01]  /*83a0*/  ISETP.NE.AND P0, PT, R189, R200, PT ;  /* 0x000000c8bd00720c */ /* 0x000fe20003f05270 */
[C---:B------:R-:W-:Y:S01]  /*83b0*/  FMUL R6, R130.reuse, R28 ;  /* 0x0000001c82067220 */ /* 0x040fe20000400000 */
[----:B------:R-:W-:Y:S01]  /*83c0*/  F2FP.BF16.F32.PACK_AB R200, R3, R0 ;  /* 0x0000000003c8723e */ /* 0x000fe200000010ff */
[C---:B------:R-:W-:Y:S01]  /*83d0*/  FMUL R7, R130.reuse, R29 ;  /* 0x0000001d82077220 */ /* 0x040fe20000400000 */
[----:B------:R-:W-:Y:S01]  /*83e0*/  ISETP.NE.AND P1, PT, R189, RZ, PT ;  /* 0x000000ffbd00720c */ /* 0x000fe20003f25270 */
[----:B------:R-:W-:Y:S01]  /*83f0*/  FFMA R5, R133, R132, R5 ;  /* 0x0000008485057223 */ /* 0x000fe20000000005 */
[----:B------:R-:W-:Y:S01]  /*8400*/  SHF.L.U32 R132, R171, 0x10, RZ ;  /* 0x00000010ab847819 */ /* 0x000fe200000006ff */
[----:B------:R-:W-:Y:S01]  /*8410*/  FFMA R6, R133, R135, R6 ;  /* 0x0000008785067223 */ /* 0x000fe20000000006 */
[----:B------:R-:W-:Y:S01]  /*8420*/  SHF.L.U32 R135, R165, 0x10, RZ ;  /* 0x00000010a5877819 */ /* 0x000fe200000006ff */
[----:B------:R-:W-:Y:S01]  /*8430*/  FFMA R7, R133, R134, R7 ;  /* 0x0000008685077223 */ /* 0x000fe20000000007 */
[----:B------:R-:W-:Y:S01]  /*8440*/  LOP3.LUT R134, R171, 0xffff0000, RZ, 0xc0, !PT ;  /* 0xffff0000ab867812 */ /* 0x000fe200078ec0ff */
[C---:B------:R-:W-:Y:S01]  /*8450*/  FMUL R8, R130.reuse, R30 ;  /* 0x0000001e82087220 */ /* 0x040fe20000400000 */
[----:B------:R-:W-:Y:S01]  /*8460*/  F2FP.BF16.F32.PACK_AB R201, R5, R4 ;  /* 0x0000000405c9723e */ /* 0x000fe200000010ff */
[----:B------:R-:W-:Y:S01]  /*8470*/  FMUL R9, R130, R31 ;  /* 0x0000001f82097220 */ /* 0x000fe20000400000 */
[----:B------:R-:W-:Y:S01]  /*8480*/  F2FP.BF16.F32.PACK_AB R202, R7, R6 ;  /* 0x0000000607ca723e */ /* 0x000fe200000010ff */
[C---:B------:R-:W-:Y:S01]  /*8490*/  FFMA R8, R133.reuse, R132, R8 ;  /* 0x0000008485087223 */ /* 0x040fe20000000008 */
[C---:B------:R-:W-:Y:S01]  /*84a0*/  SHF.L.U32 R132, R164.reuse, 0x10, RZ ;  /* 0x00000010a4847819 */ /* 0x040fe200000006ff */
[----:B------:R-:W-:Y:S01]  /*84b0*/  FFMA R9, R133, R134, R9 ;  /* 0x0000008685097223 */ /* 0x000fe20000000009 */
[----:B------:R-:W-:Y:S01]  /*84c0*/  LOP3.LUT R134, R164, 0xffff0000, RZ, 0xc0, !PT ;  /* 0xffff0000a4867812 */ /* 0x000fe200078ec0ff */
[C---:B------:R-:W-:Y:S01]  /*84d0*/  FMUL R10, R130.reuse, R32 ;  /* 0x00000020820a7220 */ /* 0x040fe20000400000 */
[C---:B------:R-:W-:Y:S01]  /*84e0*/  FMUL R11, R130.reuse, R33 ;  /* 0x00000021820b7220 */ /* 0x040fe20000400000 */
        /* <DEDUP_REMOVED lines=10> */
[----:B------:R-:W-:Y:S01]  /*8590*/  FFMA R12, R133, R135, R12 ;  /* 0x00000087850c7223 */ /* 0x000fe2000000000c */
[----:B------:R-:W-:Y:S01]  /*85a0*/  SHF.L.U32 R135, R167, 0x10, RZ ;  /* 0x00000010a7877819 */ /* 0x000fe200000006ff */
[----:B------:R-:W-:Y:S01]  /*85b0*/  FFMA R13, R133, R136, R13 ;  /* 0x00000088850d7223 */ /* 0x000fe2000000000d */
[----:B------:R-:W-:Y:S01]  /*85c0*/  LOP3.LUT R136, R167, 0xffff0000, RZ, 0xc0, !PT ;  /* 0xffff0000a7887812 */ /* 0x000fe200078ec0ff */
[----:B------:R-:W-:Y:S01]  /*85d0*/  FFMA R14, R133, R132, R14 ;  /* 0x00000084850e7223 */ /* 0x000fe2000000000e */
[----:B------:R-:W-:Y:S01]  /*85e0*/  SHF.L.U32 R132, R160, 0x10, RZ ;  /* 0x00000010a0847819 */ /* 0x000fe200000006ff */
[----:B------:R-:W-:Y:S01]  /*85f0*/  FMUL R16, R130, R38 ;  /* 0x0000002682107220 */ /* 0x000fe20000400000 */
[----:B------:R-:W-:Y:S01]  /*8600*/  F2FP.BF16.F32.PACK_AB R205, R13, R12 ;  /* 0x0000000c0dcd723e */ /* 0x000fe200000010ff */
[----:B------:R-:W-:Y:S01]  /*8610*/  FFMA R15, R133, R134, R15 ;  /* 0x00000086850f7223 */ /* 0x000fe2000000000f */
[----:B------:R-:W-:Y:S01]  /*8620*/  LOP3.LUT R134, R160, 0xffff0000, RZ, 0xc0, !PT ;  /* 0xffff0000a0867812 */ /* 0x000fe200078ec0ff */
[C---:B------:R-:W-:Y:S01]  /*8630*/  FMUL R17, R130.reuse, R39 ;  /* 0x0000002782117220 */ /* 0x040fe20000400000 */
[C---:B------:R-:W-:Y:S01]  /*8640*/  FMUL R18, R130.reuse, R40 ;  /* 0x0000002882127220 */ /* 0x040fe20000400000 */
[----:B------:R-:W-:Y:S01]  /*8650*/  FMUL R19, R130, R41 ;  /* 0x0000002982137220 */ /* 0x000fe20000400000 */
[----:B------:R-:W-:Y:S01]  /*8660*/  F2FP.BF16.F32.PACK_AB R206, R15, R14 ;  /* 0x0000000e0fce723e */ /* 0x000fe200000010ff */
[C---:B------:R-:W-:Y:S01]  /*8670*/  FFMA R16, R133.reuse, R135, R16 ;  /* 0x0000008785107223 */ /* 0x040fe20000000010 */
[----:B------:R-:W-:Y:S01]  /*8680*/  SHF.L.U32 R135, R162, 0x10, RZ ;  /* 0x00000010a2877819 */ /* 0x000fe200000006ff */
[----:B------:R-:W-:Y:S01]  /*8690*/  FFMA R17, R133, R136, R17 ;  /* 0x0000008885117223 */ /* 0x000fe20000000011 */
[----:B------:R-:W-:Y:S01]  /*86a0*/  LOP3.LUT R136, R159, 0xffff0000, RZ, 0xc0, !PT ;  /* 0xffff00009f887812 */ /* 0x000fe200078ec0ff */
[----:B------:R-:W-:Y:S01]  /*86b0*/  FFMA R18, R133, R132, R18 ;  /* 0x0000008485127223 */ /* 0x000fe20000000012 */
[----:B------:R-:W-:Y:S01]  /*86c0*/  SHF.L.U32 R132, R161, 0x10, RZ ;  /* 0x00000010a1847819 */ /* 0x000fe200000006ff */
[----:B------:R-:W-:Y:S01]  /*86d0*/  FFMA R19, R133, R134, R19 ;  /* 0x0000008685137223 */ /* 0x000fe20000000013 */
[----:B------:R-:W-:Y:S01]  /*86e0*/  LOP3.LUT R134, R161, 0xffff0000, RZ, 0xc0, !PT ;  /* 0xffff0000a1867812 */ /* 0x000fe200078ec0ff */
[C---:B------:R-:W-:Y:S01]  /*86f0*/  FMUL R20, R130.reuse, R42 ;  /* 0x0000002a82147220 */ /* 0x040fe20000400000 */
[----:B------:R-:W-:Y:S01]  /*8700*/  F2FP.BF16.F32.PACK_AB R207, R17, R16 ;  /* 0x0000001011cf723e */ /* 0x000fe200000010ff */
[C---:B------:R-:W-:Y:S01]  /*8710*/  FMUL R21, R130.reuse, R43 ;  /* 0x0000002b82157220 */ /* 0x040fe20000400000 */
[----:B------:R-:W-:Y:S01]  /*8720*/  FMUL R22, R130, R44 ;  /* 0x0000002c82167220 */ /* 0x000fe20000400000 */
[C---:B------:R-:W-:Y:S01]  /*8730*/  FFMA R20, R133.reuse, R132, R20 ;  /* 0x0000008485147223 */ /* 0x040fe20000000014 */
[----:B------:R-:W-:Y:S01]  /*8740*/  LOP3.LUT R132, R162, 0xffff0000, RZ, 0xc0, !PT ;  /* 0xffff0000a2847812 */ /* 0x000fe200078ec0ff */
[----:B------:R-:W-:Y:S01]  /*8750*/  FFMA R21, R133, R134, R21 ;  /* 0x0000008685157223 */ /* 0x000fe20000000015 */
[----:B------:R-:W-:Y:S01]  /*8760*/  LOP3.LUT R134, R163, 0xffff0000, RZ, 0xc0, !PT ;  /* 0xffff0000a3867812 */ /* 0x000fe200078ec0ff */
[----:B------:R-:W-:Y:S01]  /*8770*/  FFMA R22, R133, R135, R22 ;  /* 0x0000008785167223 */ /* 0x000fe20000000016 */
[----:B------:R-:W-:Y:S01]  /*8780*/  SHF.L.U32 R135, R163, 0x10, RZ ;  /* 0x00000010a3877819 */ /* 0x000fe200000006ff */
[C---:B------:R-:W-:Y:S01]  /*8790*/  FMUL R23, R130.reuse, R45 ;  /* 0x0000002d82177220 */ /* 0x040fe20000400000 */
[C---:B------:R-:W-:Y:S01]  /*87a0*/  FMUL R88, R130.reuse, R46 ;  /* 0x0000002e82587220 */ /* 0x040fe20000400000 */
[C---:B------:R-:W-:Y:S01]  /*87b0*/  FMUL R89, R130.reuse, R47 ;  /* 0x0000002f82597220 */ /* 0x040fe20000400000 */
[----:B------:R-:W-:Y:S01]  /*87c0*/  FMUL R90, R130, R48 ;  /* 0x00000030825a7220 */ /* 0x000fe20000400000 */
[C---:B------:R-:W-:Y:S01]  /*87d0*/  FFMA R23, R133.reuse, R132, R23 ;  /* 0x0000008485177223 */ /* 0x040fe20000000017 */
[C---:B------:R-:W-:Y:S01]  /*87e0*/  SHF.L.U32 R132, R156.reuse, 0x10, RZ ;  /* 0x000000109c847819 */ /* 0x040fe200000006ff */
[----:B------:R-:W-:Y:S01]  /*87f0*/  FFMA R88, R133, R135, R88 ;  /* 0x0000008785587223 */ /* 0x000fe20000000058 */
[----:B------:R-:W-:Y:S01]  /*8800*/  SHF.L.U32 R135, R159, 0x10, RZ ;  /* 0x000000109f877819 */ /* 0x000fe200000006ff */
[C---:B------:R-:W-:Y:S01]  /*8810*/  FFMA R89, R133.reuse, R134, R89 ;  /* 0x0000008685597223 */ /* 0x040fe20000000059 */
[----:B------:R-:W-:Y:S01]  /*8820*/  LOP3.LUT R134, R156, 0xffff0000, RZ, 0xc0, !PT ;  /* 0xffff00009c867812 */ /* 0x000fe200078ec0ff */
[C---:B------:R-:W-:Y:S01]  /*8830*/  FMUL R91, R130.reuse, R49 ;  /* 0x00000031825b7220 */ /* 0x040fe20000400000 */
[----:B------:R-:W-:Y:S01]  /*8840*/  FFMA R90, R133, R132, R90 ;  /* 0x00000084855a7223 */ /* 0x000fe2000000005a */
[----:B------:R-:W-:Y:S01]  /*8850*/  SHF.L.U32 R132, R157, 0x10, RZ ;  /* 0x000000109d847819 */ /* 0x000fe200000006ff */
[C---:B------:R-:W-:Y:S01]  /*8860*/  FMUL R92, R130.reuse, R50 ;  /* 0x00000032825c7220 */ /* 0x040fe20000400000 */
[----:B------:R-:W-:Y:S01]  /*8870*/  FFMA R91, R133, R134, R91 ;  /* 0x00000086855b7223 */ /* 0x000fe2000000005b */
[----:B------:R-:W-:Y:S01]  /*8880*/  LOP3.LUT R134, R157, 0xffff0000, RZ, 0xc0, !PT ;  /* 0xffff00009d867812 */ /* 0x000fe200078ec0ff */
[----:B------:R-:W-:Y:S01]  /*8890*/  FMUL R93, R130, R51 ;  /* 0x00000033825d7220 */ /* 0x000fe20000400000 */
[----:B------:R1:W-:Y:S01]  /*88a0*/  @!P0 STS.128 [R188], R200 ;  /* 0x000000c8bc008388 */ /* 0x0003e20000000c00 */
[C---:B------:R-:W-:Y:S01]  /*88b0*/  FFMA R92, R133.reuse, R132, R92 ;  /* 0x00000084855c7223 */ /* 0x040fe2000000005c */
[----:B------:R-:W-:Y:S01]  /*88c0*/  SHF.L.U32 R132, R158, 0x10, RZ ;  /* 0x000000109e847819 */ /* 0x000fe200000006ff */
[----:B------:R-:W-:Y:S01]  /*88d0*/  FMUL R94, R130, R52 ;  /* 0x00000034825e7220 */ /* 0x000fe20000400000 */
[C---:B------:R-:W-:Y:S01]  /*88e0*/  FFMA R93, R133.reuse, R134, R93 ;  /* 0x00000086855d7223 */ /* 0x040fe2000000005d */
[----:B------:R-:W-:Y:S01]  /*88f0*/  LOP3.LUT R134, R158, 0xffff0000, RZ, 0xc0, !PT ;  /* 0xffff00009e867812 */ /* 0x000fe200078ec0ff */
[----:B------:R-:W-:Y:S01]  /*8900*/  FMUL R95, R130, R53 ;  /* 0x00000035825f7220 */ /* 0x000fe20000400000 */
[C---:B------:R-:W-:Y:S01]  /*8910*/  FFMA R94, R133.reuse, R132, R94 ;  /* 0x00000084855e7223 */ /* 0x040fe2000000005e */
[----:B------:R-:W-:Y:S01]  /*8920*/  SHF.L.U32 R132, R152, 0x10, RZ ;  /* 0x0000001098847819 */ /* 0x000fe200000006ff */
[C---:B------:R-:W-:Y:S01]  /*8930*/  FMUL R96, R130.reuse, R54 ;  /* 0x0000003682607220 */ /* 0x040fe20000400000 */
[C---:B------:R-:W-:Y:S01]  /*8940*/  FMUL R97, R130.reuse, R55 ;  /* 0x0000003782617220 */ /* 0x040fe20000400000 */
[----:B------:R2:W-:Y:S01]  /*8950*/  @!P0 STS.128 [R198+0x10], R204 ;  /* 0x000010ccc6008388 */ /* 0x0005e20000000c00 */
[----:B------:R-:W-:Y:S01]  /*8960*/  FMUL R98, R130, R56 ;  /* 0x0000003882627220 */ /* 0x000fe20000400000 */
[C---:B------:R-:W-:Y:S01]  /*8970*/  FFMA R95, R133.reuse, R134, R95 ;  /* 0x00000086855f7223 */ /* 0x040fe2000000005f */
[----:B------:R-:W-:Y:S01]  /*8980*/  LOP3.LUT R134, R154, 0xffff0000, RZ, 0xc0, !PT ;  /* 0xffff00009a867812 */ /* 0x000fe200078ec0ff */
[----:B------:R-:W-:Y:S01]  /*8990*/  FFMA R96, R133, R135, R96 ;  /* 0x0000008785607223 */ /* 0x000fe20000000060 */
[----:B------:R-:W-:Y:S01]  /*89a0*/  SHF.L.U32 R135, R153, 0x10, RZ ;  /* 0x0000001099877819 */ /* 0x000fe200000006ff */
[----:B------:R-:W-:Y:S01]  /*89b0*/  FFMA R97, R133, R136, R97 ;  /* 0x0000008885617223 */ /* 0x000fe20000000061 */
[----:B------:R-:W-:Y:S01]  /*89c0*/  LOP3.LUT R136, R145, 0xffff0000, RZ, 0xc0, !PT ;  /* 0xffff000091887812 */ /* 0x000fe200078ec0ff */
[C---:B------:R-:W-:Y:S01]  /*89d0*/  FFMA R98, R133.reuse, R132, R98 ;  /* 0x0000008485627223 */ /* 0x040fe20000000062 */
[----:B------:R-:W-:Y:S01]  /*89e0*/  LOP3.LUT R132, R152, 0xffff0000, RZ, 0xc0, !PT ;  /* 0xffff000098847812 */ /* 0x000fe200078ec0ff */
[C---:B------:R-:W-:Y:S01]  /*89f0*/  FMUL R99, R130.reuse, R57 ;  /* 0x0000003982637220 */ /* 0x040fe20000400000 */
[C---:B------:R-:W-:Y:S01]  /*8a00*/  FMUL R100, R130.reuse, R58 ;  /* 0x0000003a82647220 */ /* 0x040fe20000400000 */
[C---:B------:R-:W-:Y:S01]  /*8a10*/  FMUL R101, R130.reuse, R59 ;  /* 0x0000003b82657220 */ /* 0x040fe20000400000 */
[----:B------:R-:W-:Y:S01]  /*8a20*/  FMUL R102, R130, R60 ;  /* 0x0000003c82667220 */ /* 0x000fe20000400000 */
[----:B------:R-:W-:Y:S01]  /*8a30*/  FFMA R99, R133, R132, R99 ;  /* 0x0000008485637223 */ /* 0x000fe20000000063 */
[----:B------:R-:W-:Y:S01]  /*8a40*/  LOP3.LUT R132, R153, 0xffff0000, RZ, 0xc0, !PT ;  /* 0xffff000099847812 */ /* 0x000fe200078ec0ff */
[----:B------:R-:W-:Y:S01]  /*8a50*/  FFMA R100, R133, R135, R100 ;  /* 0x0000008785647223 */ /* 0x000fe20000000064 */
[----:B------:R-:W-:Y:S01]  /*8a60*/  SHF.L.U32 R135, R154, 0x10, RZ ;  /* 0x000000109a877819 */ /* 0x000fe200000006ff */
[C---:B------:R-:W-:Y:S01]  /*8a70*/  FMUL R103, R130.reuse, R61 ;  /* 0x0000003d82677220 */ /* 0x040fe20000400000 */
[C---:B------:R-:W-:Y:S01]  /*8a80*/  FMUL R104, R130.reuse, R62 ;  /* 0x0000003e82687220 */ /* 0x040fe20000400000 */
[----:B-1----:R-:W-:Y:S01]  /*8a90*/  F2FP.BF16.F32.PACK_AB R200, R19, R18 ;  /* 0x0000001213c8723e */ /* 0x002fe200000010ff */
[----:B------:R-:W-:Y:S01]  /*8aa0*/  FFMA R101, R133, R132, R101 ;  /* 0x0000008485657223 */ /* 0x000fe20000000065 */
[----:B------:R-:W-:Y:S01]  /*8ab0*/  SHF.L.U32 R132, R155, 0x10, RZ ;  /* 0x000000109b847819 */ /* 0x000fe200000006ff */
[----:B------:R-:W-:Y:S01]  /*8ac0*/  FFMA R102, R133, R135, R102 ;  /* 0x0000008785667223 */ /* 0x000fe20000000066 */
[----:B------:R-:W-:Y:S01]  /*8ad0*/  F2FP.BF16.F32.PACK_AB R201, R21, R20 ;  /* 0x0000001415c9723e */ /* 0x000fe200000010ff */
[----:B------:R-:W-:Y:S01]  /*8ae0*/  FFMA R103, R133, R134, R103 ;  /* 0x0000008685677223 */ /* 0x000fe20000000067 */
[----:B------:R-:W-:Y:S01]  /*8af0*/  LOP3.LUT R134, R155, 0xffff0000, RZ, 0xc0, !PT ;  /* 0xffff00009b867812 */ /* 0x000fe200078ec0ff */
[----:B------:R-:W-:Y:S01]  /*8b00*/  FMUL R105, R130, R63 ;  /* 0x0000003f82697220 */ /* 0x000fe20000400000 */
[----:B------:R-:W-:Y:S01]  /*8b10*/  F2FP.BF16.F32.PACK_AB R202, R23, R22 ;  /* 0x0000001617ca723e */ /* 0x000fe200000010ff */
[----:B------:R-:W-:Y:S01]  /*8b20*/  FFMA R104, R133, R132, R104 ;  /* 0x0000008485687223 */ /* 0x000fe20000000068 */
[----:B------:R-:W-:Y:S01]  /*8b30*/  F2FP.BF16.F32.PACK_AB R203, R89, R88 ;  /* 0x0000005859cb723e */ /* 0x000fe200000010ff */
[----:B------:R-:W-:Y:S01]  /*8b40*/  FFMA R105, R133, R134, R105 ;  /* 0x0000008685697223 */ /* 0x000fe20000000069 */
[----:B------:R-:W-:Y:S01]  /*8b50*/  SHF.L.U32 R132, R148, 0x10, RZ ;  /* 0x0000001094847819 */ /* 0x000fe200000006ff */
[----:B------:R-:W-:Y:S01]  /*8b60*/  FMUL R106, R130, R64 ;  /* 0x00000040826a7220 */ /* 0x000fe20000400000 */
[----:B------:R-:W-:Y:S01]  /*8b70*/  LOP3.LUT R134, R148, 0xffff0000, RZ, 0xc0, !PT ;  /* 0xffff000094867812 */ /* 0x000fe200078ec0ff */
[----:B------:R1:W-:Y:S01]  /*8b80*/  @!P0 STS.128 [R196+0x20], R200 ;  /* 0x000020c8c4008388 */ /* 0x0003e20000000c00 */
[----:B------:R-:W-:Y:S01]  /*8b90*/  SHF.L.U32 R135, R149, 0x10, RZ ;  /* 0x0000001095877819 */ /* 0x000fe200000006ff */
[C---:B------:R-:W-:Y:S01]  /*8ba0*/  FMUL R107, R130.reuse, R65 ;  /* 0x00000041826b7220 */ /* 0x040fe20000400000 */
[----:B--2---:R-:W-:Y:S01]  /*8bb0*/  F2FP.BF16.F32.PACK_AB R204, R91, R90 ;  /* 0x0000005a5bcc723e */ /* 0x004fe200000010ff */
[C---:B------:R-:W-:Y:S01]  /*8bc0*/  FMUL R108, R130.reuse, R66 ;  /* 0x00000042826c7220 */ /* 0x040fe20000400000 */
[----:B------:R-:W-:Y:S01]  /*8bd0*/  F2FP.BF16.F32.PACK_AB R205, R93, R92 ;  /* 0x0000005c5dcd723e */ /* 0x000fe200000010ff */
[----:B------:R-:W-:Y:S01]  /*8be0*/  FFMA R106, R133, R132, R106 ;  /* 0x00000084856a7223 */ /* 0x000fe2000000006a */
[----:B------:R-:W-:Y:S01]  /*8bf0*/  F2FP.BF16.F32.PACK_AB R206, R95, R94 ;  /* 0x0000005e5fce723e */ /* 0x000fe200000010ff */
[----:B------:R-:W-:Y:S01]  /*8c00*/  FFMA R107, R133, R134, R107 ;  /* 0x00000086856b7223 */ /* 0x000fe2000000006b */
[----:B------:R-:W-:Y:S01]  /*8c10*/  F2FP.BF16.F32.PACK_AB R207, R97, R96 ;  /* 0x0000006061cf723e */ /* 0x000fe200000010ff */
[----:B------:R-:W-:Y:S01]  /*8c20*/  FFMA R108, R133, R135, R108 ;  /* 0x00000087856c7223 */ /* 0x000fe2000000006c */
[----:B------:R-:W-:Y:S01]  /*8c30*/  LOP3.LUT R132, R149, 0xffff0000, RZ, 0xc0, !PT ;  /* 0xffff000095847812 */ /* 0x000fe200078ec0ff */
[----:B------:R-:W-:Y:S01]  /*8c40*/  FMUL R109, R130, R67 ;  /* 0x00000043826d7220 */ /* 0x000fe20000400000 */
[C---:B------:R-:W-:Y:S01]  /*8c50*/  SHF.L.U32 R135, R150.reuse, 0x10, RZ ;  /* 0x0000001096877819 */ /* 0x040fe200000006ff */
[----:B------:R2:W-:Y:S01]  /*8c60*/  @!P0 STS.128 [R195+0x10], R204 ;  /* 0x000010ccc3008388 */ /* 0x0005e20000000c00 */
[----:B------:R-:W-:Y:S01]  /*8c70*/  LOP3.LUT R134, R150, 0xffff0000, RZ, 0xc0, !PT ;  /* 0xffff000096867812 */ /* 0x000fe200078ec0ff */
[C---:B------:R-:W-:Y:S01]  /*8c80*/  FMUL R110, R130.reuse, R68 ;  /* 0x00000044826e7220 */ /* 0x040fe20000400000 */
[C---:B------:R-:W-:Y:S01]  /*8c90*/  FMUL R111, R130.reuse, R69 ;  /* 0x00000045826f7220 */ /* 0x040fe20000400000 */
[----:B------:R-:W-:Y:S01]  /*8ca0*/  FFMA R109, R133, R132, R109 ;  /* 0x00000084856d7223 */ /* 0x000fe2000000006d */
[----:B------:R-:W-:Y:S01]  /*8cb0*/  SHF.L.U32 R132, R151, 0x10, RZ ;  /* 0x0000001097847819 */ /* 0x000fe200000006ff */
[----:B------:R-:W-:Y:S01]  /*8cc0*/  FFMA R110, R133, R135, R110 ;  /* 0x00000087856e7223 */ /* 0x000fe2000000006e */
[----:B------:R-:W-:Y:S01]  /*8cd0*/  SHF.L.U32 R135, R141, 0x10, RZ ;  /* 0x000000108d877819 */ /* 0x000fe200000006ff */
[----:B------:R-:W-:Y:S01]  /*8ce0*/  FFMA R111, R133, R134, R111 ;  /* 0x00000086856f7223 */ /* 0x000fe2000000006f */
[----:B------:R-:W-:Y:S01]  /*8cf0*/  LOP3.LUT R134, R151, 0xffff0000, RZ, 0xc0, !PT ;  /* 0xffff000097867812 */ /* 0x000fe200078ec0ff */
[C---:B------:R-:W-:Y:S01]  /*8d00*/  FMUL R112, R130.reuse, R70 ;  /* 0x0000004682707220 */ /* 0x040fe20000400000 */
[C---:B------:R-:W-:Y:S01]  /*8d10*/  FMUL R113, R130.reuse, R71 ;  /* 0x0000004782717220 */ /* 0x040fe20000400000 */
[C---:B------:R-:W-:Y:S01]  /*8d20*/  FMUL R114, R130.reuse, R72 ;  /* 0x0000004882727220 */ /* 0x040fe20000400000 */
[----:B------:R-:W-:Y:S01]  /*8d30*/  FMUL R115, R130, R73 ;  /* 0x0000004982737220 */ /* 0x000fe20000400000 */
[C---:B------:R-:W-:Y:S01]  /*8d40*/  FFMA R112, R133.reuse, R132, R112 ;  /* 0x0000008485707223 */ /* 0x040fe20000000070 */
[C---:B------:R-:W-:Y:S01]  /*8d50*/  SHF.L.U32 R132, R140.reuse, 0x10, RZ ;  /* 0x000000108c847819 */ /* 0x040fe200000006ff */
[----:B------:R-:W-:Y:S01]  /*8d60*/  FFMA R113, R133, R134, R113 ;  /* 0x0000008685717223 */ /* 0x000fe20000000071 */
[----:B------:R-:W-:Y:S01]  /*8d70*/  LOP3.LUT R134, R140, 0xffff0000, RZ, 0xc0, !PT ;  /* 0xffff00008c867812 */ /* 0x000fe200078ec0ff */
[----:B------:R-:W-:Y:S01]  /*8d80*/  FMUL R116, R130, R74 ;  /* 0x0000004a82747220 */ /* 0x000fe20000400000 */
[----:B-1----:R-:W-:Y:S01]  /*8d90*/  F2FP.BF16.F32.PACK_AB R200, R99, R98 ;  /* 0x0000006263c8723e */ /* 0x002fe200000010ff */
[----:B------:R-:W-:Y:S01]  /*8da0*/  FFMA R114, R133, R132, R114 ;  /* 0x0000008485727223 */ /* 0x000fe20000000072 */
[----:B------:R-:W-:Y:S01]  /*8db0*/  LOP3.LUT R132, R141, 0xffff0000, RZ, 0xc0, !PT ;  /* 0xffff00008d847812 */ /* 0x000fe200078ec0ff */
[C---:B------:R-:W-:Y:S01]  /*8dc0*/  FFMA R115, R133.reuse, R134, R115 ;  /* 0x0000008685737223 */ /* 0x040fe20000000073 */
[C---:B------:R-:W-:Y:S01]  /*8dd0*/  LOP3.LUT R134, R142.reuse, 0xffff0000, RZ, 0xc0, !PT ;  /* 0xffff00008e867812 */ /* 0x040fe200078ec0ff */
[----:B------:R-:W-:Y:S01]  /*8de0*/  FFMA R116, R133, R135, R116 ;  /* 0x0000008785747223 */ /* 0x000fe20000000074 */
[----:B------:R-:W-:Y:S01]  /*8df0*/  SHF.L.U32 R135, R142, 0x10, RZ ;  /* 0x000000108e877819 */ /* 0x000fe200000006ff */
[C---:B------:R-:W-:Y:S01]  /*8e00*/  FMUL R117, R130.reuse, R75 ;  /* 0x0000004b82757220 */ /* 0x040fe20000400000 */
[----:B------:R-:W-:Y:S01]  /*8e10*/  F2FP.BF16.F32.PACK_AB R201, R101, R100 ;  /* 0x0000006465c9723e */ /* 0x000fe200000010ff */
[C---:B------:R-:W-:Y:S01]  /*8e20*/  FMUL R118, R130.reuse, R76 ;  /* 0x0000004c82767220 */ /* 0x040fe20000400000 */
[----:B------:R-:W-:Y:S01]  /*8e30*/  F2FP.BF16.F32.PACK_AB R202, R103, R102 ;  /* 0x0000006667ca723e */ /* 0x000fe200000010ff */
[C---:B------:R-:W-:Y:S01]  /*8e40*/  FMUL R119, R130.reuse, R77 ;  /* 0x0000004d82777220 */ /* 0x040fe20000400000 */
[C---:B------:R-:W-:Y:S01]  /*8e50*/  FFMA R117, R133.reuse, R132, R117 ;  /* 0x0000008485757223 */ /* 0x040fe20000000075 */
[----:B------:R-:W-:Y:S01]  /*8e60*/  FFMA R118, R133, R135, R118 ;  /* 0x0000008785767223 */ /* 0x000fe20000000076 */
[----:B------:R-:W-:Y:S01]  /*8e70*/  SHF.L.U32 R132, R143, 0x10, RZ ;  /* 0x000000108f847819 */ /* 0x000fe200000006ff */
[----:B------:R-:W-:Y:S01]  /*8e80*/  FFMA R119, R133, R134, R119 ;  /* 0x0000008685777223 */ /* 0x000fe20000000077 */
[----:B------:R-:W-:Y:S01]  /*8e90*/  F2FP.BF16.F32.PACK_AB R203, R105, R104 ;  /* 0x0000006869cb723e */ /* 0x000fe200000010ff */
[C---:B------:R-:W-:Y:S01]  /*8ea0*/  FMUL R120, R130.reuse, R78 ;  /* 0x0000004e82787220 */ /* 0x040fe20000400000 */
[----:B------:R-:W-:Y:S01]  /*8eb0*/  LOP3.LUT R134, R143, 0xffff0000, RZ, 0xc0, !PT ;  /* 0xffff00008f867812 */ /* 0x000fe200078ec0ff */
[----:B------:R-:W-:Y:S01]  /*8ec0*/  FMUL R121, R130, R79 ;  /* 0x0000004f82797220 */ /* 0x000fe20000400000 */
[----:B--2---:R-:W-:Y:S01]  /*8ed0*/  F2FP.BF16.F32.PACK_AB R204, R107, R106 ;  /* 0x0000006a6bcc723e */ /* 0x004fe200000010ff */
[----:B------:R1:W-:Y:S01]  /*8ee0*/  @!P0 STS.128 [R188+0x1000], R200 ;  /* 0x001000c8bc008388 */ /* 0x0003e20000000c00 */
[C---:B------:R-:W-:Y:S01]  /*8ef0*/  FFMA R120, R133.reuse, R132, R120 ;  /* 0x0000008485787223 */ /* 0x040fe20000000078 */
[----:B------:R-:W-:Y:S01]  /*8f00*/  FFMA R121, R133, R134, R121 ;  /* 0x0000008685797223 */ /* 0x000fe20000000079 */
[----:B------:R-:W-:Y:S01]  /*8f10*/  SHF.L.U32 R132, R144, 0x10, RZ ;  /* 0x0000001090847819 */ /* 0x000fe200000006ff */
[----:B------:R-:W-:Y:S01]  /*8f20*/  FMUL R122, R130, R80 ;  /* 0x00000050827a7220 */ /* 0x000fe20000400000 */
[----:B------:R-:W-:Y:S01]  /*8f30*/  LOP3.LUT R134, R144, 0xffff0000, RZ, 0xc0, !PT ;  /* 0xffff000090867812 */ /* 0x000fe200078ec0ff */
[C---:B------:R-:W-:Y:S01]  /*8f40*/  FMUL R123, R130.reuse, R81 ;  /* 0x00000051827b7220 */ /* 0x040fe20000400000 */
[----:B------:R-:W-:Y:S01]  /*8f50*/  SHF.L.U32 R135, R145, 0x10, RZ ;  /* 0x0000001091877819 */ /* 0x000fe200000006ff */
[C---:B------:R-:W-:Y:S01]  /*8f60*/  FMUL R124, R130.reuse, R82 ;  /* 0x00000052827c7220 */ /* 0x040fe20000400000 */
[----:B------:R-:W-:Y:S01]  /*8f70*/  F2FP.BF16.F32.PACK_AB R205, R109, R108 ;  /* 0x0000006c6dcd723e */ /* 0x000fe200000010ff */
[----:B------:R-:W-:Y:S01]  /*8f80*/  FMUL R125, R130, R83 ;  /* 0x00000053827d7220 */ /* 0x000fe20000400000 */
[----:B------:R-:W-:Y:S01]  /*8f90*/  F2FP.BF16.F32.PACK_AB R206, R111, R110 ;  /* 0x0000006e6fce723e */ /* 0x000fe200000010ff */
[----:B------:R-:W-:Y:S01]  /*8fa0*/  FFMA R122, R133, R132, R122 ;  /* 0x00000084857a7223 */ /* 0x000fe2000000007a */
[----:B------:R-:W-:Y:S01]  /*8fb0*/  F2FP.BF16.F32.PACK_AB R207, R113, R112 ;  /* 0x0000007071cf723e */ /* 0x000fe200000010ff */
[C---:B------:R-:W-:Y:S01]  /*8fc0*/  FFMA R123, R133.reuse, R134, R123 ;  /* 0x00000086857b7223 */ /* 0x040fe2000000007b */
[----:B------:R-:W-:Y:S01]  /*8fd0*/  SHF.L.U32 R132, R146, 0x10, RZ ;  /* 0x0000001092847819 */ /* 0x000fe200000006ff */
[C---:B------:R-:W-:Y:S01]  /*8fe0*/  FFMA R124, R133.reuse, R135, R124 ;  /* 0x00000087857c7223 */ /* 0x040fe2000000007c */
[----:B------:R-:W-:Y:S01]  /*8ff0*/  FMUL R126, R130, R84 ;  /* 0x00000054827e7220 */ /* 0x000fe20000400000 */
[----:B------:R1:W-:Y:S01]  /*9000*/  @!P0 STS.128 [R198+0x1010], R204 ;  /* 0x001010ccc6008388 */ /* 0x0003e20000000c00 */
[----:B------:R-:W-:Y:S01]  /*9010*/  LOP3.LUT R134, R146, 0xffff0000, RZ, 0xc0, !PT ;  /* 0xffff000092867812 */ /* 0x000fe200078ec0ff */
[----:B------:R-:W-:Y:S01]  /*9020*/  FFMA R125, R133, R136, R125 ;  /* 0x00000088857d7223 */ /* 0x000fe2000000007d */
[C---:B------:R-:W-:Y:S01]  /*9030*/  FMUL R127, R130.reuse, R85 ;  /* 0x00000055827f7220 */ /* 0x040fe20000400000 */
[C---:B------:R-:W-:Y:S01]  /*9040*/  SHF.L.U32 R135, R147.reuse, 0x10, RZ ;  /* 0x0000001093877819 */ /* 0x040fe200000006ff */
[C---:B------:R-:W-:Y:S01]  /*9050*/  FMUL R128, R130.reuse, R86 ;  /* 0x0000005682807220 */ /* 0x040fe20000400000 */
[----:B------:R-:W-:Y:S01]  /*9060*/  LOP3.LUT R136, R147, 0xffff0000, RZ, 0xc0, !PT ;  /* 0xffff000093887812 */ /* 0x000fe200078ec0ff */
[----:B------:R-:W-:Y:S01]  /*9070*/  FMUL R129, R130, R87 ;  /* 0x0000005782817220 */ /* 0x000fe20000400000 */
[----:B------:R-:W-:Y:S01]  /*9080*/  F2FP.BF16.F32.PACK_AB R208, R115, R114 ;  /* 0x0000007273d0723e */ /* 0x000fe200000010ff */
[----:B------:R-:W-:Y:S01]  /*9090*/  FFMA R126, R133, R132, R126 ;  /* 0x00000084857e7223 */ /* 0x000fe2000000007e */
[----:B------:R-:W-:Y:S01]  /*90a0*/  F2FP.BF16.F32.PACK_AB R209, R117, R116 ;  /* 0x0000007475d1723e */ /* 0x000fe200000010ff */
[----:B------:R-:W-:Y:S01]  /*90b0*/  FFMA R127, R133, R134, R127 ;  /* 0x00000086857f7223 */ /* 0x000fe2000000007f */
[----:B------:R-:W-:Y:S01]  /*90c0*/  F2FP.BF16.F32.PACK_AB R210, R119, R118 ;  /* 0x0000007677d2723e */ /* 0x000fe200000010ff */
[----:B------:R-:W-:Y:S01]  /*90d0*/  FFMA R128, R133, R135, R128 ;  /* 0x0000008785807223 */ /* 0x000fe20000000080 */
[----:B------:R-:W-:Y:S01]  /*90e0*/  F2FP.BF16.F32.PACK_AB R211, R121, R120 ;  /* 0x0000007879d3723e */ /* 0x000fe200000010ff */
[----:B------:R-:W-:Y:S01]  /*90f0*/  FFMA R129, R133, R136, R129 ;  /* 0x0000008885817223 */ /* 0x000fe20000000081 */
[----:B------:R-:W-:Y:S02]  /*9100*/  F2FP.BF16.F32.PACK_AB R216, R123, R122 ;  /* 0x0000007a7bd8723e */ /* 0x000fe400000010ff */
[----:B------:R-:W-:Y:S01]  /*9110*/  F2FP.BF16.F32.PACK_AB R217, R125, R124 ;  /* 0x0000007c7dd9723e */ /* 0x000fe200000010ff */
[----:B------:R1:W-:Y:S01]  /*9120*/  @!P0 STS.128 [R196+0x1020], R208 ;  /* 0x001020d0c4008388 */ /* 0x0003e20000000c00 */
[----:B------:R-:W-:Y:S02]  /*9130*/  F2FP.BF16.F32.PACK_AB R218, R127, R126 ;  /* 0x0000007e7fda723e */ /* 0x000fe400000010ff */
[----:B------:R-:W-:Y:S05]  /*9140*/  F2FP.BF16.F32.PACK_AB R219, R129, R128 ;  /* 0x0000008081db723e */ /* 0x000fea00000010ff */
[----:B------:R1:W-:Y:S01]  /*9150*/  @!P0 STS.128 [R195+0x1010], R216 ;  /* 0x001010d8c3008388 */ /* 0x0003e20000000c00 */
[----:B------:R-:W-:Y:S01]  /*9160*/  @!PT LDS RZ, [RZ] ;  /* 0x00000000fffff984 */ /* 0x000fe20000000800 */
[----:B------:R-:W-:Y:S01]  /*9170*/  @!PT LDS RZ, [RZ] ;  /* 0x00000000fffff984 */ /* 0x000fe20000000800 */
[----:B------:R-:W-:Y:S01]  /*9180*/  @!PT LDS RZ, [RZ] ;  /* 0x00000000fffff984 */ /* 0x000fe20000000800 */
[----:B------:R-:W-:Y:S01]  /*9190*/  @!PT LDS RZ, [RZ] ;  /* 0x00000000fffff984 */ /* 0x000fe20000000800 */
[----:B------:R2:W-:Y:S07]  /*91a0*/  MEMBAR.ALL.CTA ;  /* 0x0000000000007992 */ /* 0x0005ee0000008000 */
[----:B--2---:R-:W2:Y:S01]  /*91b0*/  FENCE.VIEW.ASYNC.S ;  /* 0x00000000000073c6 */ /* 0x004ea20000000000 */
[----:B------:R-:W-:Y:S05]  /*91c0*/  WARPSYNC.ALL ;  /* 0x0000000000007948 */ /* 0x000fea0003800000 */
[----:B------:R-:W-:Y:S01]  /*91d0*/  BSSY.RECONVERGENT B0, `(.L_x_126) ;  /* 0x0000012000007945 */ /* 0x000fe20003800200 */
[----:B--2---:R-:W-:Y:S06]  /*91e0*/  BAR.SYNC.DEFER_BLOCKING 0x1, 0x80 ;  /* 0x0042000000007b1d */ /* 0x004fec0000010000 */
[----:B------:R-:W-:Y:S05]  /*91f0*/  @P1 BRA `(.L_x_127) ;  /* 0x00000000003c1947 */ /* 0x000fea0003800000 */
[----:B------:R-:W-:Y:S01]  /*9200*/  UIADD3 UR4, UPT, UPT, UR45, 0x200, URZ ;  /* 0x000002002d047890 */ /* 0x000fe2000fffe0ff */
[----:B------:R-:W-:Y:S01]  /*9210*/  R2UR UR49, R212 ;  /* 0x00000000d43172ca */ /* 0x000fe200000e0000 */
[----:B------:R-:W-:Y:S01]  /*9220*/  UMOV UR51, UR44 ;  /* 0x0000002c00337c82 */ /* 0x000fe20008000000 */
[----:B------:R-:W-:Y:S01]  /*9230*/  UIADD3 UR8, UPT, UPT, UR45, 0x1200, URZ ;  /* 0x000012002d087890 */ /* 0x000fe2000fffe0ff */
[----:B------:R-:W-:Y:S02]  /*9240*/  UMOV UR10, UR50 ;  /* 0x00000032000a7c82 */ /* 0x000fe40008000000 */
[----:B------:R-:W-:Y:S01]  /*9250*/  IMAD.U32 R181, RZ, RZ, UR4 ;  /* 0x00000004ffb57e24 */ /* 0x000fe2000f8e00ff */
[----:B------:R-:W-:Y:S01]  /*9260*/  UIADD3 UR4, UP0, UPT, UR54, 0xa80, URZ ;  /* 0x00000a8036047890 */ /* 0x000fe2000ff1e0ff */
[----:B------:R-:W-:Y:S03]  /*9270*/  UMOV UR11, UR44 ;  /* 0x0000002c000b7c82 */ /* 0x000fe60008000000 */
[----:B------:R-:W-:Y:S01]  /*9280*/  R2UR UR48, R181 ;  /* 0x00000000b53072ca */ /* 0x000fe200000e0000 */
[----:B------:R-:W-:Y:S02]  /*9290*/  UIADD3.X UR5, UPT, UPT, URZ, UR55, URZ, UP0, !UPT ;  /* 0x00000037ff057290 */ /* 0x000fe400087fe4ff */
[----:B------:R-:W-:Y:S10]  /*92a0*/  UIADD3 UR9, UPT, UPT, UR49, 0x80, URZ ;  /* 0x0000008031097890 */ /* 0x000ff4000fffe0ff */
[----:B------:R2:W-:Y:S01]  /*92b0*/  UTMASTG.3D [UR48], [UR4] ;  /* 0x00000030040073b5 */ /* 0x0005e20008010000 */
[----:B------:R2:W-:Y:S01]  /*92c0*/  UTMASTG.3D [UR8], [UR4] ;  /* 0x00000008040073b5 */ /* 0x0005e20008010000 */
[----:B------:R0:W-:Y:S01]  /*92d0*/  UTMACMDFLUSH ;  /* 0x00000000000079b7 */ /* 0x0001e20000000000 */
[----:B--2---:R-:W-:Y:S04]  /*92e0*/  DEPBAR.LE SB0, 0x1 ;  /* 0x000080400000791a */ /* 0x004fe80000000000 */
.L_x_127:
[----:B------:R-:W-:Y:S05]  /*92f0*/  BSYNC.RECONVERGENT B0 ;  /* 0x0000000000007941 */ /* 0x000fea0003800200 */
.L_x_126:
[----:B------:R-:W-:Y:S01]  /*9300*/  BAR.SYNC.DEFER_BLOCKING 0x1, 0x80 ;  /* 0x0042000000007b1d */ /* 0x000fe20000010000 */
[----:B------:R-:W-:Y:S01]  /*9310*/  ISETP.NE.AND P1, PT, R194, RZ, PT ;  /* 0x000000ffc200720c */ /* 0x000fe20003f25270 */
[----:B------:R-:W-:Y:S01]  /*9320*/  UISETP.NE.AND UP0, UPT, UR53, URZ, UPT ;  /* 0x000000ff3500728c */ /* 0x000fe2000bf05270 */
[----:B------:R-:W-:Y:S11]  /*9330*/  LEA R3, R137, UR45, 0x3 ;  /* 0x0000002d89037c11 */ /* 0x000ff6000f8e18ff */
[----:B------:R-:W-:Y:S01]  /*9340*/  @P1 SHF.L.U32 R6, RZ, 0x1f, RZ ;  /* 0x0000001fff061819 */ /* 0x000fe200000006ff */
[----:B------:R-:W-:Y:S06]  /*9350*/  BRA.U !UP0, `(.L_x_128) ;  /* 0x0000000108247547 */ /* 0x000fec000b800000 */
[----:B------:R-:W2:Y:S01]  /*9360*/  S2R R0, SR_CgaCtaId ;  /* 0x0000000000007919 */ /* 0x000ea20000008800 */
[----:B------:R-:W-:Y:S01]  /*9370*/  IMAD.U32 R4, RZ, RZ, UR47 ;  /* 0x0000002fff047e24 */ /* 0x000fe2000f8e00ff */
[----:B------:R-:W-:Y:S04]  /*9380*/  UIADD3 UR4, UPT, UPT, UR47, 0x1, URZ ;  /* 0x000000012f047890 */ /* 0x000fe8000fffe0ff */
[----:B------:R-:W-:Y:S01]  /*9390*/  @P1 LEA R4, R4, UR45, 0x3 ;  /* 0x0000002d04041c11 */ /* 0x000fe2000f8e18ff */
[----:B------:R-:W-:Y:S04]  /*93a0*/  UISETP.NE.AND UP0, UPT, UR4, 0x4, UPT ;  /* 0x000000040400788c */ /* 0x000fe8000bf05270 */
[----:B------:R-:W-:Y:S01]  /*93b0*/  @P1 VIADD R5, R4, 0x100 ;  /* 0x0000010004051836 */ /* 0x000fe20000000000 */
[----:B------:R-:W-:Y:S04]  /*93c0*/  USEL UR47, UR4, URZ, UP0 ;  /* 0x000000ff042f7287 */ /* 0x000fe80008000000 */
[----:B--2---:R-:W-:Y:S04]  /*93d0*/  @P1 PRMT R0, R0, 0x654, R5 ;  /* 0x0000065400001816 */ /* 0x004fe80000000005 */
[----:B------:R2:W-:Y:S04]  /*93e0*/  @P1 SYNCS.ARRIVE.TRANS64.RED.A1T0 RZ, [R0+URZ], RZ ;  /* 0x000000ff00ff19a7 */ /* 0x0005e800081004ff */
.L_x_128:
[----:B------:R-:W4:Y:S01]  /*93f0*/  @P1 SYNCS.PHASECHK.TRANS64.TRYWAIT P0, [R3+URZ+0xe0], R6 ;  /* 0x0000e006030015a7 */ /* 0x000f2200080011ff */
[----:B------:R-:W-:Y:S01]  /*9400*/  BSSY B1, `(.L_x_129) ;  /* 0x0000019000017945 */ /* 0x000fe20003800000 */
[----:B----4-:R-:W-:Y:S03]  /*9410*/  @P1 SEL R138, RZ, 0x1, !P0 ;  /* 0x00000001ff8a1807 */ /* 0x010fe60004000000 */
[----:B------:R-:W-:Y:S05]  /*9420*/  @!P1 BRA `(.L_x_130) ;  /* 0x0000000000589947 */ /* 0x000fea0003800000 */
[----:B------:R-:W-:Y:S01]  /*9430*/  ISETP.NE.AND P1, PT, R199, RZ, PT ;  /* 0x000000ffc700720c */ /* 0x000fe20003f25270 */
[----:B------:R-:W-:Y:S01]  /*9440*/  BSSY B0, `(.L_x_131) ;  /* 0x000000a000007945 */ /* 0x000fe20003800000 */
[----:B------:R-:W-:Y:S11]  /*9450*/  ISETP.NE.AND P0, PT, R138, RZ, PT ;  /* 0x000000ff8a00720c */ /* 0x000ff60003f05270 */
[----:B------:R-:W-:Y:S04]  /*9460*/  @P1 IMAD R8, R137, 0x2000, R188 ;  /* 0x0000200089081824 */ /* 0x000fe800078e02bc */
[----:B------:R-:W-:Y:S01]  /*9470*/  @P1 IMAD.IADD R6, R197, 0x1, R8 ;  /* 0x00000001c5061824 */ /* 0x000fe200078e0208 */
[----:B------:R-:W-:Y:S03]  /*9480*/  @P1 IADD3 R5, PT, PT, R139, R8, RZ ;  /* 0x000000088b051210 */ /* 0x000fe60007ffe0ff */
[----:B------:R-:W-:Y:S01]  /*9490*/  @P1 IMAD.IADD R4, R187, 0x1, R6 ;  /* 0x00000001bb041824 */ /* 0x000fe200078e0206 */
[----:B------:R-:W-:Y:S06]  /*94a0*/  @P0 BRA `(.L_x_132) ;  /* 0x00000000000c0947 */ /* 0x000fec0003800000 */
[----:B--2---:R-:W-:Y:S04]  /*94b0*/  SHF.L.U32 R0, RZ, 0x1f, RZ ;  /* 0x0000001fff007819 */ /* 0x004fe800000006ff */
[----:B------:R-:W2:Y:S02]  /*94c0*/  SYNCS.PHASECHK.TRANS64.TRYWAIT P0, [R3+URZ+0xe0], R0 ;  /* 0x0000e000030075a7 */ /* 0x000ea400080011ff */
[----:B--2---:R-:W-:Y:S05]  /*94d0*/  @!P0 BRA `(.L_x_133) ;  /* 0x000000ac001c8947 */ /* 0x004fea0003800000 */
.L_x_132:
[----:B------:R-:W-:Y:S05]  /*94e0*/  BSYNC B0 ;  /* 0x0000000000007941 */ /* 0x000fea0003800000 */
.L_x_131:
[----:B------:R-:W-:Y:S02]  /*94f0*/  ISETP.NE.AND P0, PT, R199, RZ, PT ;  /* 0x000000ffc700720c */ /* 0x000fe40003f05270 */
[----:B------:R-:W-:Y:S11]  /*9500*/  IADD3 R137, PT, PT, R137, 0x1, RZ ;  /* 0x0000000189897810 */ /* 0x000ff60007ffe0ff */
[----:B------:R4:W1:Y:S04]  /*9510*/  @P0 LDS.128 R160, [R5+0x20] ;  /* 0x0000200005a00984 */ /* 0x0008680000000c00 */
[----:B------:R4:W1:Y:S04]  /*9520*/  @P0 LDS.128 R140, [R5+0x1020] ;  /* 0x00102000058c0984 */ /* 0x0008680000000c00 */
[----:B------:R4:W1:Y:S04]  /*9530*/  @P0 LDS.128 R168, [R8] ;  /* 0x0000000008a80984 */ /* 0x0008680000000c00 */
[----:B------:R4:W1:Y:S04]  /*9540*/  @P0 LDS.128 R152, [R8+0x1000] ;  /* 0x0010000008980984 */ /* 0x0008680000000c00 */
[----:B------:R4:W1:Y:S04]  /*9550*/  @P0 LDS.128 R164, [R6+0x10] ;  /* 0x0000100006a40984 */ /* 0x0008680000000c00 */
[----:B------:R4:W1:Y:S04]  /*9560*/  @P0 LDS.128 R148, [R6+0x1010] ;  /* 0x0010100006940984 */ /* 0x0008680000000c00 */
[----:B------:R4:W1:Y:S04]  /*9570*/  @P0 LDS.128 R156, [R4+0x10] ;  /* 0x00001000049c0984 */ /* 0x0008680000000c00 */
[----:B------:R4:W1:Y:S02]  /*9580*/  @P0 LDS.128 R144, [R4+0x1010] ;  /* 0x0010100004900984 */ /* 0x0008640000000c00 */
.L_x_130:
[----:B------:R-:W-:Y:S05]  /*9590*/  BSYNC B1 ;  /* 0x0000000000017941 */ /* 0x000fea0003800000 */
.L_x_129:
[----:B------:R-:W-:Y:S05]  /*95a0*/  VIADD R213, R213, 0x400000 ;  /* 0x00400000d5d57836 */ /* 0x000fea0000000000 */
[----:B--2---:R-:W-:Y:S04]  /*95b0*/  SHF.R.U32.HI R0, RZ, 0x15, R213 ;  /* 0x00000015ff007819 */ /* 0x004fe800000116d5 */
[----:B------:R-:W-:Y:S04]  /*95c0*/  LOP3.LUT R16, R0, 0x3, RZ, 0xc0, !PT ;  /* 0x0000000300107812 */ /* 0x000fe800078ec0ff */
[----:B------:R-:W-:Y:S11]  /*95d0*/  ISETP.NE.AND P0, PT, R189, R16, PT ;  /* 0x00000010bd00720c */ /* 0x000ff60003f05270 */
[----:B------:R-:W-:Y:S02]  /*95e0*/  @!UPT UIADD3 URZ, UPT, UPT, URZ, URZ, URZ ;  /* 0x000000fffffff290 */ /* 0x000fe4000fffe0ff */
[----:B------:R-:W-:Y:S05]  /*95f0*/  @P0 BRA `(.L_x_134) ;  /* 0x0000000000bc0947 */ /* 0x000fea0003800000 */
[----:B------:R-:W-:Y:S11]  /*9600*/  LOP3.LUT P0, RZ, R0, 0x3, R177, 0x48, !PT ;  /* 0x0000000300ff7812 */ /* 0x000ff600078048b1 */
[----:B------:R-:W-:Y:S02]  /*9610*/  @!UPT UIADD3 URZ, UPT, UPT, URZ, URZ, URZ ;  /* 0x000000fffffff290 */ /* 0x000fe4000fffe0ff */
[----:B------:R-:W-:Y:S05]  /*9620*/  @!P0 BRA `(.L_x_135) ;  /* 0x0000000000408947 */ /* 0x000fea0003800000 */
[----:B------:R-:W2:Y:S01]  /*9630*/  LDCU.64 UR8, c[0x4][0x70] ;  /* 0x01000e00ff0877ac */ /* 0x000ea20008000a00 */
[----:B------:R-:W-:Y:S01]  /*9640*/  MOV R15, 0x0 ;  /* 0x00000000000f7802 */ /* 0x000fe20000000f00 */
[----:B------:R-:W-:Y:S02]  /*9650*/  HFMA2 R12, -RZ, RZ, 0, 5.9604644775390625e-08 ;  /* 0x00000001ff0c7431 */ /* 0x000fe400000001ff */
[----:B----4-:R-:W-:Y:S02]  /*9660*/  IMAD.MOV.U32 R8, RZ, RZ, 0x192 ;  /* 0x00000192ff087424 */ /* 0x010fe400078e00ff */
[----:B------:R-:W-:Y:S01]  /*9670*/  IMAD.MOV.U32 R13, RZ, RZ, RZ ;  /* 0x000000ffff0d7224 */ /* 0x000fe200078e00ff */
[----:B------:R-:W4:Y:S01]  /*9680*/  LDCU.64 UR6, c[0x4][0x78] ;  /* 0x01000f00ff0677ac */ /* 0x000f220008000a00 */
[----:B------:R-:W1:Y:S01]  /*9690*/  LDC.64 R14, c[0x4][R15] ;  /* 0x010000000f0e7b82 */ /* 0x000e620000000a00 */
[----:B------:R-:W5:Y:S01]  /*96a0*/  LDCU.64 UR4, c[0x4][0x10] ;  /* 0x01000200ff0477ac */ /* 0x000f620008000a00 */
[----:B--2---:R-:W-:Y:S01]  /*96b0*/  MOV R5, UR9 ;  /* 0x0000000900057c02 */ /* 0x004fe20008000f00 */
[----:B------:R-:W-:Y:S01]  /*96c0*/  IMAD.U32 R4, RZ, RZ, UR8 ;  /* 0x00000008ff047e24 */ /* 0x000fe2000f8e00ff */
[----:B----4-:R-:W-:Y:S01]  /*96d0*/  MOV R7, UR7 ;  /* 0x0000000700077c02 */ /* 0x010fe20008000f00 */
[----:B------:R-:W-:Y:S01]  /*96e0*/  IMAD.U32 R6, RZ, RZ, UR6 ;  /* 0x00000006ff067e24 */ /* 0x000fe2000f8e00ff */
[----:B-----5:R-:W-:Y:S01]  /*96f0*/  MOV R11, UR5 ;  /* 0x00000005000b7c02 */ /* 0x020fe20008000f00 */
[----:B------:R-:W-:Y:S02]  /*9700*/  IMAD.U32 R10, RZ, RZ, UR4 ;  /* 0x00000004ff0a7e24 */ /* 0x000fe4000f8e00ff */
[----:B------:R-:W-:Y:S07]  /*9710*/  LEPC R20, `(.L_x_135) ;  /* 0x000000001014794e */ /* 0x000fee0000000000 */
[----:B-1-3--:R-:W-:Y:S05]  /*9720*/  CALL.ABS.NOINC R14 ;  /* 0x000000000e007343 */ /* 0x00afea0003c00000 */
.L_x_135:
[----:B------:R-:W-:Y:S05]  /*9730*/  WARPSYNC.ALL ;  /* 0x0000000000007948 */ /* 0x000fea0003800000 */
[C---:B------:R-:W-:Y:S01]  /*9740*/  R2UR UR4, R213.reuse ;  /* 0x00000000d50472ca */ /* 0x040fe200000e0000 */
[----:B------:R-:W-:Y:S05]  /*9750*/  VIADD R0, R213, 0x80 ;  /* 0x00000080d5007836 */ /* 0x000fea0000000000 */
[----:B------:R-:W-:Y:S04]  /*9760*/  SHF.R.U32.HI R0, RZ, 0x15, R0 ;  /* 0x00000015ff007819 */ /* 0x000fe80000011600 */
[----:B------:R-:W-:Y:S03]  /*9770*/  LOP3.LUT P0, RZ, R0, 0x3, R177, 0x48, !PT ;  /* 0x0000000300ff7812 */ /* 0x000fe600078048b1 */
[----:B------:R-:W2:Y:S10]  /*9780*/  LDTM.x32 R24, tmem[UR4] ;  /* 0x00000004001879ee */ /* 0x000eb400082c0000 */
[----:B--2---:R-:W-:Y:S05]  /*9790*/  @!P0 BRA `(.L_x_136) ;  /* 0x0000000000408947 */ /* 0x004fea0003800000 */
        /* <DEDUP_REMOVED lines=16> */
.L_x_136:
[----:B------:R-:W-:Y:S05]  /*98a0*/  WARPSYNC.ALL ;  /* 0x0000000000007948 */ /* 0x000fea0003800000 */
[----:B------:R-:W-:Y:S11]  /*98b0*/  R2UR UR4, R213 ;  /* 0x00000000d50472ca */ /* 0x000ff600000e0000 */
[----:B------:R-:W-:Y:S02]  /*98c0*/  @!UPT UIADD3 URZ, UPT, UPT, URZ, URZ, URZ ;  /* 0x000000fffffff290 */ /* 0x000fe4000fffe0ff */
[----:B------:R-:W2:Y:S02]  /*98d0*/  LDTM.x32 R56, tmem[UR4+0x80] ;  /* 0x00008004003879ee */ /* 0x000ea400082c0000 */
[----:B--2---:R-:W-:Y:S01]  /*98e0*/  NOP ;  /* 0x0000000000007918 */ /* 0x004fe20000000000 */
.L_x_134:
[----:B-1----:R-:W-:Y:S01]  /*98f0*/  SHF.L.U32 R18, R168, 0x10, RZ ;  /* 0x00000010a8127819 */ /* 0x002fe200000006ff */
[----:B------:R-:W-:Y:S01]  /*9900*/  FMUL R0, R130, R24 ;  /* 0x0000001882007220 */ /* 0x000fe20000400000 */
[C---:B------:R-:W-:Y:S01]  /*9910*/  SHF.L.U32 R19, R169.reuse, 0x10, RZ ;  /* 0x00000010a9137819 */ /* 0x040fe200000006ff */
[----:B------:R-:W-:Y:S05]  /*9920*/  WARPSYNC.ALL ;  /* 0x0000000000007948 */ /* 0x000fea0003800000 */
[----:B------:R-:W-:Y:S01]  /*9930*/  LOP3.LUT R20, R169, 0xffff0000, RZ, 0xc0, !PT ;  /* 0xffff0000a9147812 */ /* 0x000fe200078ec0ff */
[----:B------:R-:W1:Y:S01]  /*9940*/  S2UR UR5, SR_CgaCtaId ;  /* 0x00000000000579c3 */ /* 0x000e620000008800 */
[----:B------:R-:W-:Y:S01]  /*9950*/  ISETP.NE.AND P1, PT, R189, R16, PT ;  /* 0x00000010bd00720c */ /* 0x000fe20003f25270 */
[----:B------:R-:W-:Y:S01]  /*9960*/  FFMA R0, R133, R18, R0 ;  /* 0x0000001285007223 */ /* 0x000fe20000000000 */
[----:B------:R-:W-:Y:S01]  /*9970*/  LOP3.LUT R18, R168, 0xffff0000, RZ, 0xc0, !PT ;  /* 0xffff0000a8127812 */ /* 0x000fe200078ec0ff */
[----:B------:R-:W-:Y:S01]  /*9980*/  FMUL R3, R130, R25 ;  /* 0x0000001982037220 */ /* 0x000fe20000400000 */
[----:B------:R-:W-:Y:S01]  /*9990*/  LOP3.LUT R16, R164, 0xffff0000, RZ, 0xc0, !PT ;  /* 0xffff0000a4107812 */ /* 0x000fe200078ec0ff */
[C---:B----4-:R-:W-:Y:S01]  /*99a0*/  FMUL R4, R130.reuse, R26 ;  /* 0x0000001a82047220 */ /* 0x050fe20000400000 */
[----:B------:R-:W-:Y:S01]  /*99b0*/  SHF.L.U32 R15, R165, 0x10, RZ ;  /* 0x00000010a50f7819 */ /* 0x000fe200000006ff */
[----:B------:R-:W-:Y:S01]  /*99c0*/  FMUL R5, R130, R27 ;  /* 0x0000001b82057220 */ /* 0x000fe20000400000 */
[----:B------:R-:W-:Y:S01]  /*99d0*/  SHF.L.U32 R17, R166, 0x10, RZ ;  /* 0x00000010a6117819 */ /* 0x000fe200000006ff */
[C---:B------:R-:W-:Y:S01]  /*99e0*/  FFMA R3, R133.reuse, R18, R3 ;  /* 0x0000001285037223 */ /* 0x040fe20000000003 */
[----:B------:R-:W-:Y:S01]  /*99f0*/  SHF.L.U32 R18, R170, 0x10, RZ ;  /* 0x00000010aa127819 */ /* 0x000fe200000006ff */
[C---:B------:R-:W-:Y:S01]  /*9a00*/  FFMA R4, R133.reuse, R19, R4 ;  /* 0x0000001385047223 */ /* 0x040fe20000000004 */
[----:B------:R-:W-:Y:S01]  /*9a10*/  SHF.L.U32 R19, R164, 0x10, RZ ;  /* 0x00000010a4137819 */ /* 0x000fe200000006ff */
[----:B------:R-:W-:Y:S01]  /*9a20*/  FFMA R5, R133, R20, R5 ;  /* 0x0000001485057223 */ /* 0x000fe20000000005 */
[----:B------:R-:W-:Y:S01]  /*9a30*/  LOP3.LUT R20, R170, 0xffff0000, RZ, 0xc0, !PT ;  /* 0xffff0000aa147812 */ /* 0x000fe200078ec0ff */
[C---:B------:R-:W-:Y:S01]  /*9a40*/  FMUL R6, R130.reuse, R28 ;  /* 0x0000001c82067220 */ /* 0x040fe20000400000 */
[----:B------:R-:W-:Y:S01]  /*9a50*/  F2FP.BF16.F32.PACK_AB R88, R3, R0 ;  /* 0x000000000358723e */ /* 0x000fe200000010ff */
[C---:B------:R-:W-:Y:S01]  /*9a60*/  FMUL R7, R130.reuse, R29 ;  /* 0x0000001d82077220 */ /* 0x040fe20000400000 */
[----:B------:R-:W-:Y:S01]  /*9a70*/  F2FP.BF16.F32.PACK_AB R89, R5, R4 ;  /* 0x000000040559723e */ /* 0x000fe200000010ff */
[----:B------:R-:W-:Y:S01]  /*9a80*/  FFMA R6, R133, R18, R6 ;  /* 0x0000001285067223 */ /* 0x000fe20000000006 */
[----:B------:R-:W-:Y:S01]  /*9a90*/  SHF.L.U32 R18, R171, 0x10, RZ ;  /* 0x00000010ab127819 */ /* 0x000fe200000006ff */
[----:B------:R-:W-:Y:S01]  /*9aa0*/  FFMA R7, R133, R20, R7 ;  /* 0x0000001485077223 */ /* 0x000fe20000000007 */
[----:B------:R-:W-:Y:S01]  /*9ab0*/  LOP3.LUT R20, R171, 0xffff0000, RZ, 0xc0, !PT ;  /* 0xffff0000ab147812 */ /* 0x000fe200078ec0ff */
[----:B------:R-:W-:Y:S01]  /*9ac0*/  FMUL R8, R130, R30 ;  /* 0x0000001e82087220 */ /* 0x000fe20000400000 */
[----:B------:R-:W-:Y:S01]  /*9ad0*/  ISETP.NE.AND P2, PT, R194, RZ, PT ;  /* 0x000000ffc200720c */ /* 0x000fe20003f45270 */
[C---:B------:R-:W-:Y:S01]  /*9ae0*/  FMUL R9, R130.reuse, R31 ;  /* 0x0000001f82097220 */ /* 0x040fe20000400000 */
[----:B------:R-:W-:Y:S01]  /*9af0*/  F2FP.BF16.F32.PACK_AB R90, R7, R6 ;  /* 0x00000006075a723e */ /* 0x000fe200000010ff */
[----:B------:R-:W-:Y:S01]  /*9b00*/  UIADD3 UR4, UPT, UPT, UR45, 0x158, URZ ;  /* 0x000001582d047890 */ /* 0x000fe2000fffe0ff */
[----:B------:R-:W-:Y:S01]  /*9b10*/  ISETP.NE.AND P0, PT, R189, RZ, PT ;  /* 0x000000ffbd00720c */ /* 0x000fe20003f05270 */
[----:B------:R-:W-:Y:S01]  /*9b20*/  FFMA R8, R133, R18, R8 ;  /* 0x0000001285087223 */ /* 0x000fe20000000008 */
[----:B------:R-:W-:Y:S01]  /*9b30*/  LOP3.LUT R18, R165, 0xffff0000, RZ, 0xc0, !PT ;  /* 0xffff0000a5127812 */ /* 0x000fe200078ec0ff */
[----:B------:R-:W-:Y:S01]  /*9b40*/  FFMA R9, R133, R20, R9 ;  /* 0x0000001485097223 */ /* 0x000fe20000000009 */
[----:B------:R-:W-:Y:S01]  /*9b50*/  LOP3.LUT R20, R167, 0xffff0000, RZ, 0xc0, !PT ;  /* 0xffff0000a7147812 */ /* 0x000fe200078ec0ff */
[----:B-1----:R-:W-:Y:S01]  /*9b60*/  UPRMT UR4, UR5, 0x654, UR4 ;  /* 0x0000065405047896 */ /* 0x002fe20008000004 */
[----:B------:R-:W-:Y:S01]  /*9b70*/  NOP ;  /* 0x0000000000007918 */ /* 0x000fe20000000000 */
[C---:B------:R-:W-:Y:S01]  /*9b80*/  FMUL R10, R130.reuse, R32 ;  /* 0x00000020820a7220 */ /* 0x040fe20000400000 */
[----:B------:R-:W-:Y:S01]  /*9b90*/  F2FP.BF16.F32.PACK_AB R91, R9, R8 ;  /* 0x00000008095b723e */ /* 0x000fe200000010ff */
[C---:B------:R-:W-:Y:S01]  /*9ba0*/  FMUL R11, R130.reuse, R33 ;  /* 0x00000021820b7220 */ /* 0x040fe20000400000 */
[C---:B------:R-:W-:Y:S01]  /*9bb0*/  FMUL R12, R130.reuse, R34 ;  /* 0x00000022820c7220 */ /* 0x040fe20000400000 */
[----:B------:R-:W-:Y:S01]  /*9bc0*/  FMUL R13, R130, R35 ;  /* 0x00000023820d7220 */ /* 0x000fe20000400000 */
[----:B------:R-:W-:Y:S01]  /*9bd0*/  FFMA R10, R133, R19, R10 ;  /* 0x00000013850a7223 */ /* 0x000fe2000000000a */
[----:B------:R-:W-:Y:S01]  /*9be0*/  SHF.L.U32 R19, R167, 0x10, RZ ;  /* 0x00000010a7137819 */ /* 0x000fe200000006ff */
[----:B------:R-:W-:Y:S01]  /*9bf0*/  SYNCS.ARRIVE.TRANS64.RED.A1T0 RZ, [UR4], RZ ;  /* 0x000000ffffff79a7 */ /* 0x000fe20008100404 */
[----:B------:R1:W-:Y:S01]  /*9c00*/  @!P1 STS.128 [R188+0x2000], R88 ;  /* 0x00200058bc009388 */ /* 0x0003e20000000c00 */
[C---:B------:R-:W-:Y:S01]  /*9c10*/  FFMA R11, R133.reuse, R16, R11 ;  /* 0x00000010850b7223 */ /* 0x040fe2000000000b */
[C---:B------:R-:W-:Y:S01]  /*9c20*/  FFMA R12, R133.reuse, R15, R12 ;  /* 0x0000000f850c7223 */ /* 0x040fe2000000000c */
[----:B------:R-:W-:Y:S01]  /*9c30*/  FFMA R13, R133, R18, R13 ;  /* 0x00000012850d7223 */ /* 0x000fe2000000000d */
[----:B------:R-:W-:Y:S01]  /*9c40*/  LOP3.LUT R18, R166, 0xffff0000, RZ, 0xc0, !PT ;  /* 0xffff0000a6127812 */ /* 0x000fe200078ec0ff */
[C---:B------:R-:W-:Y:S01]  /*9c50*/  FMUL R14, R130.reuse, R36 ;  /* 0x00000024820e7220 */ /* 0x040fe20000400000 */
[----:B------:R-:W-:Y:S01]  /*9c60*/  F2FP.BF16.F32.PACK_AB R92, R11, R10 ;  /* 0x0000000a0b5c723e */ /* 0x000fe200000010ff */
[----:B------:R-:W-:Y:S01]  /*9c70*/  FMUL R15, R130, R37 ;  /* 0x00000025820f7220 */ /* 0x000fe20000400000 */
[----:B------:R-:W-:Y:S01]  /*9c80*/  SHF.L.U32 R11, R160, 0x10, RZ ;  /* 0x00000010a00b7819 */ /* 0x000fe200000006ff */
[----:B------:R-:W-:Y:S01]  /*9c90*/  FFMA R14, R133, R17, R14 ;  /* 0x00000011850e7223 */ /* 0x000fe2000000000e */
[----:B------:R-:W-:Y:S01]  /*9ca0*/  F2FP.BF16.F32.PACK_AB R93, R13, R12 ;  /* 0x0000000c0d5d723e */ /* 0x000fe200000010ff */
[----:B------:R-:W-:Y:S01]  /*9cb0*/  FMUL R16, R130, R38 ;  /* 0x0000002682107220 */ /* 0x000fe20000400000 */
[----:B------:R-:W-:Y:S01]  /*9cc0*/  LOP3.LUT R12, R160, 0xffff0000, RZ, 0xc0, !PT ;  /* 0xffff0000a00c7812 */ /* 0x000fe200078ec0ff */
[----:B------:R-:W-:Y:S01]  /*9cd0*/  FMUL R17, R130, R39 ;  /* 0x0000002782117220 */ /* 0x000fe20000400000 */
[----:B------:R-:W-:Y:S01]  /*9ce0*/  SHF.L.U32 R13, R161, 0x10, RZ ;  /* 0x00000010a10d7819 */ /* 0x000fe200000006ff */
[C---:B------:R-:W-:Y:S01]  /*9cf0*/  FFMA R15, R133.reuse, R18, R15 ;  /* 0x00000012850f7223 */ /* 0x040fe2000000000f */
[----:B------:R-:W-:Y:S01]  /*9d00*/  LOP3.LUT R18, R158, 0xffff0000, RZ, 0xc0, !PT ;  /* 0xffff00009e127812 */ /* 0x000fe200078ec0ff */
[C---:B------:R-:W-:Y:S01]  /*9d10*/  FFMA R16, R133.reuse, R19, R16 ;  /* 0x0000001385107223 */ /* 0x040fe20000000010 */
[C---:B------:R-:W-:Y:S01]  /*9d20*/  FMUL R8, R130.reuse, R40 ;  /* 0x0000002882087220 */ /* 0x040fe20000400000 */
[----:B------:R-:W-:Y:S01]  /*9d30*/  FFMA R17, R133, R20, R17 ;  /* 0x0000001485117223 */ /* 0x000fe20000000011 */
[----:B------:R-:W-:Y:S01]  /*9d40*/  F2FP.BF16.F32.PACK_AB R94, R15, R14 ;  /* 0x0000000e0f5e723e */ /* 0x000fe200000010ff */
[C---:B------:R-:W-:Y:S01]  /*9d50*/  FMUL R9, R130.reuse, R41 ;  /* 0x0000002982097220 */ /* 0x040fe20000400000 */
[----:B------:R-:W-:Y:S01]  /*9d60*/  LOP3.LUT R14, R161, 0xffff0000, RZ, 0xc0, !PT ;  /* 0xffff0000a10e7812 */ /* 0x000fe200078ec0ff */
[----:B------:R-:W-:Y:S01]  /*9d70*/  FFMA R8, R133, R11, R8 ;  /* 0x0000000b85087223 */ /* 0x000fe20000000008 */
[----:B------:R-:W-:Y:S01]  /*9d80*/  F2FP.BF16.F32.PACK_AB R95, R17, R16 ;  /* 0x00000010115f723e */ /* 0x000fe200000010ff */
[----:B------:R-:W-:Y:S01]  /*9d90*/  FMUL R10, R130, R42 ;  /* 0x0000002a820a7220 */ /* 0x000fe20000400000 */
[----:B------:R-:W-:Y:S01]  /*9da0*/  SHF.L.U32 R15, R162, 0x10, RZ ;  /* 0x00000010a20f7819 */ /* 0x000fe200000006ff */
[----:B------:R-:W-:Y:S01]  /*9db0*/  FMUL R11, R130, R43 ;  /* 0x0000002b820b7220 */ /* 0x000fe20000400000 */
[----:B------:R-:W-:Y:S01]  /*9dc0*/  LOP3.LUT R16, R157, 0xffff0000, RZ, 0xc0, !PT ;  /* 0xffff00009d107812 */ /* 0x000fe200078ec0ff */
[----:B------:R-:W-:Y:S01]  /*9dd0*/  FFMA R9, R133, R12, R9 ;  /* 0x0000000c85097223 */ /* 0x000fe20000000009 */
[----:B------:R-:W-:Y:S01]  /*9de0*/  SHF.L.U32 R17, R159, 0x10, RZ ;  /* 0x000000109f117819 */ /* 0x000fe200000006ff */
[----:B------:R-:W-:Y:S01]  /*9df0*/  FFMA R10, R133, R13, R10 ;  /* 0x0000000d850a7223 */ /* 0x000fe2000000000a */
[----:B------:R-:W-:Y:S01]  /*9e00*/  LOP3.LUT R20, R159, 0xffff0000, RZ, 0xc0, !PT ;  /* 0xffff00009f147812 */ /* 0x000fe200078ec0ff */
[----:B------:R-:W-:Y:S01]  /*9e10*/  FFMA R11, R133, R14, R11 ;  /* 0x0000000e850b7223 */ /* 0x000fe2000000000b */
[----:B------:R-:W-:Y:S01]  /*9e20*/  LOP3.LUT R14, R162, 0xffff0000, RZ, 0xc0, !PT ;  /* 0xffff0000a20e7812 */ /* 0x000fe200078ec0ff */
[C---:B------:R-:W-:Y:S01]  /*9e30*/  FMUL R12, R130.reuse, R44 ;  /* 0x0000002c820c7220 */ /* 0x040fe20000400000 */
[----:B-1----:R-:W-:Y:S01]  /*9e40*/  F2FP.BF16.F32.PACK_AB R88, R9, R8 ;  /* 0x000000080958723e */ /* 0x002fe200000010ff */
[----:B------:R1:W-:Y:S01]  /*9e50*/  @!P1 STS.128 [R198+0x2010], R92 ;  /* 0x0020105cc6009388 */ /* 0x0003e20000000c00 */
[----:B------:R-:W-:Y:S01]  /*9e60*/  F2FP.BF16.F32.PACK_AB R89, R11, R10 ;  /* 0x0000000a0b59723e */ /* 0x000fe200000010ff */
[----:B------:R-:W-:Y:S01]  /*9e70*/  FMUL R13, R130, R45 ;  /* 0x0000002d820d7220 */ /* 0x000fe20000400000 */
[----:B------:R-:W-:Y:S01]  /*9e80*/  SHF.L.U32 R11, R163, 0x10, RZ ;  /* 0x00000010a30b7819 */ /* 0x000fe200000006ff */
[C---:B------:R-:W-:Y:S01]  /*9e90*/  FFMA R12, R133.reuse, R15, R12 ;  /* 0x0000000f850c7223 */ /* 0x040fe2000000000c */
[----:B------:R-:W-:Y:S01]  /*9ea0*/  SHF.L.U32 R15, R156, 0x10, RZ ;  /* 0x000000109c0f7819 */ /* 0x000fe200000006ff */
[----:B------:R-:W-:Y:S01]  /*9eb0*/  FFMA R13, R133, R14, R13 ;  /* 0x0000000e850d7223 */ /* 0x000fe2000000000d */
[----:B------:R-:W-:Y:S01]  /*9ec0*/  LOP3.LUT R14, R163, 0xffff0000, RZ, 0xc0, !PT ;  /* 0xffff0000a30e7812 */ /* 0x000fe200078ec0ff */
[C---:B------:R-:W-:Y:S01]  /*9ed0*/  FMUL R8, R130.reuse, R46 ;  /* 0x0000002e82087220 */ /* 0x040fe20000400000 */
[C---:B------:R-:W-:Y:S01]  /*9ee0*/  FMUL R9, R130.reuse, R47 ;  /* 0x0000002f82097220 */ /* 0x040fe20000400000 */
[----:B------:R-:W-:Y:S01]  /*9ef0*/  FMUL R10, R130, R48 ;  /* 0x00000030820a7220 */ /* 0x000fe20000400000 */
[----:B------:R-:W-:Y:S01]  /*9f00*/  F2FP.BF16.F32.PACK_AB R90, R13, R12 ;  /* 0x0000000c0d5a723e */ /* 0x000fe200000010ff */
[C---:B------:R-:W-:Y:S01]  /*9f10*/  FFMA R8, R133.reuse, R11, R8 ;  /* 0x0000000b85087223 */ /* 0x040fe20000000008 */
[C---:B------:R-:W-:Y:S01]  /*9f20*/  FFMA R9, R133.reuse, R14, R9 ;  /* 0x0000000e85097223 */ /* 0x040fe20000000009 */
[----:B------:R-:W-:Y:S01]  /*9f30*/  LOP3.LUT R14, R156, 0xffff0000, RZ, 0xc0, !PT ;  /* 0xffff00009c0e7812 */ /* 0x000fe200078ec0ff */
[----:B------:R-:W-:Y:S01]  /*9f40*/  FFMA R10, R133, R15, R10 ;  /* 0x0000000f850a7223 */ /* 0x000fe2000000000a */
[----:B------:R-:W-:Y:S01]  /*9f50*/  SHF.L.U32 R15, R157, 0x10, RZ ;  /* 0x000000109d0f7819 */ /* 0x000fe200000006ff */
[C---:B------:R-:W-:Y:S01]  /*9f60*/  FMUL R11, R130.reuse, R49 ;  /* 0x00000031820b7220 */ /* 0x040fe20000400000 */
[----:B------:R-:W-:Y:S01]  /*9f70*/  F2FP.BF16.F32.PACK_AB R91, R9, R8 ;  /* 0x00000008095b723e */ /* 0x000fe200000010ff */
[C---:B------:R-:W-:Y:S01]  /*9f80*/  FMUL R12, R130.reuse, R50 ;  /* 0x00000032820c7220 */ /* 0x040fe20000400000 */
[C---:B------:R-:W-:Y:S01]  /*9f90*/  FMUL R13, R130.reuse, R51 ;  /* 0x00000033820d7220 */ /* 0x040fe20000400000 */
[C---:B------:R-:W-:Y:S01]  /*9fa0*/  FFMA R11, R133.reuse, R14, R11 ;  /* 0x0000000e850b7223 */ /* 0x040fe2000000000b */
[----:B------:R-:W-:Y:S01]  /*9fb0*/  FMUL R8, R130, R52 ;  /* 0x0000003482087220 */ /* 0x000fe20000400000 */
[C---:B------:R-:W-:Y:S01]  /*9fc0*/  FFMA R12, R133.reuse, R15, R12 ;  /* 0x0000000f850c7223 */ /* 0x040fe2000000000c */
[C---:B------:R-:W-:Y:S01]  /*9fd0*/  FFMA R13, R133.reuse, R16, R13 ;  /* 0x00000010850d7223 */ /* 0x040fe2000000000d */
[----:B------:R-:W-:Y:S01]  /*9fe0*/  SHF.L.U32 R16, R158, 0x10, RZ ;  /* 0x000000109e107819 */ /* 0x000fe200000006ff */
[C---:B------:R-:W-:Y:S01]  /*9ff0*/  FMUL R9, R130.reuse, R53 ;  /* 0x0000003582097220 */ /* 0x040fe20000400000 */
[C---:B------:R-:W-:Y:S01]  /*a000*/  FMUL R14, R130.reuse, R54 ;  /* 0x00000036820e7220 */ /* 0x040fe20000400000 */
[----:B------:R-:W-:Y:S01]  /*a010*/  FMUL R15, R130, R55 ;  /* 0x00000037820f7220 */ /* 0x000fe20000400000 */
[----:B------:R2:W-:Y:S01]  /*a020*/  @!P1 STS.128 [R196+0x2020], R88 ;  /* 0x00202058c4009388 */ /* 0x0005e20000000c00 */
[----:B------:R-:W-:Y:S01]  /*a030*/  FFMA R8, R133, R16, R8 ;  /* 0x0000001085087223 */ /* 0x000fe20000000008 */
[----:B-1----:R-:W-:Y:S01]  /*a040*/  F2FP.BF16.F32.PACK_AB R93, R13, R12 ;  /* 0x0000000c0d5d723e */ /* 0x002fe200000010ff */
[C---:B------:R-:W-:Y:S01]  /*a050*/  FFMA R9, R133.reuse, R18, R9 ;  /* 0x0000001285097223 */ /* 0x040fe20000000009 */
[C---:B------:R-:W-:Y:S01]  /*a060*/  LOP3.LUT R12, R152.reuse, 0xffff0000, RZ, 0xc0, !PT ;  /* 0xffff0000980c7812 */ /* 0x040fe200078ec0ff */
[C---:B------:R-:W-:Y:S01]  /*a070*/  FFMA R14, R133.reuse, R17, R14 ;  /* 0x00000011850e7223 */ /* 0x040fe2000000000e */
[----:B------:R-:W-:Y:S01]  /*a080*/  SHF.L.U32 R17, R152, 0x10, RZ ;  /* 0x0000001098117819 */ /* 0x000fe200000006ff */
[----:B------:R-:W-:Y:S01]  /*a090*/  FFMA R15, R133, R20, R15 ;  /* 0x00000014850f7223 */ /* 0x000fe2000000000f */
[----:B------:R-:W-:Y:S01]  /*a0a0*/  F2FP.BF16.F32.PACK_AB R94, R9, R8 ;  /* 0x00000008095e723e */ /* 0x000fe200000010ff */
        /* <DEDUP_REMOVED lines=9> */
[----:B------:R-:W-:Y:S01]  /*a140*/  SHF.L.U32 R18, R154, 0x10, RZ ;  /* 0x000000109a127819 */ /* 0x000fe200000006ff */
[----:B------:R-:W-:Y:S01]  /*a150*/  FMUL R10, R130, R59 ;  /* 0x0000003b820a7220 */ /* 0x000fe20000400000 */
[----:B------:R-:W-:Y:S01]  /*a160*/  LOP3.LUT R15, R154, 0xffff0000, RZ, 0xc0, !PT ;  /* 0xffff00009a0f7812 */ /* 0x000fe200078ec0ff */
[----:B------:R-:W-:Y:S01]  /*a170*/  FMUL R11, R130, R60 ;  /* 0x0000003c820b7220 */ /* 0x000fe20000400000 */
[----:B------:R-:W-:Y:S01]  /*a180*/  LOP3.LUT R17, R155, 0xffff0000, RZ, 0xc0, !PT ;  /* 0xffff00009b117812 */ /* 0x000fe200078ec0ff */
[C---:B------:R-:W-:Y:S01]  /*a190*/  FFMA R9, R133.reuse, R14, R9 ;  /* 0x0000000e85097223 */ /* 0x040fe20000000009 */
[----:B------:R-:W-:Y:S01]  /*a1a0*/  F2FP.BF16.F32.PACK_AB R96, R8, R16 ;  /* 0x000000100860723e */ /* 0x000fe200000010ff */
[----:B------:R-:W-:Y:S01]  /*a1b0*/  FFMA R10, R133, R13, R10 ;  /* 0x0000000d850a7223 */ /* 0x000fe2000000000a */
[----:B------:R-:W-:Y:S01]  /*a1c0*/  LOP3.LUT R16, R141, 0xffff0000, RZ, 0xc0, !PT ;  /* 0xffff00008d107812 */ /* 0x000fe200078ec0ff */
[C---:B------:R-:W-:Y:S01]  /*a1d0*/  FMUL R12, R130.reuse, R61 ;  /* 0x0000003d820c7220 */ /* 0x040fe20000400000 */
[----:B------:R-:W-:Y:S01]  /*a1e0*/  LOP3.LUT R20, R147, 0xffff0000, RZ, 0xc0, !PT ;  /* 0xffff000093147812 */ /* 0x000fe200078ec0ff */
[----:B------:R-:W-:Y:S01]  /*a1f0*/  FFMA R11, R133, R18, R11 ;  /* 0x00000012850b7223 */ /* 0x000fe2000000000b */
[----:B------:R-:W-:Y:S01]  /*a200*/  SHF.L.U32 R18, R155, 0x10, RZ ;  /* 0x000000109b127819 */ /* 0x000fe200000006ff */
[----:B------:R-:W-:Y:S01]  /*a210*/  FMUL R13, R130, R62 ;  /* 0x0000003e820d7220 */ /* 0x000fe20000400000 */
[----:B------:R-:W-:Y:S01]  /*a220*/  F2FP.BF16.F32.PACK_AB R97, R10, R9 ;  /* 0x000000090a61723e */ /* 0x000fe200000010ff */
[C---:B------:R-:W-:Y:S01]  /*a230*/  FFMA R12, R133.reuse, R15, R12 ;  /* 0x0000000f850c7223 */ /* 0x040fe2000000000c */
[----:B------:R-:W-:Y:S01]  /*a240*/  SHF.L.U32 R15, R150, 0x10, RZ ;  /* 0x00000010960f7819 */ /* 0x000fe200000006ff */
[----:B------:R-:W-:Y:S01]  /*a250*/  FMUL R14, R130, R63 ;  /* 0x0000003f820e7220 */ /* 0x000fe20000400000 */
[----:B------:R-:W-:Y:S01]  /*a260*/  FFMA R13, R133, R18, R13 ;  /* 0x00000012850d7223 */ /* 0x000fe2000000000d */
[----:B------:R-:W-:Y:S01]  /*a270*/  LOP3.LUT R18, R145, 0xffff0000, RZ, 0xc0, !PT ;  /* 0xffff000091127812 */ /* 0x000fe200078ec0ff */
[----:B------:R1:W-:Y:S01]  /*a280*/  @!P1 STS.128 [R195+0x2010], R92 ;  /* 0x0020105cc3009388 */ /* 0x0003e20000000c00 */
[----:B------:R-:W-:Y:S01]  /*a290*/  F2FP.BF16.F32.PACK_AB R98, R12, R11 ;  /* 0x0000000b0c62723e */ /* 0x000fe200000010ff */
[C---:B------:R-:W-:Y:S01]  /*a2a0*/  FFMA R14, R133.reuse, R17, R14 ;  /* 0x00000011850e7223 */ /* 0x040fe2000000000e */
[----:B------:R-:W-:Y:S01]  /*a2b0*/  SHF.L.U32 R11, R148, 0x10, RZ ;  /* 0x00000010940b7819 */ /* 0x000fe200000006ff */
[----:B------:R-:W-:Y:S01]  /*a2c0*/  FMUL R8, R130, R64 ;  /* 0x0000004082087220 */ /* 0x000fe20000400000 */
[----:B------:R-:W-:Y:S01]  /*a2d0*/  LOP3.LUT R12, R148, 0xffff0000, RZ, 0xc0, !PT ;  /* 0xffff0000940c7812 */ /* 0x000fe200078ec0ff */
[----:B------:R-:W-:Y:S01]  /*a2e0*/  FMUL R9, R130, R65 ;  /* 0x0000004182097220 */ /* 0x000fe20000400000 */
[----:B------:R-:W-:Y:S01]  /*a2f0*/  F2FP.BF16.F32.PACK_AB R99, R14, R13 ;  /* 0x0000000d0e63723e */ /* 0x000fe200000010ff */
[----:B------:R-:W-:Y:S01]  /*a300*/  FFMA R8, R133, R11, R8 ;  /* 0x0000000b85087223 */ /* 0x000fe20000000008 */
[----:B------:R-:W-:Y:S01]  /*a310*/  SHF.L.U32 R13, R149, 0x10, RZ ;  /* 0x00000010950d7819 */ /* 0x000fe200000006ff */
[----:B------:R-:W-:Y:S01]  /*a320*/  FFMA R9, R133, R12, R9 ;  /* 0x0000000c85097223 */ /* 0x000fe20000000009 */
[----:B------:R-:W-:Y:S01]  /*a330*/  LOP3.LUT R14, R149, 0xffff0000, RZ, 0xc0, !PT ;  /* 0xffff0000950e7812 */ /* 0x000fe200078ec0ff */
[C---:B------:R-:W-:Y:S01]  /*a340*/  FMUL R10, R130.reuse, R66 ;  /* 0x00000042820a7220 */ /* 0x040fe20000400000 */
[----:B------:R-:W-:Y:S01]  /*a350*/  SHF.L.U32 R17, R147, 0x10, RZ ;  /* 0x0000001093117819 */ /* 0x000fe200000006ff */
[C---:B------:R-:W-:Y:S01]  /*a360*/  FMUL R11, R130.reuse, R67 ;  /* 0x00000043820b7220 */ /* 0x040fe20000400000 */
[----:B--2---:R-:W-:Y:S01]  /*a370*/  F2FP.BF16.F32.PACK_AB R88, R9, R8 ;  /* 0x000000080958723e */ /* 0x004fe200000010ff */
[C---:B------:R-:W-:Y:S01]  /*a380*/  FFMA R10, R133.reuse, R13, R10 ;  /* 0x0000000d850a7223 */ /* 0x040fe2000000000a */
[----:B------:R-:W-:Y:S01]  /*a390*/  FMUL R12, R130, R68 ;  /* 0x00000044820c7220 */ /* 0x000fe20000400000 */
[C---:B------:R-:W-:Y:S01]  /*a3a0*/  FFMA R11, R133.reuse, R14, R11 ;  /* 0x0000000e850b7223 */ /* 0x040fe2000000000b */
[----:B------:R-:W-:Y:S01]  /*a3b0*/  LOP3.LUT R14, R150, 0xffff0000, RZ, 0xc0, !PT ;  /* 0xffff0000960e7812 */ /* 0x000fe200078ec0ff */
[C---:B------:R-:W-:Y:S01]  /*a3c0*/  FMUL R13, R130.reuse, R69 ;  /* 0x00000045820d7220 */ /* 0x040fe20000400000 */
[----:B------:R2:W-:Y:S01]  /*a3d0*/  @!P1 STS.128 [R188+0x3000], R96 ;  /* 0x00300060bc009388 */ /* 0x0005e20000000c00 */
[----:B------:R-:W-:Y:S01]  /*a3e0*/  FFMA R12, R133, R15, R12 ;  /* 0x0000000f850c7223 */ /* 0x000fe2000000000c */
[----:B------:R-:W-:Y:S01]  /*a3f0*/  F2FP.BF16.F32.PACK_AB R89, R11, R10 ;  /* 0x0000000a0b59723e */ /* 0x000fe200000010ff */
[----:B------:R-:W-:Y:S01]  /*a400*/  FFMA R13, R133, R14, R13 ;  /* 0x0000000e850d7223 */ /* 0x000fe2000000000d */
[C---:B------:R-:W-:Y:S01]  /*a410*/  SHF.L.U32 R11, R151.reuse, 0x10, RZ ;  /* 0x00000010970b7819 */ /* 0x040fe200000006ff */
[C---:B------:R-:W-:Y:S01]  /*a420*/  FMUL R8, R130.reuse, R70 ;  /* 0x0000004682087220 */ /* 0x040fe20000400000 */
[----:B------:R-:W-:Y:S01]  /*a430*/  LOP3.LUT R14, R151, 0xffff0000, RZ, 0xc0, !PT ;  /* 0xffff0000970e7812 */ /* 0x000fe200078ec0ff */
[----:B------:R-:W-:Y:S01]  /*a440*/  FMUL R9, R130, R71 ;  /* 0x0000004782097220 */ /* 0x000fe20000400000 */
[----:B------:R-:W-:Y:S01]  /*a450*/  SHF.L.U32 R15, R140, 0x10, RZ ;  /* 0x000000108c0f7819 */ /* 0x000fe200000006ff */
        /* <DEDUP_REMOVED lines=10> */
[----:B------:R-:W-:Y:S01]  /*a500*/  FMUL R13, R130, R75 ;  /* 0x0000004b820d7220 */ /* 0x000fe20000400000 */
[C---:B------:R-:W-:Y:S01]  /*a510*/  FFMA R11, R133.reuse, R14, R11 ;  /* 0x0000000e850b7223 */ /* 0x040fe2000000000b */
[----:B------:R-:W-:Y:S01]  /*a520*/  SHF.L.U32 R14, R142, 0x10, RZ ;  /* 0x000000108e0e7819 */ /* 0x000fe200000006ff */
[C---:B------:R-:W-:Y:S01]  /*a530*/  FFMA R12, R133.reuse, R15, R12 ;  /* 0x0000000f850c7223 */ /* 0x040fe2000000000c */
[----:B------:R-:W-:Y:S01]  /*a540*/  SHF.L.U32 R15, R144, 0x10, RZ ;  /* 0x00000010900f7819 */ /* 0x000fe200000006ff */
[----:B------:R-:W-:Y:S01]  /*a550*/  FFMA R13, R133, R16, R13 ;  /* 0x00000010850d7223 */ /* 0x000fe2000000000d */
[----:B------:R-:W-:Y:S01]  /*a560*/  LOP3.LUT R16, R142, 0xffff0000, RZ, 0xc0, !PT ;  /* 0xffff00008e107812 */ /* 0x000fe200078ec0ff */
[----:B------:R4:W-:Y:S01]  /*a570*/  @!P1 STS.128 [R198+0x3010], R88 ;  /* 0x00301058c6009388 */ /* 0x0009e20000000c00 */
[----:B-1----:R-:W-:Y:S01]  /*a580*/  F2FP.BF16.F32.PACK_AB R92, R11, R10 ;  /* 0x0000000a0b5c723e */ /* 0x002fe200000010ff */
[C---:B------:R-:W-:Y:S01]  /*a590*/  FMUL R8, R130.reuse, R76 ;  /* 0x0000004c82087220 */ /* 0x040fe20000400000 */
[----:B------:R-:W-:Y:S01]  /*a5a0*/  F2FP.BF16.F32.PACK_AB R93, R13, R12 ;  /* 0x0000000c0d5d723e */ /* 0x000fe200000010ff */
[C---:B------:R-:W-:Y:S01]  /*a5b0*/  FMUL R9, R130.reuse, R77 ;  /* 0x0000004d82097220 */ /* 0x040fe20000400000 */
[----:B------:R-:W-:Y:S01]  /*a5c0*/  SHF.L.U32 R13, R143, 0x10, RZ ;  /* 0x000000108f0d7819 */ /* 0x000fe200000006ff */
[----:B------:R-:W-:Y:S01]  /*a5d0*/  FFMA R8, R133, R14, R8 ;  /* 0x0000000e85087223 */ /* 0x000fe20000000008 */
[----:B------:R-:W-:Y:S01]  /*a5e0*/  LOP3.LUT R14, R143, 0xffff0000, RZ, 0xc0, !PT ;  /* 0xffff00008f0e7812 */ /* 0x000fe200078ec0ff */
[----:B------:R-:W1:Y:S01]  /*a5f0*/  S2R R200, SR_CgaCtaId ;  /* 0x0000000000c87919 */ /* 0x000e620000008800 */
[C---:B------:R-:W-:Y:S01]  /*a600*/  FMUL R10, R130.reuse, R78 ;  /* 0x0000004e820a7220 */ /* 0x040fe20000400000 */
[----:B------:R-:W-:Y:S01]  /*a610*/  FFMA R9, R133, R16, R9 ;  /* 0x0000001085097223 */ /* 0x000fe20000000009 */
[----:B------:R-:W-:Y:S01]  /*a620*/  SHF.L.U32 R16, R145, 0x10, RZ ;  /* 0x0000001091107819 */ /* 0x000fe200000006ff */
[C---:B------:R-:W-:Y:S01]  /*a630*/  FMUL R11, R130.reuse, R79 ;  /* 0x0000004f820b7220 */ /* 0x040fe20000400000 */
[----:B------:R-:W-:Y:S01]  /*a640*/  FFMA R10, R133, R13, R10 ;  /* 0x0000000d850a7223 */ /* 0x000fe2000000000a */
[----:B------:R-:W-:Y:S01]  /*a650*/  FMUL R12, R130, R80 ;  /* 0x00000050820c7220 */ /* 0x000fe20000400000 */
[----:B------:R-:W-:Y:S01]  /*a660*/  F2FP.BF16.F32.PACK_AB R94, R9, R8 ;  /* 0x00000008095e723e */ /* 0x000fe200000010ff */
[C---:B------:R-:W-:Y:S01]  /*a670*/  FFMA R11, R133.reuse, R14, R11 ;  /* 0x0000000e850b7223 */ /* 0x040fe2000000000b */
[----:B------:R-:W-:Y:S01]  /*a680*/  LOP3.LUT R14, R144, 0xffff0000, RZ, 0xc0, !PT ;  /* 0xffff0000900e7812 */ /* 0x000fe200078ec0ff */
[C---:B------:R-:W-:Y:S01]  /*a690*/  FMUL R8, R130.reuse, R81 ;  /* 0x0000005182087220 */ /* 0x040fe20000400000 */
[C---:B------:R-:W-:Y:S01]  /*a6a0*/  FMUL R9, R130.reuse, R82 ;  /* 0x0000005282097220 */ /* 0x040fe20000400000 */
[----:B------:R-:W-:Y:S01]  /*a6b0*/  FMUL R13, R130, R83 ;  /* 0x00000053820d7220 */ /* 0x000fe20000400000 */
[C---:B------:R-:W-:Y:S01]  /*a6c0*/  FFMA R12, R133.reuse, R15, R12 ;  /* 0x0000000f850c7223 */ /* 0x040fe2000000000c */
[C---:B------:R-:W-:Y:S01]  /*a6d0*/  FFMA R8, R133.reuse, R14, R8 ;  /* 0x0000000e85087223 */ /* 0x040fe20000000008 */
[----:B------:R-:W-:Y:S01]  /*a6e0*/  FFMA R9, R133, R16, R9 ;  /* 0x0000001085097223 */ /* 0x000fe20000000009 */
[----:B------:R-:W-:Y:S01]  /*a6f0*/  F2FP.BF16.F32.PACK_AB R95, R11, R10 ;  /* 0x0000000a0b5f723e */ /* 0x000fe200000010ff */
[C---:B------:R-:W-:Y:S01]  /*a700*/  FFMA R13, R133.reuse, R18, R13 ;  /* 0x00000012850d7223 */ /* 0x040fe2000000000d */
[----:B------:R-:W-:Y:S01]  /*a710*/  SHF.L.U32 R16, R146, 0x10, RZ ;  /* 0x0000001092107819 */ /* 0x000fe200000006ff */
[----:B------:R-:W-:Y:S01]  /*a720*/  FMUL R10, R130, R84 ;  /* 0x00000054820a7220 */ /* 0x000fe20000400000 */
[----:B------:R-:W-:Y:S01]  /*a730*/  LOP3.LUT R18, R146, 0xffff0000, RZ, 0xc0, !PT ;  /* 0xffff000092127812 */ /* 0x000fe200078ec0ff */
[----:B------:R4:W-:Y:S01]  /*a740*/  @!P1 STS.128 [R196+0x3020], R92 ;  /* 0x0030205cc4009388 */ /* 0x0009e20000000c00 */
[C---:B------:R-:W-:Y:S01]  /*a750*/  FMUL R11, R130.reuse, R85 ;  /* 0x00000055820b7220 */ /* 0x040fe20000400000 */
[C---:B------:R-:W-:Y:S01]  /*a760*/  FMUL R14, R130.reuse, R86 ;  /* 0x00000056820e7220 */ /* 0x040fe20000400000 */
[----:B------:R-:W-:Y:S01]  /*a770*/  FMUL R15, R130, R87 ;  /* 0x00000057820f7220 */ /* 0x000fe20000400000 */
[C---:B------:R-:W-:Y:S01]  /*a780*/  FFMA R10, R133.reuse, R16, R10 ;  /* 0x00000010850a7223 */ /* 0x040fe2000000000a */
[C---:B------:R-:W-:Y:S01]  /*a790*/  FFMA R11, R133.reuse, R18, R11 ;  /* 0x00000012850b7223 */ /* 0x040fe2000000000b */
[C---:B------:R-:W-:Y:S01]  /*a7a0*/  FFMA R14, R133.reuse, R17, R14 ;  /* 0x00000011850e7223 */ /* 0x040fe2000000000e */
[----:B------:R-:W-:Y:S01]  /*a7b0*/  FFMA R15, R133, R20, R15 ;  /* 0x00000014850f7223 */ /* 0x000fe2000000000f */
[----:B--2---:R-:W-:Y:S01]  /*a7c0*/  F2FP.BF16.F32.PACK_AB R96, R8, R12 ;  /* 0x0000000c0860723e */ /* 0x004fe200000010ff */
[----:B------:R-:W-:Y:S01]  /*a7d0*/  BSSY.RECONVERGENT B0, `(.L_x_137) ;  /* 0x0000021000007945 */ /* 0x000fe20003800200 */
[----:B------:R-:W-:Y:S02]  /*a7e0*/  F2FP.BF16.F32.PACK_AB R97, R13, R9 ;  /* 0x000000090d61723e */ /* 0x000fe400000010ff */
[----:B------:R-:W-:Y:S02]  /*a7f0*/  F2FP.BF16.F32.PACK_AB R98, R11, R10 ;  /* 0x0000000a0b62723e */ /* 0x000fe400000010ff */
[----:B------:R-:W-:Y:S02]  /*a800*/  F2FP.BF16.F32.PACK_AB R99, R15, R14 ;  /* 0x0000000e0f63723e */ /* 0x000fe400000010ff */
[----:B------:R-:W-:Y:S02]  /*a810*/  MOV R12, UR47 ;  /* 0x0000002f000c7c02 */ /* 0x000fe40008000f00 */
[----:B------:R-:W-:Y:S01]  /*a820*/  LEA R11, R137, UR45, 0x3 ;  /* 0x0000002d890b7c11 */ /* 0x000fe2000f8e18ff */
[----:B------:R4:W-:Y:S01]  /*a830*/  @!P1 STS.128 [R195+0x3010], R96 ;  /* 0x00301060c3009388 */ /* 0x0009e20000000c00 */
[----:B------:R-:W-:Y:S04]  /*a840*/  @P2 LEA R12, R12, UR45, 0x3 ;  /* 0x0000002d0c0c2c11 */ /* 0x000fe8000f8e18ff */
[----:B------:R-:W-:Y:S02]  /*a850*/  @P2 IADD3 R13, PT, PT, R12, 0x100, RZ ;  /* 0x000001000c0d2810 */ /* 0x000fe40007ffe0ff */
[----:B------:R-:W-:Y:S01]  /*a860*/  @P2 SHF.L.U32 R12, RZ, 0x1f, RZ ;  /* 0x0000001fff0c2819 */ /* 0x000fe200000006ff */
[----:B------:R-:W-:Y:S01]  /*a870*/  @!PT LDS RZ, [RZ] ;  /* 0x00000000fffff984 */ /* 0x000fe20000000800 */
[----:B------:R-:W-:Y:S01]  /*a880*/  @!PT LDS RZ, [RZ] ;  /* 0x00000000fffff984 */ /* 0x000fe20000000800 */
[----:B------:R-:W-:Y:S01]  /*a890*/  @!PT LDS RZ, [RZ] ;  /* 0x00000000fffff984 */ /* 0x000fe20000000800 */
[----:B------:R-:W-:Y:S01]  /*a8a0*/  @!PT LDS RZ, [RZ] ;  /* 0x00000000fffff984 */ /* 0x000fe20000000800 */
[----:B------:R2:W-:Y:S06]  /*a8b0*/  MEMBAR.ALL.CTA ;  /* 0x0000000000007992 */ /* 0x0005ec0000008000 */
[----:B--2---:R-:W2:Y:S01]  /*a8c0*/  FENCE.VIEW.ASYNC.S ;  /* 0x00000000000073c6 */ /* 0x004ea20000000000 */
[----:B-1----:R-:W-:Y:S01]  /*a8d0*/  @P2 PRMT R13, R200, 0x654, R13 ;  /* 0x00000654c80d2816 */ /* 0x002fe2000000000d */
[----:B--2---:R-:W-:Y:S06]  /*a8e0*/  BAR.SYNC.DEFER_BLOCKING 0x1, 0x80 ;  /* 0x0042000000007b1d */ /* 0x004fec0000010000 */
[----:B------:R-:W-:Y:S05]  /*a8f0*/  @P0 BRA `(.L_x_138) ;  /* 0x0000000000380947 */ /* 0x000fea0003800000 */
[----:B------:R-:W-:Y:S01]  /*a900*/  R2UR UR9, R212 ;  /* 0x00000000d40972ca */ /* 0x000fe200000e0000 */
[----:B------:R-:W-:Y:S02]  /*a910*/  UIADD3 UR4, UP0, UPT, UR54, 0xa80, URZ ;  /* 0x00000a8036047890 */ /* 0x000fe4000ff1e0ff */
[----:B------:R-:W-:Y:S02]  /*a920*/  UIADD3 UR10, UPT, UPT, UR50, 0x40, URZ ;  /* 0x00000040320a7890 */ /* 0x000fe4000fffe0ff */
[----:B------:R-:W-:Y:S02]  /*a930*/  UIADD3 UR8, UPT, UPT, UR45, 0x2200, URZ ;  /* 0x000022002d087890 */ /* 0x000fe4000fffe0ff */
[----:B------:R-:W-:Y:S01]  /*a940*/  UIADD3.X UR5, UPT, UPT, URZ, UR55, URZ, UP0, !UPT ;  /* 0x00000037ff057290 */ /* 0x000fe200087fe4ff */
[----:B------:R-:W-:Y:S01]  /*a950*/  UMOV UR11, UR44 ;  /* 0x0000002c000b7c82 */ /* 0x000fe20008000000 */
[----:B------:R-:W-:Y:S01]  /*a960*/  UIADD3 UR12, UPT, UPT, UR45, 0x3200, URZ ;  /* 0x000032002d0c7890 */ /* 0x000fe2000fffe0ff */
[----:B------:R-:W-:Y:S03]  /*a970*/  UMOV UR15, UR44 ;  /* 0x0000002c000f7c82 */ /* 0x000fe60008000000 */
[----:B------:R-:W-:Y:S01]  /*a980*/  UIADD3 UR13, UPT, UPT, UR9, 0x80, URZ ;  /* 0x00000080090d7890 */ /* 0x000fe2000fffe0ff */
[----:B------:R-:W-:Y:S02]  /*a990*/  UMOV UR14, UR10 ;  /* 0x0000000a000e7c82 */ /* 0x000fe40008000000 */
[----:B------:R1:W-:Y:S06]  /*a9a0*/  UTMASTG.3D [UR8], [UR4] ;  /* 0x00000008040073b5 */ /* 0x0003ec0008010000 */
[----:B------:R1:W-:Y:S01]  /*a9b0*/  UTMASTG.3D [UR12], [UR4] ;  /* 0x0000000c040073b5 */ /* 0x0003e20008010000 */
[----:B------:R0:W-:Y:S01]  /*a9c0*/  UTMACMDFLUSH ;  /* 0x00000000000079b7 */ /* 0x0001e20000000000 */
[----:B-1----:R-:W-:Y:S04]  /*a9d0*/  DEPBAR.LE SB0, 0x1 ;  /* 0x000080400000791a */ /* 0x002fe80000000000 */
.L_x_138:
[----:B------:R-:W-:Y:S05]  /*a9e0*/  BSYNC.RECONVERGENT B0 ;  /* 0x0000000000007941 */ /* 0x000fea0003800200 */
.L_x_137:
[----:B------:R-:W-:Y:S01]  /*a9f0*/  BAR.SYNC.DEFER_BLOCKING 0x1, 0x80 ;  /* 0x0042000000007b1d */ /* 0x000fe20000010000 */
[----:B------:R-:W-:Y:S02]  /*aa00*/  UISETP.NE.AND UP0, UPT, UR43, URZ, UPT ;  /* 0x000000ff2b00728c */ /* 0x000fe4000bf05270 */
[----:B------:R-:W-:Y:S03]  /*aa10*/  UIADD3 UR5, UPT, UPT, UR47, 0x1, URZ ;  /* 0x000000012f057890 */ /* 0x000fe6000fffe0ff */
[----:B------:R1:W-:Y:S01]  /*aa20*/  @P2 SYNCS.ARRIVE.TRANS64.RED.A1T0 RZ, [R13+URZ], RZ ;  /* 0x000000ff0dff29a7 */ /* 0x0003e200081004ff */
[----:B------:R-:W-:Y:S01]  /*aa30*/  UMOV UR4, 0x40 ;  /* 0x0000004000047882 */ /* 0x000fe20000000000 */
[----:B------:R-:W-:Y:S01]  /*aa40*/  BSSY B1, `(.L_x_139) ;  /* 0x0000021000017945 */ /* 0x000fe20003800000 */
[----:B------:R-:W-:Y:S02]  /*aa50*/  USEL UR4, UR4, 0x20, !UP0 ;  /* 0x0000002004047887 */ /* 0x000fe4000c000000 */
[----:B------:R-:W-:Y:S02]  /*aa60*/  UISETP.NE.AND UP0, UPT, UR5, 0x4, UPT ;  /* 0x000000040500788c */ /* 0x000fe4000bf05270 */
[----:B------:R-:W-:Y:S01]  /*aa70*/  UIADD3 UR49, UPT, UPT, UR52, UR4, URZ ;  /* 0x0000000434317290 */ /* 0x000fe2000fffe0ff */
[----:B------:R-:W2:Y:S01]  /*aa80*/  @P2 SYNCS.PHASECHK.TRANS64.TRYWAIT P0, [R11+URZ+0xe0], R12 ;  /* 0x0000e00c0b0025a7 */ /* 0x000ea200080011ff */
[----:B----4-:R-:W-:Y:S01]  /*aa90*/  VIADD R92, R131, UR4 ;  /* 0x00000004835c7c36 */ /* 0x010fe20008000000 */
[----:B------:R-:W-:Y:S04]  /*aaa0*/  USEL UR46, UR5, URZ, UP0 ;  /* 0x000000ff052e7287 */ /* 0x000fe80008000000 */
[----:B------:R-:W-:Y:S04]  /*aab0*/  SHF.R.U32.HI R10, RZ, 0x15, R92 ;  /* 0x00000015ff0a7819 */ /* 0x000fe8000001165c */
[----:B------:R-:W-:Y:S02]  /*aac0*/  LOP3.LUT R16, R10, 0x3, RZ, 0xc0, !PT ;  /* 0x000000030a107812 */ /* 0x000fe400078ec0ff */
[----:B--2---:R-:W-:Y:S01]  /*aad0*/  @P2 SEL R138, RZ, 0x1, !P0 ;  /* 0x00000001ff8a2807 */ /* 0x004fe20004000000 */
[----:B-1----:R-:W-:Y:S06]  /*aae0*/  @!P2 BRA `(.L_x_140) ;  /* 0x000000000058a947 */ /* 0x002fec0003800000 */
        /* <DEDUP_REMOVED lines=8> */
[----:B------:R-:W-:Y:S04]  /*ab70*/  SHF.L.U32 R8, RZ, 0x1f, RZ ;  /* 0x0000001fff087819 */ /* 0x000fe800000006ff */
[----:B------:R-:W1:Y:S02]  /*ab80*/  SYNCS.PHASECHK.TRANS64.TRYWAIT P0, [R11+URZ+0xe0], R8 ;  /* 0x0000e0080b0075a7 */ /* 0x000e6400080011ff */
[----:B-1----:R-:W-:Y:S05]  /*ab90*/  @!P0 BRA `(.L_x_143) ;  /* 0x0000009400808947 */ /* 0x002fea0003800000 */
.L_x_142:
[----:B------:R-:W-:Y:S05]  /*aba0*/  BSYNC B0 ;  /* 0x0000000000007941 */ /* 0x000fea0003800000 */
.L_x_141:
[----:B------:R-:W-:Y:S02]  /*abb0*/  ISETP.NE.AND P0, PT, R199, RZ, PT ;  /* 0x000000ffc700720c */ /* 0x000fe40003f05270 */
[----:B------:R-:W-:Y:S11]  /*abc0*/  IADD3 R137, PT, PT, R137, 0x1, RZ ;  /* 0x0000000189897810 */ /* 0x000ff60007ffe0ff */
[----:B------:R2:W4:Y:S04]  /*abd0*/  @P0 LDS.128 R160, [R3+0x20] ;  /* 0x0000200003a00984 */ /* 0x0005280000000c00 */
[----:B------:R2:W1:Y:S04]  /*abe0*/  @P0 LDS.128 R140, [R3+0x1020] ;  /* 0x00102000038c0984 */ /* 0x0004680000000c00 */
[----:B------:R2:W1:Y:S04]  /*abf0*/  @P0 LDS.128 R168, [R6] ;  /* 0x0000000006a80984 */ /* 0x0004680000000c00 */
[----:B------:R2:W1:Y:S04]  /*ac00*/  @P0 LDS.128 R152, [R6+0x1000] ;  /* 0x0010000006980984 */ /* 0x0004680000000c00 */
[----:B------:R2:W1:Y:S04]  /*ac10*/  @P0 LDS.128 R164, [R4+0x10] ;  /* 0x0000100004a40984 */ /* 0x0004680000000c00 */
[----:B------:R2:W1:Y:S04]  /*ac20*/  @P0 LDS.128 R148, [R4+0x1010] ;  /* 0x0010100004940984 */ /* 0x0004680000000c00 */
[----:B------:R2:W1:Y:S04]  /*ac30*/  @P0 LDS.128 R156, [R0+0x10] ;  /* 0x00001000009c0984 */ /* 0x0004680000000c00 */
[----:B------:R2:W1:Y:S02]  /*ac40*/  @P0 LDS.128 R144, [R0+0x1010] ;  /* 0x0010100000900984 */ /* 0x0004640000000c00 */
.L_x_140:
[----:B------:R-:W-:Y:S05]  /*ac50*/  BSYNC B1 ;  /* 0x0000000000017941 */ /* 0x000fea0003800000 */
.L_x_139:
[----:B------:R-:W-:Y:S11]  /*ac60*/  ISETP.NE.AND P0, PT, R189, R16, PT ;  /* 0x00000010bd00720c */ /* 0x000ff60003f05270 */
[----:B------:R-:W-:Y:S02]  /*ac70*/  @!UPT UIADD3 URZ, UPT, UPT, URZ, URZ, URZ ;  /* 0x000000fffffff290 */ /* 0x000fe4000fffe0ff */
[----:B------:R-:W-:Y:S05]  /*ac80*/  @P0 BRA `(.L_x_144) ;  /* 0x0000000000bc0947 */ /* 0x000fea0003800000 */
[----:B------:R-:W-:Y:S11]  /*ac90*/  LOP3.LUT P0, RZ, R10, 0x3, R177, 0x48, !PT ;  /* 0x000000030aff7812 */ /* 0x000ff600078048b1 */
[----:B------:R-:W-:Y:S02]  /*aca0*/  @!UPT UIADD3 URZ, UPT, UPT, URZ, URZ, URZ ;  /* 0x000000fffffff290 */ /* 0x000fe4000fffe0ff */
[----:B------:R-:W-:Y:S05]  /*acb0*/  @!P0 BRA `(.L_x_145) ;  /* 0x0000000000408947 */ /* 0x000fea0003800000 */
[----:B------:R-:W5:Y:S01]  /*acc0*/  LDCU.64 UR8, c[0x4][0x70] ;  /* 0x01000e00ff0877ac */ /* 0x000f620008000a00 */
[----:B------:R-:W-:Y:S01]  /*acd0*/  MOV R15, 0x0 ;  /* 0x00000000000f7802 */ /* 0x000fe20000000f00 */
[----:B------:R-:W-:Y:S02]  /*ace0*/  HFMA2 R12, -RZ, RZ, 0, 5.9604644775390625e-08 ;  /* 0x00000001ff0c7431 */ /* 0x000fe400000001ff */
[----:B-1----:R-:W-:Y:S02]  /*acf0*/  IMAD.MOV.U32 R8, RZ, RZ, 0x192 ;  /* 0x00000192ff087424 */ /* 0x002fe400078e00ff */
[----:B------:R-:W-:Y:S01]  /*ad00*/  IMAD.MOV.U32 R13, RZ, RZ, RZ ;  /* 0x000000ffff0d7224 */ /* 0x000fe200078e00ff */
[----:B------:R-:W1:Y:S01]  /*ad10*/  LDCU.64 UR6, c[0x4][0x78] ;  /* 0x01000f00ff0677ac */ /* 0x000e620008000a00 */
[----:B------:R-:W3:Y:S01]  /*ad20*/  LDC.64 R14, c[0x4][R15] ;  /* 0x010000000f0e7b82 */ /* 0x000ee20000000a00 */
[----:B------:R-:W4:Y:S01]  /*ad30*/  LDCU.64 UR4, c[0x4][0x10] ;  /* 0x01000200ff0477ac */ /* 0x000f220008000a00 */
[----:B-----5:R-:W-:Y:S01]  /*ad40*/  MOV R5, UR9 ;  /* 0x0000000900057c02 */ /* 0x020fe20008000f00 */
[----:B--2---:R-:W-:Y:S01]  /*ad50*/  IMAD.U32 R4, RZ, RZ, UR8 ;  /* 0x00000008ff047e24 */ /* 0x004fe2000f8e00ff */
[----:B-1----:R-:W-:Y:S01]  /*ad60*/  MOV R7, UR7 ;  /* 0x0000000700077c02 */ /* 0x002fe20008000f00 */
[----:B------:R-:W-:Y:S01]  /*ad70*/  IMAD.U32 R6, RZ, RZ, UR6 ;  /* 0x00000006ff067e24 */ /* 0x000fe2000f8e00ff */
[----:B----4-:R-:W-:Y:S01]  /*ad80*/  MOV R11, UR5 ;  /* 0x00000005000b7c02 */ /* 0x010fe20008000f00 */
[----:B------:R-:W-:Y:S02]  /*ad90*/  IMAD.U32 R10, RZ, RZ, UR4 ;  /* 0x00000004ff0a7e24 */ /* 0x000fe4000f8e00ff */
[----:B------:R-:W-:Y:S07]  /*ada0*/  LEPC R20, `(.L_x_145) ;  /* 0x000000001014794e */ /* 0x000fee0000000000 */
[----:B---3--:R-:W-:Y:S05]  /*adb0*/  CALL.ABS.NOINC R14 ;  /* 0x000000000e007343 */ /* 0x008fea0003c00000 */
.L_x_145:
[----:B------:R-:W-:Y:S05]  /*adc0*/  WARPSYNC.ALL ;  /* 0x0000000000007948 */ /* 0x000fea0003800000 */
[C---:B------:R-:W-:Y:S01]  /*add0*/  R2UR UR4, R92.reuse ;  /* 0x000000005c0472ca */ /* 0x040fe200000e0000 */
[----:B--2---:R-:W-:Y:S05]  /*ade0*/  VIADD R0, R92, 0x80 ;  /* 0x000000805c007836 */ /* 0x004fea0000000000 */
[----:B------:R-:W-:Y:S04]  /*adf0*/  SHF.R.U32.HI R0, RZ, 0x15, R0 ;  /* 0x00000015ff007819 */ /* 0x000fe80000011600 */
[----:B------:R-:W-:Y:S03]  /*ae00*/  LOP3.LUT P0, RZ, R0, 0x3, R177, 0x48, !PT ;  /* 0x0000000300ff7812 */ /* 0x000fe600078048b1 */
[----:B------:R-:W2:Y:S10]  /*ae10*/  LDTM.x32 R24, tmem[UR4] ;  /* 0x00000004001879ee */ /* 0x000eb400082c0000 */
[----:B--2---:R-:W-:Y:S05]  /*ae20*/  @!P0 BRA `(.L_x_146) ;  /* 0x0000000000408947 */ /* 0x004fea0003800000 */
[----:B------:R-:W2:Y:S01]  /*ae30*/  LDCU.64 UR8, c[0x4][0x70] ;  /* 0x01000e00ff0877ac */ /* 0x000ea20008000a00 */
[----:B------:R-:W-:Y:S01]  /*ae40*/  MOV R15, 0x0 ;  /* 0x00000000000f7802 */ /* 0x000fe20000000f00 */
[----:B------:R-:W-:Y:S02]  /*ae50*/  HFMA2 R12, -RZ, RZ, 0, 5.9604644775390625e-08 ;  /* 0x00000001ff0c7431 */ /* 0x000fe400000001ff */
[----:B-1----:R-:W-:Y:S02]  /*ae60*/  IMAD.MOV.U32 R8, RZ, RZ, 0x192 ;  /* 0x00000192ff087424 */ /* 0x002fe400078e00ff */
[----:B------:R-:W-:Y:S01]  /*ae70*/  IMAD.MOV.U32 R13, RZ, RZ, RZ ;  /* 0x000000ffff0d7224 */ /* 0x000fe200078e00ff */
[----:B------:R-:W1:Y:S01]  /*ae80*/  LDCU.64 UR6, c[0x4][0x78] ;  /* 0x01000f00ff0677ac */ /* 0x000e620008000a00 */
[----:B------:R-:W3:Y:S01]  /*ae90*/  LDC.64 R14, c[0x4][R15] ;  /* 0x010000000f0e7b82 */ /* 0x000ee20000000a00 */
[----:B------:R-:W5:Y:S01]  /*aea0*/  LDCU.64 UR4, c[0x4][0x10] ;  /* 0x01000200ff0477ac */ /* 0x000f620008000a00 */
[----:B--2---:R-:W-:Y:S01]  /*aeb0*/  MOV R5, UR9 ;  /* 0x0000000900057c02 */ /* 0x004fe20008000f00 */
[----:B------:R-:W-:Y:S01]  /*aec0*/  IMAD.U32 R4, RZ, RZ, UR8 ;  /* 0x00000008ff047e24 */ /* 0x000fe2000f8e00ff */
[----:B-1----:R-:W-:Y:S01]  /*aed0*/  MOV R7, UR7 ;  /* 0x0000000700077c02 */ /* 0x002fe20008000f00 */
[----:B------:R-:W-:Y:S01]  /*aee0*/  IMAD.U32 R6, RZ, RZ, UR6 ;  /* 0x00000006ff067e24 */ /* 0x000fe2000f8e00ff */
[----:B-----5:R-:W-:Y:S01]  /*aef0*/  MOV R11, UR5 ;  /* 0x00000005000b7c02 */ /* 0x020fe20008000f00 */
[----:B------:R-:W-:Y:S02]  /*af00*/  IMAD.U32 R10, RZ, RZ, UR4 ;  /* 0x00000004ff0a7e24 */ /* 0x000fe4000f8e00ff */
[----:B------:R-:W-:Y:S07]  /*af10*/  LEPC R20, `(.L_x_146) ;  /* 0x000000001014794e */ /* 0x000fee0000000000 */
[----:B---34-:R-:W-:Y:S05]  /*af20*/  CALL.ABS.NOINC R14 ;  /* 0x000000000e007343 */ /* 0x018fea0003c00000 */
.L_x_146:
[----:B------:R-:W-:Y:S05]  /*af30*/  WARPSYNC.ALL ;  /* 0x0000000000007948 */ /* 0x000fea0003800000 */
[----:B------:R-:W-:Y:S11]  /*af40*/  R2UR UR4, R92 ;  /* 0x000000005c0472ca */ /* 0x000ff600000e0000 */
[----:B------:R-:W-:Y:S02]  /*af50*/  @!UPT UIADD3 URZ, UPT, UPT, URZ, URZ, URZ ;  /* 0x000000fffffff290 */ /* 0x000fe4000fffe0ff */
[----:B------:R-:W2:Y:S02]  /*af60*/  LDTM.x32 R56, tmem[UR4+0x80] ;  /* 0x00008004003879ee */ /* 0x000ea400082c0000 */
[----:B--2---:R-:W-:Y:S01]  /*af70*/  NOP ;  /* 0x0000000000007918 */ /* 0x004fe20000000000 */
.L_x_144:
[----:B-12---:R-:W-:Y:S01]  /*af80*/  SHF.L.U32 R4, R168, 0x10, RZ ;  /* 0x00000010a8047819 */ /* 0x006fe200000006ff */
[----:B------:R-:W-:Y:S01]  /*af90*/  FMUL R0, R130, R24 ;  /* 0x0000001882007220 */ /* 0x000fe20000400000 */
[----:B------:R-:W-:Y:S01]  /*afa0*/  LOP3.LUT R6, R168, 0xffff0000, RZ, 0xc0, !PT ;  /* 0xffff0000a8067812 */ /* 0x000fe200078ec0ff */
[C---:B------:R-:W-:Y:S01]  /*afb0*/  FMUL R3, R130.reuse, R25 ;  /* 0x0000001982037220 */ /* 0x040fe20000400000 */
[----:B------:R-:W-:Y:S01]  /*afc0*/  SHF.L.U32 R7, R169, 0x10, RZ ;  /* 0x00000010a9077819 */ /* 0x000fe200000006ff */
[----:B------:R-:W-:Y:S01]  /*afd0*/  FFMA R0, R133, R4, R0 ;  /* 0x0000000485007223 */ /* 0x000fe20000000000 */
[----:B------:R-:W-:Y:S01]  /*afe0*/  LOP3.LUT R8, R169, 0xffff0000, RZ, 0xc0, !PT ;  /* 0xffff0000a9087812 */ /* 0x000fe200078ec0ff */
[----:B------:R-:W-:Y:S01]  /*aff0*/  FMUL R4, R130, R26 ;  /* 0x0000001a82047220 */ /* 0x000fe20000400000 */
[C---:B------:R-:W-:Y:S01]  /*b000*/  SHF.L.U32 R9, R170.reuse, 0x10, RZ ;  /* 0x00000010aa097819 */ /* 0x040fe200000006ff */
[----:B------:R-:W-:Y:S01]  /*b010*/  FFMA R3, R133, R6, R3 ;  /* 0x0000000685037223 */ /* 0x000fe20000000003 */
[----:B------:R-:W-:Y:S01]  /*b020*/  LOP3.LUT R10, R170, 0xffff0000, RZ, 0xc0, !PT ;  /* 0xffff0000aa0a7812 */ /* 0x000fe200078ec0ff */
[C---:B------:R-:W-:Y:S01]  /*b030*/  FMUL R5, R130.reuse, R27 ;  /* 0x0000001b82057220 */ /* 0x040fe20000400000 */
[C---:B------:R-:W-:Y:S01]  /*b040*/  SHF.L.U32 R11, R171.reuse, 0x10, RZ ;  /* 0x00000010ab0b7819 */ /* 0x040fe200000006ff */
[C---:B------:R-:W-:Y:S01]  /*b050*/  FMUL R6, R130.reuse, R28 ;  /* 0x0000001c82067220 */ /* 0x040fe20000400000 */
[----:B------:R-:W-:Y:S01]  /*b060*/  LOP3.LUT R12, R171, 0xffff0000, RZ, 0xc0, !PT ;  /* 0xffff0000ab0c7812 */ /* 0x000fe200078ec0ff */
[----:B------:R-:W-:Y:S01]  /*b070*/  FFMA R4, R133, R7, R4 ;  /* 0x0000000785047223 */ /* 0x000fe20000000004 */
[----:B------:R-:W-:Y:S01]  /*b080*/  ISETP.NE.AND P1, PT, R189, R16, PT ;  /* 0x00000010bd00720c */ /* 0x000fe20003f25270 */
[----:B------:R-:W-:Y:S01]  /*b090*/  FFMA R5, R133, R8, R5 ;  /* 0x0000000885057223 */ /* 0x000fe20000000005 */
[----:B------:R-:W-:Y:S01]  /*b0a0*/  F2FP.BF16.F32.PACK_AB R16, R3, R0 ;  /* 0x000000000310723e */ /* 0x000fe200000010ff */
[C---:B------:R-:W-:Y:S01]  /*b0b0*/  FMUL R7, R130.reuse, R29 ;  /* 0x0000001d82077220 */ /* 0x040fe20000400000 */
[----:B------:R-:W-:Y:S01]  /*b0c0*/  LOP3.LUT R14, R159, 0xffff0000, RZ, 0xc0, !PT ;  /* 0xffff00009f0e7812 */ /* 0x000fe200078ec0ff */
[----:B------:R-:W-:Y:S01]  /*b0d0*/  FFMA R6, R133, R9, R6 ;  /* 0x0000000985067223 */ /* 0x000fe20000000006 */
[----:B------:R-:W-:Y:S01]  /*b0e0*/  F2FP.BF16.F32.PACK_AB R17, R5, R4 ;  /* 0x000000040511723e */ /* 0x000fe200000010ff */
[----:B------:R-:W-:Y:S01]  /*b0f0*/  FMUL R8, R130, R30 ;  /* 0x0000001e82087220 */ /* 0x000fe20000400000 */
[----:B------:R-:W-:Y:S01]  /*b100*/  ISETP.NE.AND P2, PT, R194, RZ, PT ;  /* 0x000000ffc200720c */ /* 0x000fe20003f45270 */
[----:B------:R-:W-:Y:S01]  /*b110*/  FMUL R9, R130, R31 ;  /* 0x0000001f82097220 */ /* 0x000fe20000400000 */
[----:B------:R-:W-:Y:S01]  /*b120*/  ISETP.NE.AND P0, PT, R189, RZ, PT ;  /* 0x000000ffbd00720c */ /* 0x000fe20003f05270 */
[C---:B------:R-:W-:Y:S01]  /*b130*/  FFMA R7, R133.reuse, R10, R7 ;  /* 0x0000000a85077223 */ /* 0x040fe20000000007 */
[C---:B------:R-:W-:Y:S01]  /*b140*/  FFMA R8, R133.reuse, R11, R8 ;  /* 0x0000000b85087223 */ /* 0x040fe20000000008 */
[----:B------:R-:W-:Y:S01]  /*b150*/  SHF.L.U32 R11, R164, 0x10, RZ ;  /* 0x00000010a40b7819 */ /* 0x000fe200000006ff */
[----:B------:R-:W-:Y:S01]  /*b160*/  FFMA R9, R133, R12, R9 ;  /* 0x0000000c85097223 */ /* 0x000fe20000000009 */
[----:B------:R-:W-:Y:S01]  /*b170*/  SHF.L.U32 R12, R166, 0x10, RZ ;  /* 0x00000010a60c7819 */ /* 0x000fe200000006ff */
[C---:B------:R-:W-:Y:S01]  /*b180*/  FMUL R10, R130.reuse, R32 ;  /* 0x00000020820a7220 */ /* 0x040fe20000400000 */
[----:B------:R-:W-:Y:S01]  /*b190*/  F2FP.BF16.F32.PACK_AB R18, R7, R6 ;  /* 0x000000060712723e */ /* 0x000fe200000010ff */
[----:B------:R-:W-:Y:S01]  /*b1a0*/  FMUL R0, R130, R33 ;  /* 0x0000002182007220 */ /* 0x000fe20000400000 */
[----:B------:R-:W-:Y:S01]  /*b1b0*/  F2FP.BF16.F32.PACK_AB R19, R9, R8 ;  /* 0x000000080913723e */ /* 0x000fe200000010ff */
[----:B------:R-:W-:Y:S01]  /*b1c0*/  FFMA R10, R133, R11, R10 ;  /* 0x0000000b850a7223 */ /* 0x000fe2000000000a */
[----:B------:R-:W-:Y:S01]  /*b1d0*/  LOP3.LUT R6, R164, 0xffff0000, RZ, 0xc0, !PT ;  /* 0xffff0000a4067812 */ /* 0x000fe200078ec0ff */
[C---:B------:R-:W-:Y:S01]  /*b1e0*/  FMUL R3, R130.reuse, R34 ;  /* 0x0000002282037220 */ /* 0x040fe20000400000 */
[C---:B------:R-:W-:Y:S01]  /*b1f0*/  SHF.L.U32 R8, R165.reuse, 0x10, RZ ;  /* 0x00000010a5087819 */ /* 0x040fe200000006ff */
[----:B------:R1:W-:Y:S01]  /*b200*/  @!P1 STS.128 [R188+0x4000], R16 ;  /* 0x00400010bc009388 */ /* 0x0003e20000000c00 */
[----:B------:R-:W-:Y:S01]  /*b210*/  LOP3.LUT R7, R165, 0xffff0000, RZ, 0xc0, !PT ;  /* 0xffff0000a5077812 */ /* 0x000fe200078ec0ff */
[----:B------:R-:W-:Y:S01]  /*b220*/  FMUL R4, R130, R35 ;  /* 0x0000002382047220 */ /* 0x000fe20000400000 */
[----:B------:R-:W-:Y:S01]  /*b230*/  LOP3.LUT R9, R166, 0xffff0000, RZ, 0xc0, !PT ;  /* 0xffff0000a6097812 */ /* 0x000fe200078ec0ff */
[C---:B------:R-:W-:Y:S01]  /*b240*/  FMUL R5, R130.reuse, R36 ;  /* 0x0000002482057220 */ /* 0x040fe20000400000 */
[----:B------:R-:W-:Y:S01]  /*b250*/  LOP3.LUT R11, R167, 0xffff0000, RZ, 0xc0, !PT ;  /* 0xffff0000a70b7812 */ /* 0x000fe200078ec0ff */
[C---:B------:R-:W-:Y:S01]  /*b260*/  FFMA R0, R133.reuse, R6, R0 ;  /* 0x0000000685007223 */ /* 0x040fe20000000000 */
[C---:B------:R-:W-:Y:S01]  /*b270*/  FFMA R3, R133.reuse, R8, R3 ;  /* 0x0000000885037223 */ /* 0x040fe20000000003 */
[C---:B------:R-:W-:Y:S01]  /*b280*/  FFMA R4, R133.reuse, R7, R4 ;  /* 0x0000000785047223 */ /* 0x040fe20000000004 */
[----:B------:R-:W-:Y:S01]  /*b290*/  FFMA R5, R133, R12, R5 ;  /* 0x0000000c85057223 */ /* 0x000fe20000000005 */
[----:B------:R-:W-:Y:S01]  /*b2a0*/  SHF.L.U32 R12, R167, 0x10, RZ ;  /* 0x00000010a70c7819 */ /* 0x000fe200000006ff */
[----:B------:R-:W-:Y:S01]  /*b2b0*/  FMUL R6, R130, R37 ;  /* 0x0000002582067220 */ /* 0x000fe20000400000 */
[----:B------:R-:W-:Y:S01]  /*b2c0*/  F2FP.BF16.F32.PACK_AB R20, R0, R10 ;  /* 0x0000000a0014723e */ /* 0x000fe200000010ff */
[----:B------:R-:W-:Y:S01]  /*b2d0*/  FMUL R7, R130, R38 ;  /* 0x0000002682077220 */ /* 0x000fe20000400000 */
[----:B------:R-:W-:Y:S01]  /*b2e0*/  F2FP.BF16.F32.PACK_AB R21, R4, R3 ;  /* 0x000000030415723e */ /* 0x000fe200000010ff */
[----:B------:R-:W-:Y:S01]  /*b2f0*/  FMUL R8, R130, R39 ;  /* 0x0000002782087220 */ /* 0x000fe20000400000 */
[----:B----4-:R-:W-:Y:S01]  /*b300*/  SHF.L.U32 R3, R160, 0x10, RZ ;  /* 0x00000010a0037819 */ /* 0x010fe200000006ff */
[C---:B------:R-:W-:Y:S01]  /*b310*/  FFMA R6, R133.reuse, R9, R6 ;  /* 0x0000000985067223 */ /* 0x040fe20000000006 */
[----:B------:R-:W-:Y:S01]  /*b320*/  SHF.L.U32 R9, R162, 0x10, RZ ;  /* 0x00000010a2097819 */ /* 0x000fe200000006ff */
[----:B------:R-:W-:Y:S01]  /*b330*/  FFMA R7, R133, R12, R7 ;  /* 0x0000000c85077223 */ /* 0x000fe20000000007 */
[----:B------:R-:W-:Y:S01]  /*b340*/  LOP3.LUT R10, R157, 0xffff0000, RZ, 0xc0, !PT ;  /* 0xffff00009d0a7812 */ /* 0x000fe200078ec0ff */
[C---:B------:R-:W-:Y:S01]  /*b350*/  FFMA R8, R133.reuse, R11, R8 ;  /* 0x0000000b85087223 */ /* 0x040fe20000000008 */
[----:B------:R-:W-:Y:S01]  /*b360*/  F2FP.BF16.F32.PACK_AB R22, R6, R5 ;  /* 0x000000050616723e */ /* 0x000fe200000010ff */
[----:B------:R-:W-:Y:S01]  /*b370*/  FMUL R0, R130, R40 ;  /* 0x0000002882007220 */ /* 0x000fe20000400000 */
[----:B------:R-:W-:Y:S01]  /*b380*/  LOP3.LUT R6, R160, 0xffff0000, RZ, 0xc0, !PT ;  /* 0xffff0000a0067812 */ /* 0x000fe200078ec0ff */
[----:B------:R-:W-:Y:S01]  /*b390*/  FMUL R4, R130, R42 ;  /* 0x0000002a82047220 */ /* 0x000fe20000400000 */
[----:B------:R-:W-:Y:S01]  /*b3a0*/  F2FP.BF16.F32.PACK_AB R23, R8, R7 ;  /* 0x000000070817723e */ /* 0x000fe200000010ff */
[----:B------:R-:W-:Y:S01]  /*b3b0*/  FFMA R0, R133, R3, R0 ;  /* 0x0000000385007223 */ /* 0x000fe20000000000 */
[C---:B------:R-:W-:Y:S01]  /*b3c0*/  SHF.L.U32 R7, R161.reuse, 0x10, RZ ;  /* 0x00000010a1077819 */ /* 0x040fe200000006ff */
[C---:B------:R-:W-:Y:S01]  /*b3d0*/  FMUL R3, R130.reuse, R41 ;  /* 0x0000002982037220 */ /* 0x040fe20000400000 */
[----:B------:R-:W-:Y:S01]  /*b3e0*/  LOP3.LUT R8, R161, 0xffff0000, RZ, 0xc0, !PT ;  /* 0xffff0000a1087812 */ /* 0x000fe200078ec0ff */
[----:B------:R-:W-:Y:S01]  /*b3f0*/  FMUL R5, R130, R43 ;  /* 0x0000002b82057220 */ /* 0x000fe20000400000 */
[----:B------:R-:W-:Y:S01]  /*b400*/  LOP3.LUT R12, R158, 0xffff0000, RZ, 0xc0, !PT ;  /* 0xffff00009e0c7812 */ /* 0x000fe200078ec0ff */
[----:B------:R-:W-:Y:S01]  /*b410*/  FFMA R3, R133, R6, R3 ;  /* 0x0000000685037223 */ /* 0x000fe20000000003 */
[----:B------:R-:W-:Y:S01]  /*b420*/  SHF.L.U32 R11, R159, 0x10, RZ ;  /* 0x000000109f0b7819 */ /* 0x000fe200000006ff */
[C---:B------:R-:W-:Y:S01]  /*b430*/  FFMA R4, R133.reuse, R7, R4 ;  /* 0x0000000785047223 */ /* 0x040fe20000000004 */
        /* <DEDUP_REMOVED lines=60> */
[----:B------:R-:W-:Y:S01]  /*b800*/  FFMA R5, R133, R12, R5 ;  /* 0x0000000c85057223 */ /* 0x000fe20000000005 */
[----:B------:R-:W-:Y:S01]  /*b810*/  SHF.L.U32 R12, R155, 0x10, RZ ;  /* 0x000000109b0c7819 */ /* 0x000fe200000006ff */
[----:B------:R-:W-:Y:S01]  /*b820*/  FMUL R6, R130, R61 ;  /* 0x0000003d82067220 */ /* 0x000fe20000400000 */
[----:B------:R-:W-:Y:S01]  /*b830*/  F2FP.BF16.F32.PACK_AB R89, R4, R3 ;  /* 0x000000030459723e */ /* 0x000fe200000010ff */
[----:B------:R-:W-:Y:S01]  /*b840*/  FMUL R7, R130, R62 ;  /* 0x0000003e82077220 */ /* 0x000fe20000400000 */
[----:B------:R-:W-:Y:S01]  /*b850*/  SHF.L.U32 R3, R148, 0x10, RZ ;  /* 0x0000001094037819 */ /* 0x000fe200000006ff */
[----:B------:R-:W-:Y:S01]  /*b860*/  FMUL R8, R130, R63 ;  /* 0x0000003f82087220 */ /* 0x000fe20000400000 */
[----:B------:R-:W-:Y:S01]  /*b870*/  LOP3.LUT R14, R147, 0xffff0000, RZ, 0xc0, !PT ;  /* 0xffff0000930e7812 */ /* 0x000fe200078ec0ff */
        /* <DEDUP_REMOVED lines=8> */
[----:B------:R1:W-:Y:S01]  /*b900*/  @!P1 STS.128 [R195+0x4010], R20 ;  /* 0x00401014c3009388 */ /* 0x0003e20000000c00 */
[----:B------:R-:W-:Y:S01]  /*b910*/  F2FP.BF16.F32.PACK_AB R91, R8, R7 ;  /* 0x00000007085b723e */ /* 0x000fe200000010ff */
[----:B------:R-:W-:Y:S01]  /*b920*/  FFMA R0, R133, R3, R0 ;  /* 0x0000000385007223 */ /* 0x000fe20000000000 */
[C---:B------:R-:W-:Y:S01]  /*b930*/  SHF.L.U32 R7, R149.reuse, 0x10, RZ ;  /* 0x0000001095077819 */ /* 0x040fe200000006ff */
[C---:B------:R-:W-:Y:S01]  /*b940*/  FMUL R3, R130.reuse, R65 ;  /* 0x0000004182037220 */ /* 0x040fe20000400000 */
[----:B------:R-:W-:Y:S01]  /*b950*/  LOP3.LUT R8, R149, 0xffff0000, RZ, 0xc0, !PT ;  /* 0xffff000095087812 */ /* 0x000fe200078ec0ff */
[C---:B------:R-:W-:Y:S01]  /*b960*/  FMUL R4, R130.reuse, R66 ;  /* 0x0000004282047220 */ /* 0x040fe20000400000 */
[----:B------:R-:W-:Y:S01]  /*b970*/  SHF.L.U32 R11, R147, 0x10, RZ ;  /* 0x00000010930b7819 */ /* 0x000fe200000006ff */
[C---:B------:R-:W-:Y:S01]  /*b980*/  FMUL R5, R130.reuse, R67 ;  /* 0x0000004382057220 */ /* 0x040fe20000400000 */
[C---:B------:R-:W-:Y:S01]  /*b990*/  FFMA R3, R133.reuse, R6, R3 ;  /* 0x0000000685037223 */ /* 0x040fe20000000003 */
[C---:B------:R-:W-:Y:S01]  /*b9a0*/  FFMA R4, R133.reuse, R7, R4 ;  /* 0x0000000785047223 */ /* 0x040fe20000000004 */
[----:B------:R-:W-:Y:S01]  /*b9b0*/  FMUL R6, R130, R68 ;  /* 0x0000004482067220 */ /* 0x000fe20000400000 */
[----:B------:R-:W-:Y:S01]  /*b9c0*/  FFMA R5, R133, R8, R5 ;  /* 0x0000000885057223 */ /* 0x000fe20000000005 */
[----:B------:R-:W-:Y:S01]  /*b9d0*/  LOP3.LUT R8, R150, 0xffff0000, RZ, 0xc0, !PT ;  /* 0xffff000096087812 */ /* 0x000fe200078ec0ff */
[C---:B------:R-:W-:Y:S01]  /*b9e0*/  FMUL R7, R130.reuse, R69 ;  /* 0x0000004582077220 */ /* 0x040fe20000400000 */
[----:B--2---:R-:W-:Y:S01]  /*b9f0*/  F2FP.BF16.F32.PACK_AB R16, R3, R0 ;  /* 0x000000000310723e */ /* 0x004fe200000010ff */
[----:B------:R2:W-:Y:S01]  /*ba00*/  @!P1 STS.128 [R188+0x5000], R88 ;  /* 0x00500058bc009388 */ /* 0x0005e20000000c00 */
[----:B------:R-:W-:Y:S01]  /*ba10*/  F2FP.BF16.F32.PACK_AB R17, R5, R4 ;  /* 0x000000040511723e */ /* 0x000fe200000010ff */
[----:B------:R-:W-:Y:S01]  /*ba20*/  FFMA R6, R133, R9, R6 ;  /* 0x0000000985067223 */ /* 0x000fe20000000006 */
[----:B------:R-:W-:Y:S01]  /*ba30*/  SHF.L.U32 R5, R151, 0x10, RZ ;  /* 0x0000001097057819 */ /* 0x000fe200000006ff */
[----:B------:R-:W-:Y:S01]  /*ba40*/  FFMA R7, R133, R8, R7 ;  /* 0x0000000885077223 */ /* 0x000fe20000000007 */
[----:B------:R-:W-:Y:S01]  /*ba50*/  LOP3.LUT R8, R151, 0xffff0000, RZ, 0xc0, !PT ;  /* 0xffff000097087812 */ /* 0x000fe200078ec0ff */
[----:B------:R-:W-:Y:S01]  /*ba60*/  FMUL R0, R130, R70 ;  /* 0x0000004682007220 */ /* 0x000fe20000400000 */
[----:B------:R-:W-:Y:S01]  /*ba70*/  SHF.L.U32 R9, R140, 0x10, RZ ;  /* 0x000000108c097819 */ /* 0x000fe200000006ff */
[C---:B------:R-:W-:Y:S01]  /*ba80*/  FMUL R3, R130.reuse, R71 ;  /* 0x0000004782037220 */ /* 0x040fe20000400000 */
[----:B------:R-:W-:Y:S01]  /*ba90*/  F2FP.BF16.F32.PACK_AB R18, R7, R6 ;  /* 0x000000060712723e */ /* 0x000fe200000010ff */
[----:B------:R-:W-:Y:S01]  /*baa0*/  FMUL R4, R130, R72 ;  /* 0x0000004882047220 */ /* 0x000fe20000400000 */
        /* <DEDUP_REMOVED lines=15> */
[C---:B------:R-:W-:Y:S01]  /*bba0*/  FMUL R0, R130.reuse, R76 ;  /* 0x0000004c82007220 */ /* 0x040fe20000400000 */
[----:B-1----:R-:W-:Y:S01]  /*bbb0*/  F2FP.BF16.F32.PACK_AB R20, R5, R4 ;  /* 0x000000040514723e */ /* 0x002fe200000010ff */
[C---:B------:R-:W-:Y:S01]  /*bbc0*/  FMUL R3, R130.reuse, R77 ;  /* 0x0000004d82037220 */ /* 0x040fe20000400000 */
[----:B------:R-:W-:Y:S01]  /*bbd0*/  F2FP.BF16.F32.PACK_AB R21, R7, R6 ;  /* 0x000000060715723e */ /* 0x000fe200000010ff */
[----:B------:R2:W-:Y:S01]  /*bbe0*/  @!P1 STS.128 [R198+0x5010], R16 ;  /* 0x00501010c6009388 */ /* 0x0005e20000000c00 */
[----:B------:R-:W-:Y:S01]  /*bbf0*/  SHF.L.U32 R7, R143, 0x10, RZ ;  /* 0x000000108f077819 */ /* 0x000fe200000006ff */
[----:B------:R-:W-:Y:S01]  /*bc00*/  FFMA R0, R133, R8, R0 ;  /* 0x0000000885007223 */ /* 0x000fe20000000000 */
[----:B------:R-:W-:Y:S01]  /*bc10*/  LOP3.LUT R8, R143, 0xffff0000, RZ, 0xc0, !PT ;  /* 0xffff00008f087812 */ /* 0x000fe200078ec0ff */
        /* <DEDUP_REMOVED lines=28> */
[----:B------:R-:W-:Y:S02]  /*bde0*/  F2FP.BF16.F32.PACK_AB R12, R0, R6 ;  /* 0x00000006000c723e */ /* 0x000fe400000010ff */
[----:B------:R-:W-:Y:S02]  /*bdf0*/  F2FP.BF16.F32.PACK_AB R13, R7, R3 ;  /* 0x00000003070d723e */ /* 0x000fe400000010ff */
[----:B------:R-:W-:Y:S02]  /*be00*/  F2FP.BF16.F32.PACK_AB R14, R5, R4 ;  /* 0x00000004050e723e */ /* 0x000fe400000010ff */
[----:B------:R-:W-:Y:S02]  /*be10*/  F2FP.BF16.F32.PACK_AB R15, R9, R8 ;  /* 0x00000008090f723e */ /* 0x000fe400000010ff */
[----:B------:R-:W-:Y:S02]  /*be20*/  MOV R0, UR46 ;  /* 0x0000002e00007c02 */ /* 0x000fe40008000f00 */
[----:B------:R-:W-:Y:S01]  /*be30*/  @P2 SHF.L.U32 R5, RZ, 0x1f, RZ ;  /* 0x0000001fff052819 */ /* 0x000fe200000006ff */
[----:B------:R2:W-:Y:S01]  /*be40*/  @!P1 STS.128 [R195+0x5010], R12 ;  /* 0x0050100cc3009388 */ /* 0x0005e20000000c00 */
[----:B------:R-:W-:Y:S04]  /*be50*/  @P2 LEA R0, R0, UR45, 0x3 ;  /* 0x0000002d00002c11 */ /* 0x000fe8000f8e18ff */
[----:B------:R-:W-:Y:S02]  /*be60*/  @P2 IADD3 R3, PT, PT, R0, 0x100, RZ ;  /* 0x0000010000032810 */ /* 0x000fe40007ffe0ff */
[----:B------:R-:W-:Y:S01]  /*be70*/  LEA R0, R137, UR45, 0x3 ;  /* 0x0000002d89007c11 */ /* 0x000fe2000f8e18ff */
[----:B------:R-:W-:Y:S01]  /*be80*/  @!PT LDS RZ, [RZ] ;  /* 0x00000000fffff984 */ /* 0x000fe20000000800 */
[----:B------:R-:W-:Y:S01]  /*be90*/  @!PT LDS RZ, [RZ] ;  /* 0x00000000fffff984 */ /* 0x000fe20000000800 */
[----:B------:R-:W-:Y:S01]  /*bea0*/  @!PT LDS RZ, [RZ] ;  /* 0x00000000fffff984 */ /* 0x000fe20000000800 */
[----:B------:R-:W-:Y:S01]  /*beb0*/  @!PT LDS RZ, [RZ] ;  /* 0x00000000fffff984 */ /* 0x000fe20000000800 */
[----:B------:R1:W-:Y:S06]  /*bec0*/  MEMBAR.ALL.CTA ;  /* 0x0000000000007992 */ /* 0x0003ec0000008000 */
[----:B-1----:R-:W1:Y:S02]  /*bed0*/  FENCE.VIEW.ASYNC.S ;  /* 0x00000000000073c6 */ /* 0x002e640000000000 */
[----:B------:R-:W-:Y:S05]  /*bee0*/  WARPSYNC.ALL ;  /* 0x0000000000007948 */ /* 0x000fea0003800000 */
[----:B------:R-:W-:Y:S01]  /*bef0*/  BSSY.RECONVERGENT B0, `(.L_x_147) ;  /* 0x0000010000007945 */ /* 0x000fe20003800200 */
[----:B------:R-:W-:Y:S01]  /*bf00*/  @P2 PRMT R3, R200, 0x654, R3 ;  /* 0x00000654c8032816 */ /* 0x000fe20000000003 */
[----:B-1----:R-:W-:Y:S06]  /*bf10*/  BAR.SYNC.DEFER_BLOCKING 0x1, 0x80 ;  /* 0x0042000000007b1d */ /* 0x002fec0000010000 */
[----:B------:R-:W-:Y:S05]  /*bf20*/  @P0 BRA `(.L_x_148) ;  /* 0x0000000000300947 */ /* 0x000fea0003800000 */
[----:B------:R-:W-:Y:S02]  /*bf30*/  UIADD3 UR4, UP0, UPT, UR54, 0xa80, URZ ;  /* 0x00000a8036047890 */ /* 0x000fe4000ff1e0ff */
[----:B------:R-:W-:Y:S02]  /*bf40*/  UIADD3 UR48, UPT, UPT, UR45, 0x4200, URZ ;  /* 0x000042002d307890 */ /* 0x000fe4000fffe0ff */
[----:B------:R-:W-:Y:S01]  /*bf50*/  UIADD3.X UR5, UPT, UPT, URZ, UR55, URZ, UP0, !UPT ;  /* 0x00000037ff057290 */ /* 0x000fe200087fe4ff */
[----:B------:R-:W-:Y:S01]  /*bf60*/  UMOV UR51, UR44 ;  /* 0x0000002c00337c82 */ /* 0x000fe20008000000 */
[----:B------:R-:W-:Y:S02]  /*bf70*/  UIADD3 UR9, UPT, UPT, UR49, 0x80, URZ ;  /* 0x0000008031097890 */ /* 0x000fe4000fffe0ff */
[----:B------:R-:W-:Y:S01]  /*bf80*/  UIADD3 UR8, UPT, UPT, UR45, 0x5200, URZ ;  /* 0x000052002d087890 */ /* 0x000fe2000fffe0ff */
[----:B------:R-:W-:Y:S01]  /*bf90*/  UMOV UR10, UR50 ;  /* 0x00000032000a7c82 */ /* 0x000fe20008000000 */
[----:B------:R-:W-:Y:S03]  /*bfa0*/  UMOV UR11, UR44 ;  /* 0x0000002c000b7c82 */ /* 0x000fe60008000000 */
[----:B------:R1:W-:Y:S04]  /*bfb0*/  UTMASTG.3D [UR48], [UR4] ;  /* 0x00000030040073b5 */ /* 0x0003e80008010000 */
[----:B------:R1:W-:Y:S01]  /*bfc0*/  UTMASTG.3D [UR8], [UR4] ;  /* 0x00000008040073b5 */ /* 0x0003e20008010000 */
[----:B------:R0:W-:Y:S01]  /*bfd0*/  UTMACMDFLUSH ;  /* 0x00000000000079b7 */ /* 0x0001e20000000000 */
[----:B-1----:R-:W-:Y:S04]  /*bfe0*/  DEPBAR.LE SB0, 0x1 ;  /* 0x000080400000791a */ /* 0x002fe80000000000 */
.L_x_148:
[----:B------:R-:W-:Y:S05]  /*bff0*/  BSYNC.RECONVERGENT B0 ;  /* 0x0000000000007941 */ /* 0x000fea0003800200 */
.L_x_147:
[----:B------:R-:W-:Y:S01]  /*c000*/  BAR.SYNC.DEFER_BLOCKING 0x1, 0x80 ;  /* 0x0042000000007b1d */ /* 0x000fe20000010000 */
[----:B------:R-:W-:Y:S01]  /*c010*/  UIADD3 UR4, UPT, UPT, UR46, 0x1, URZ ;  /* 0x000000012e047890 */ /* 0x000fe2000fffe0ff */
[----:B--2---:R-:W-:Y:S03]  /*c020*/  HFMA2 R16, -RZ, RZ, 0, 0 ;  /* 0x00000000ff107431 */ /* 0x004fe600000001ff */
[----:B------:R-:W-:Y:S04]  /*c030*/  UISETP.NE.AND UP0, UPT, UR4, 0x4, UPT ;  /* 0x000000040400788c */ /* 0x000fe8000bf05270 */
[----:B------:R-:W-:Y:S01]  /*c040*/  USEL UR47, UR4, URZ, UP0 ;  /* 0x000000ff042f7287 */ /* 0x000fe20008000000 */
[----:B------:R1:W-:Y:S01]  /*c050*/  @P2 SYNCS.ARRIVE.TRANS64.RED.A1T0 RZ, [R3+URZ], RZ ;  /* 0x000000ff03ff29a7 */ /* 0x0003e200081004ff */
[----:B------:R-:W-:Y:S01]  /*c060*/  BSSY B1, `(.L_x_149) ;  /* 0x000001e000017945 */ /* 0x000fe20003800000 */
[----:B------:R-:W2:Y:S02]  /*c070*/  @P2 SYNCS.PHASECHK.TRANS64.TRYWAIT P0, [R0+URZ+0xe0], R5 ;  /* 0x0000e005000025a7 */ /* 0x000ea400080011ff */
        /* <DEDUP_REMOVED lines=13> */
.L_x_152:
[----:B------:R-:W-:Y:S05]  /*c150*/  BSYNC B0 ;  /* 0x0000000000007941 */ /* 0x000fea0003800000 */
.L_x_151:
[----:B------:R-:W-:Y:S01]  /*c160*/  ISETP.NE.AND P0, PT, R199, RZ, PT ;  /* 0x000000ffc700720c */ /* 0x000fe20003f05270 */
[----:B------:R-:W-:Y:S11]  /*c170*/  VIADD R137, R137, 0x1 ;  /* 0x0000000189897836 */ /* 0x000ff60000000000 */
[----:B------:R-:W-:Y:S01]  /*c180*/  @!UPT UIADD3 URZ, UPT, UPT, URZ, URZ, URZ ;  /* 0x000000fffffff290 */ /* 0x000fe2000fffe0ff */
[----:B------:R2:W4:Y:S04]  /*c190*/  @P0 LDS.128 R160, [R4+0x20] ;  /* 0x0000200004a00984 */ /* 0x0005280000000c00 */
[----:B------:R2:W1:Y:S04]  /*c1a0*/  @P0 LDS.128 R140, [R4+0x1020] ;  /* 0x00102000048c0984 */ /* 0x0004680000000c00 */
[----:B------:R2:W1:Y:S04]  /*c1b0*/  @P0 LDS.128 R168, [R8] ;  /* 0x0000000008a80984 */ /* 0x0004680000000c00 */
[----:B------:R2:W1:Y:S04]  /*c1c0*/  @P0 LDS.128 R152, [R8+0x1000] ;  /* 0x0010000008980984 */ /* 0x0004680000000c00 */
[----:B------:R2:W1:Y:S04]  /*c1d0*/  @P0 LDS.128 R164, [R6+0x10] ;  /* 0x0000100006a40984 */ /* 0x0004680000000c00 */
[----:B------:R2:W1:Y:S04]  /*c1e0*/  @P0 LDS.128 R148, [R6+0x1010] ;  /* 0x0010100006940984 */ /* 0x0004680000000c00 */
[----:B------:R2:W1:Y:S04]  /*c1f0*/  @P0 LDS.128 R156, [R3+0x10] ;  /* 0x00001000039c0984 */ /* 0x0004680000000c00 */
[----:B------:R2:W1:Y:S01]  /*c200*/  @P0 LDS.128 R144, [R3+0x1010] ;  /* 0x0010100003900984 */ /* 0x0004620000000c00 */
[C---:B------:R-:W-:Y:S04]  /*c210*/  ISETP.NE.AND P0, PT, R137.reuse, 0x4, PT ;  /* 0x000000048900780c */ /* 0x040fe80003f05270 */
[----:B------:R-:W-:Y:S02]  /*c220*/  SEL R137, R137, RZ, P0 ;  /* 0x000000ff89897207 */ /* 0x000fe40000000000 */
[----:B------:R-:W-:Y:S02]  /*c230*/  SEL R16, RZ, 0x1, P0 ;  /* 0x00000001ff107807 */ /* 0x000fe40000000000 */
.L_x_150:
[----:B------:R-:W-:Y:S05]  /*c240*/  BSYNC B1 ;  /* 0x0000000000017941 */ /* 0x000fea0003800000 */
.L_x_149:
[----:B------:R-:W-:Y:S05]  /*c250*/  VIADD R92, R92, 0x400000 ;  /* 0x004000005c5c7836 */ /* 0x000fea0000000000 */
[----:B-1----:R-:W-:Y:S04]  /*c260*/  SHF.R.U32.HI R0, RZ, 0x15, R92 ;  /* 0x00000015ff007819 */ /* 0x002fe8000001165c */
[----:B------:R-:W-:Y:S04]  /*c270*/  LOP3.LUT R18, R0, 0x3, RZ, 0xc0, !PT ;  /* 0x0000000300127812 */ /* 0x000fe800078ec0ff */
[----:B------:R-:W-:Y:S11]  /*c280*/  ISETP.NE.AND P0, PT, R189, R18, PT ;  /* 0x00000012bd00720c */ /* 0x000ff60003f05270 */
[----:B------:R-:W-:Y:S02]  /*c290*/  @!UPT UIADD3 URZ, UPT, UPT, URZ, URZ, URZ ;  /* 0x000000fffffff290 */ /* 0x000fe4000fffe0ff */
[----:B------:R-:W-:Y:S05]  /*c2a0*/  @P0 BRA `(.L_x_154) ;  /* 0x0000000000bc0947 */ /* 0x000fea0003800000 */
[----:B------:R-:W-:Y:S11]  /*c2b0*/  LOP3.LUT P0, RZ, R0, 0x3, R177, 0x48, !PT ;  /* 0x0000000300ff7812 */ /* 0x000ff600078048b1 */
[----:B------:R-:W-:Y:S02]  /*c2c0*/  @!UPT UIADD3 URZ, UPT, UPT, URZ, URZ, URZ ;  /* 0x000000fffffff290 */ /* 0x000fe4000fffe0ff */
[----:B------:R-:W-:Y:S05]  /*c2d0*/  @!P0 BRA `(.L_x_155) ;  /* 0x0000000000408947 */ /* 0x000fea0003800000 */
[----:B------:R-:W1:Y:S01]  /*c2e0*/  LDCU.64 UR8, c[0x4][0x70] ;  /* 0x01000e00ff0877ac */ /* 0x000e620008000a00 */
[----:B------:R-:W-:Y:S01]  /*c2f0*/  MOV R15, 0x0 ;  /* 0x00000000000f7802 */ /* 0x000fe20000000f00 */
[----:B------:R-:W-:Y:S02]  /*c300*/  HFMA2 R12, -RZ, RZ, 0, 5.9604644775390625e-08 ;  /* 0x00000001ff0c7431 */ /* 0x000fe400000001ff */
[----:B--2---:R-:W-:Y:S02]  /*c310*/  IMAD.MOV.U32 R8, RZ, RZ, 0x192 ;  /* 0x00000192ff087424 */ /* 0x004fe400078e00ff */
[----:B------:R-:W-:Y:S01]  /*c320*/  IMAD.MOV.U32 R13, RZ, RZ, RZ ;  /* 0x000000ffff0d7224 */ /* 0x000fe200078e00ff */
[----:B------:R-:W2:Y:S01]  /*c330*/  LDCU.64 UR6, c[0x4][0x78] ;  /* 0x01000f00ff0677ac */ /* 0x000ea20008000a00 */
[----:B------:R-:W3:Y:S01]  /*c340*/  LDC.64 R14, c[0x4][R15] ;  /* 0x010000000f0e7b82 */ /* 0x000ee20000000a00 */
[----:B------:R-:W5:Y:S01]  /*c350*/  LDCU.64 UR4, c[0x4][0x10] ;  /* 0x01000200ff0477ac */ /* 0x000f620008000a00 */
[----:B-1----:R-:W-:Y:S01]  /*c360*/  MOV R5, UR9 ;  /* 0x0000000900057c02 */ /* 0x002fe20008000f00 */
[----:B------:R-:W-:Y:S01]  /*c370*/  IMAD.U32 R4, RZ, RZ, UR8 ;  /* 0x00000008ff047e24 */ /* 0x000fe2000f8e00ff */
[----:B--2---:R-:W-:Y:S01]  /*c380*/  MOV R7, UR7 ;  /* 0x0000000700077c02 */ /* 0x004fe20008000f00 */
[----:B------:R-:W-:Y:S01]  /*c390*/  IMAD.U32 R6, RZ, RZ, UR6 ;  /* 0x00000006ff067e24 */ /* 0x000fe2000f8e00ff */
[----:B-----5:R-:W-:Y:S01]  /*c3a0*/  MOV R11, UR5 ;  /* 0x00000005000b7c02 */ /* 0x020fe20008000f00 */
[----:B------:R-:W-:Y:S02]  /*c3b0*/  IMAD.U32 R10, RZ, RZ, UR4 ;  /* 0x00000004ff0a7e24 */ /* 0x000fe4000f8e00ff */
[----:B------:R-:W-:Y:S07]  /*c3c0*/  LEPC R20, `(.L_x_155) ;  /* 0x000000001014794e */ /* 0x000fee0000000000 */
[----:B---34-:R-:W-:Y:S05]  /*c3d0*/  CALL.ABS.NOINC R14 ;  /* 0x000000000e007343 */ /* 0x018fea0003c00000 */
.L_x_155:
[----:B------:R-:W-:Y:S05]  /*c3e0*/  WARPSYNC.ALL ;  /* 0x0000000000007948 */ /* 0x000fea0003800000 */
[C---:B------:R-:W-:Y:S01]  /*c3f0*/  R2UR UR4, R92.reuse ;  /* 0x000000005c0472ca */ /* 0x040fe200000e0000 */
[----:B------:R-:W-:Y:S05]  /*c400*/  VIADD R0, R92, 0x80 ;  /* 0x000000805c007836 */ /* 0x000fea0000000000 */
[----:B------:R-:W-:Y:S04]  /*c410*/  SHF.R.U32.HI R0, RZ, 0x15, R0 ;  /* 0x00000015ff007819 */ /* 0x000fe80000011600 */
[----:B------:R-:W-:Y:S03]  /*c420*/  LOP3.LUT P0, RZ, R0, 0x3, R177, 0x48, !PT ;  /* 0x0000000300ff7812 */ /* 0x000fe600078048b1 */
[----:B------:R-:W1:Y:S10]  /*c430*/  LDTM.x32 R24, tmem[UR4] ;  /* 0x00000004001879ee */ /* 0x000e7400082c0000 */
[----:B-1----:R-:W-:Y:S05]  /*c440*/  @!P0 BRA `(.L_x_156) ;  /* 0x0000000000408947 */ /* 0x002fea0003800000 */
        /* <DEDUP_REMOVED lines=16> */
.L_x_156:
[----:B------:R-:W-:Y:S05]  /*c550*/  WARPSYNC.ALL ;  /* 0x0000000000007948 */ /* 0x000fea0003800000 */
[----:B------:R-:W-:Y:S11]  /*c560*/  R2UR UR4, R92 ;  /* 0x000000005c0472ca */ /* 0x000ff600000e0000 */
[----:B------:R-:W-:Y:S02]  /*c570*/  @!UPT UIADD3 URZ, UPT, UPT, URZ, URZ, URZ ;  /* 0x000000fffffff290 */ /* 0x000fe4000fffe0ff */
[----:B------:R-:W1:Y:S02]  /*c580*/  LDTM.x32 R56, tmem[UR4+0x80] ;  /* 0x00008004003879ee */ /* 0x000e6400082c0000 */
[----:B-1----:R-:W-:Y:S01]  /*c590*/  NOP ;  /* 0x0000000000007918 */ /* 0x002fe20000000000 */
.L_x_154:
[----:B--2---:R-:W-:Y:S01]  /*c5a0*/  SHF.L.U32 R4, R168, 0x10, RZ ;  /* 0x00000010a8047819 */ /* 0x004fe200000006ff */
        /* <DEDUP_REMOVED lines=234> */
[----:B------:R-:W-:Y:S01]  /*d450*/  LEA R8, R137, UR45, 0x3 ;  /* 0x0000002d89087c11 */ /* 0x000fe2000f8e18ff */
[----:B------:R2:W-:Y:S01]  /*d460*/  @!P1 STS.128 [R195+0x7010], R12 ;  /* 0x0070100cc3009388 */ /* 0x0005e20000000c00 */
[----:B------:R-:W-:Y:S02]  /*d470*/  @P2 LEA R0, R0, UR45, 0x3 ;  /* 0x0000002d00002c11 */ /* 0x000fe4000f8e18ff */
[----:B------:R-:W-:Y:S02]  /*d480*/  @P2 SHF.L.U32 R5, R16, 0x1f, RZ ;  /* 0x0000001f10052819 */ /* 0x000fe400000006ff */
[----:B------:R-:W-:Y:S01]  /*d490*/  @P2 IADD3 R3, PT, PT, R0, 0x100, RZ ;  /* 0x0000010000032810 */ /* 0x000fe20007ffe0ff */
        /* <DEDUP_REMOVED lines=13> */
[----:B------:R-:W-:Y:S02]  /*d570*/  UIADD3 UR8, UPT, UPT, UR45, 0x6200, URZ ;  /* 0x000062002d087890 */ /* 0x000fe4000fffe0ff */
[----:B------:R-:W-:Y:S01]  /*d580*/  UIADD3.X UR5, UPT, UPT, URZ, UR55, URZ, UP0, !UPT ;  /* 0x00000037ff057290 */ /* 0x000fe200087fe4ff */
[----:B------:R-:W-:Y:S01]  /*d590*/  UMOV UR9, UR49 ;  /* 0x0000003100097c82 */ /* 0x000fe20008000000 */
[----:B------:R-:W-:Y:S01]  /*d5a0*/  UMOV UR11, UR44 ;  /* 0x0000002c000b7c82 */ /* 0x000fe20008000000 */
[----:B------:R-:W-:Y:S02]  /*d5b0*/  UIADD3 UR13, UPT, UPT, UR49, 0x80, URZ ;  /* 0x00000080310d7890 */ /* 0x000fe4000fffe0ff */
[----:B------:R-:W-:Y:S01]  /*d5c0*/  UIADD3 UR12, UPT, UPT, UR45, 0x7200, URZ ;  /* 0x000072002d0c7890 */ /* 0x000fe2000fffe0ff */
[----:B------:R-:W-:Y:S03]  /*d5d0*/  UMOV UR15, UR44 ;  /* 0x0000002c000f7c82 */ /* 0x000fe60008000000 */
[----:B------:R1:W-:Y:S01]  /*d5e0*/  UTMASTG.3D [UR8], [UR4] ;  /* 0x00000008040073b5 */ /* 0x0003e20008010000 */
[----:B------:R-:W-:Y:S04]  /*d5f0*/  UMOV UR14, UR10 ;  /* 0x0000000a000e7c82 */ /* 0x000fe80008000000 */
[----:B------:R1:W-:Y:S01]  /*d600*/  UTMASTG.3D [UR12], [UR4] ;  /* 0x0000000c040073b5 */ /* 0x0003e20008010000 */
[----:B------:R0:W-:Y:S01]  /*d610*/  UTMACMDFLUSH ;  /* 0x00000000000079b7 */ /* 0x0001e20000000000 */
[----:B-1----:R-:W-:Y:S04]  /*d620*/  DEPBAR.LE SB0, 0x1 ;  /* 0x000080400000791a */ /* 0x002fe80000000000 */
.L_x_158:
[----:B------:R-:W-:Y:S05]  /*d630*/  BSYNC.RECONVERGENT B0 ;  /* 0x0000000000007941 */ /* 0x000fea0003800200 */
.L_x_157:
        /* <DEDUP_REMOVED lines=9> */
[----:B------:R-:W4:Y:S01]  /*d6d0*/  @P2 SYNCS.PHASECHK.TRANS64.TRYWAIT P0, [R8+URZ+0xe0], R5 ;  /* 0x0000e005080025a7 */ /* 0x000f2200080011ff */
[----:B------:R-:W-:Y:S01]  /*d6e0*/  VIADD R17, R131, UR4 ;  /* 0x0000000483117c36 */ /* 0x000fe20008000000 */
[----:B------:R-:W-:Y:S04]  /*d6f0*/  USEL UR46, UR5, URZ, UP0 ;  /* 0x000000ff052e7287 */ /* 0x000fe80008000000 */
[----:B------:R-:W-:Y:S04]  /*d700*/  SHF.R.U32.HI R10, RZ, 0x15, R17 ;  /* 0x00000015ff0a7819 */ /* 0x000fe80000011611 */
[----:B------:R-:W-:Y:S02]  /*d710*/  LOP3.LUT R18, R10, 0x3, RZ, 0xc0, !PT ;  /* 0x000000030a127812 */ /* 0x000fe400078ec0ff */
[----:B----4-:R-:W-:Y:S01]  /*d720*/  @P2 SEL R138, RZ, 0x1, !P0 ;  /* 0x00000001ff8a2807 */ /* 0x010fe20004000000 */
        /* <DEDUP_REMOVED lines=9> */
[----:B------:R-:W-:Y:S04]  /*d7c0*/  SHF.L.U32 R5, R16, 0x1f, RZ ;  /* 0x0000001f10057819 */ /* 0x000fe800000006ff */
[----:B------:R-:W1:Y:S02]  /*d7d0*/  SYNCS.PHASECHK.TRANS64.TRYWAIT P0, [R8+URZ+0xe0], R5 ;  /* 0x0000e005080075a7 */ /* 0x000e6400080011ff */
[----:B-1----:R-:W-:Y:S05]  /*d7e0*/  @!P0 BRA `(.L_x_163) ;  /* 0x0000006800948947 */ /* 0x002fea0003800000 */
.L_x_162:
[----:B------:R-:W-:Y:S05]  /*d7f0*/  BSYNC B0 ;  /* 0x0000000000007941 */ /* 0x000fea0003800000 */
.L_x_161:
[----:B------:R-:W-:Y:S01]  /*d800*/  ISETP.NE.AND P0, PT, R199, RZ, PT ;  /* 0x000000ffc700720c */ /* 0x000fe20003f05270 */
[----:B------:R-:W-:Y:S11]  /*d810*/  VIADD R137, R137, 0x1 ;  /* 0x0000000189897836 */ /* 0x000ff60000000000 */
[----:B------:R-:W-:Y:S01]  /*d820*/  @!UPT UIADD3 URZ, UPT, UPT, URZ, URZ, URZ ;  /* 0x000000fffffff290 */ /* 0x000fe2000fffe0ff */
[----:B------:R4:W2:Y:S04]  /*d830*/  @P0 LDS.128 R160, [R3+0x20] ;  /* 0x0000200003a00984 */ /* 0x0008a80000000c00 */
[----:B------:R4:W2:Y:S04]  /*d840*/  @P0 LDS.128 R140, [R3+0x1020] ;  /* 0x00102000038c0984 */ /* 0x0008a80000000c00 */
[----:B------:R4:W2:Y:S04]  /*d850*/  @P0 LDS.128 R168, [R6] ;  /* 0x0000000006a80984 */ /* 0x0008a80000000c00 */
[----:B------:R4:W2:Y:S04]  /*d860*/  @P0 LDS.128 R152, [R6+0x1000] ;  /* 0x0010000006980984 */ /* 0x0008a80000000c00 */
[----:B------:R4:W2:Y:S04]  /*d870*/  @P0 LDS.128 R164, [R4+0x10] ;  /* 0x0000100004a40984 */ /* 0x0008a80000000c00 */
[----:B------:R4:W2:Y:S04]  /*d880*/  @P0 LDS.128 R148, [R4+0x1010] ;  /* 0x0010100004940984 */ /* 0x0008a80000000c00 */
[----:B------:R4:W2:Y:S04]  /*d890*/  @P0 LDS.128 R156, [R0+0x10] ;  /* 0x00001000009c0984 */ /* 0x0008a80000000c00 */
[----:B------:R4:W2:Y:S01]  /*d8a0*/  @P0 LDS.128 R144, [R0+0x1010] ;  /* 0x0010100000900984 */ /* 0x0008a20000000c00 */
[C---:B------:R-:W-:Y:S04]  /*d8b0*/  ISETP.NE.AND P0, PT, R137.reuse, 0x4, PT ;  /* 0x000000048900780c */ /* 0x040fe80003f05270 */
[----:B-1----:R-:W-:Y:S02]  /*d8c0*/  SEL R5, RZ, 0x1, P0 ;  /* 0x00000001ff057807 */ /* 0x002fe40000000000 */
[----:B------:R-:W-:Y:S02]  /*d8d0*/  SEL R137, R137, RZ, P0 ;  /* 0x000000ff89897207 */ /* 0x000fe40000000000 */
[----:B------:R-:W-:Y:S02]  /*d8e0*/  LOP3.LUT R16, R16, R5, RZ, 0x3c, !PT ;  /* 0x0000000510107212 */ /* 0x000fe400078e3cff */
.L_x_160:
[----:B------:R-:W-:Y:S05]  /*d8f0*/  BSYNC B1 ;  /* 0x0000000000017941 */ /* 0x000fea0003800000 */
.L_x_159:
[----:B------:R-:W-:Y:S11]  /*d900*/  ISETP.NE.AND P0, PT, R189, R18, PT ;  /* 0x00000012bd00720c */ /* 0x000ff60003f05270 */
[----:B------:R-:W-:Y:S02]  /*d910*/  @!UPT UIADD3 URZ, UPT, UPT, URZ, URZ, URZ ;  /* 0x000000fffffff290 */ /* 0x000fe4000fffe0ff */
[----:B------:R-:W-:Y:S05]  /*d920*/  @P0 BRA `(.L_x_164) ;  /* 0x0000000000bc0947 */ /* 0x000fea0003800000 */
[----:B------:R-:W-:Y:S11]  /*d930*/  LOP3.LUT P0, RZ, R10, 0x3, R177, 0x48, !PT ;  /* 0x000000030aff7812 */ /* 0x000ff600078048b1 */
[----:B------:R-:W-:Y:S02]  /*d940*/  @!UPT UIADD3 URZ, UPT, UPT, URZ, URZ, URZ ;  /* 0x000000fffffff290 */ /* 0x000fe4000fffe0ff */
[----:B------:R-:W-:Y:S05]  /*d950*/  @!P0 BRA `(.L_x_165) ;  /* 0x0000000000408947 */ /* 0x000fea0003800000 */
[----:B------:R-:W1:Y:S01]  /*d960*/  LDCU.64 UR8, c[0x4][0x70] ;  /* 0x01000e00ff0877ac */ /* 0x000e620008000a00 */
[----:B--2---:R-:W-:Y:S01]  /*d970*/  MOV R15, 0x0 ;  /* 0x00000000000f7802 */ /* 0x004fe20000000f00 */
[----:B------:R-:W-:Y:S02]  /*d980*/  HFMA2 R12, -RZ, RZ, 0, 5.9604644775390625e-08 ;  /* 0x00000001ff0c7431 */ /* 0x000fe400000001ff */
[----:B------:R-:W-:Y:S02]  /*d990*/  IMAD.MOV.U32 R8, RZ, RZ, 0x192 ;  /* 0x00000192ff087424 */ /* 0x000fe400078e00ff */
[----:B------:R-:W-:Y:S01]  /*d9a0*/  IMAD.MOV.U32 R13, RZ, RZ, RZ ;  /* 0x000000ffff0d7224 */ /* 0x000fe200078e00ff */
[----:B------:R-:W2:Y:S01]  /*d9b0*/  LDCU.64 UR6, c[0x4][0x78] ;  /* 0x01000f00ff0677ac */ /* 0x000ea20008000a00 */
[----:B------:R-:W3:Y:S01]  /*d9c0*/  LDC.64 R14, c[0x4][R15] ;  /* 0x010000000f0e7b82 */ /* 0x000ee20000000a00 */
[----:B------:R-:W5:Y:S01]  /*d9d0*/  LDCU.64 UR4, c[0x4][0x10] ;  /* 0x01000200ff0477ac */ /* 0x000f620008000a00 */
[----:B-1----:R-:W-:Y:S01]  /*d9e0*/  MOV R5, UR9 ;  /* 0x0000000900057c02 */ /* 0x002fe20008000f00 */
[----:B----4-:R-:W-:Y:S01]  /*d9f0*/  IMAD.U32 R4, RZ, RZ, UR8 ;  /* 0x00000008ff047e24 */ /* 0x010fe2000f8e00ff */
[----:B--2---:R-:W-:Y:S01]  /*da00*/  MOV R7, UR7 ;  /* 0x0000000700077c02 */ /* 0x004fe20008000f00 */
[----:B------:R-:W-:Y:S01]  /*da10*/  IMAD.U32 R6, RZ, RZ, UR6 ;  /* 0x00000006ff067e24 */ /* 0x000fe2000f8e00ff */
[----:B-----5:R-:W-:Y:S01]  /*da20*/  MOV R11, UR5 ;  /* 0x00000005000b7c02 */ /* 0x020fe20008000f00 */
[----:B------:R-:W-:Y:S02]  /*da30*/  IMAD.U32 R10, RZ, RZ, UR4 ;  /* 0x00000004ff0a7e24 */ /* 0x000fe4000f8e00ff */
[----:B------:R-:W-:Y:S07]  /*da40*/  LEPC R20, `(.L_x_165) ;  /* 0x000000001014794e */ /* 0x000fee0000000000 */
[----:B---3--:R-:W-:Y:S05]  /*da50*/  CALL.ABS.NOINC R14 ;  /* 0x000000000e007343 */ /* 0x008fea0003c00000 */
.L_x_165:
[----:B------:R-:W-:Y:S05]  /*da60*/  WARPSYNC.ALL ;  /* 0x0000000000007948 */ /* 0x000fea0003800000 */
[C---:B------:R-:W-:Y:S01]  /*da70*/  R2UR UR4, R17.reuse ;  /* 0x00000000110472ca */ /* 0x040fe200000e0000 */
[----:B----4-:R-:W-:Y:S05]  /*da80*/  VIADD R0, R17, 0x80 ;  /* 0x0000008011007836 */ /* 0x010fea0000000000 */
[----:B------:R-:W-:Y:S04]  /*da90*/  SHF.R.U32.HI R0, RZ, 0x15, R0 ;  /* 0x00000015ff007819 */ /* 0x000fe80000011600 */
[----:B------:R-:W-:Y:S03]  /*daa0*/  LOP3.LUT P0, RZ, R0, 0x3, R177, 0x48, !PT ;  /* 0x0000000300ff7812 */ /* 0x000fe600078048b1 */
[----:B------:R-:W1:Y:S10]  /*dab0*/  LDTM.x32 R24, tmem[UR4] ;  /* 0x00000004001879ee */ /* 0x000e7400082c0000 */
[----:B-1----:R-:W-:Y:S05]  /*dac0*/  @!P0 BRA `(.L_x_166) ;  /* 0x0000000000408947 */ /* 0x002fea0003800000 */
[----:B------:R-:W1:Y:S01]  /*dad0*/  LDCU.64 UR8, c[0x4][0x70] ;  /* 0x01000e00ff0877ac */ /* 0x000e620008000a00 */
[----:B--2---:R-:W-:Y:S01]  /*dae0*/  MOV R15, 0x0 ;  /* 0x00000000000f7802 */ /* 0x004fe20000000f00 */
[----:B------:R-:W-:Y:S02]  /*daf0*/  HFMA2 R12, -RZ, RZ, 0, 5.9604644775390625e-08 ;  /* 0x00000001ff0c7431 */ /* 0x000fe400000001ff */
[----:B------:R-:W-:Y:S02]  /*db00*/  IMAD.MOV.U32 R8, RZ, RZ, 0x192 ;  /* 0x00000192ff087424 */ /* 0x000fe400078e00ff */
[----:B------:R-:W-:Y:S01]  /*db10*/  IMAD.MOV.U32 R13, RZ, RZ, RZ ;  /* 0x000000ffff0d7224 */ /* 0x000fe200078e00ff */
[----:B------:R-:W2:Y:S01]  /*db20*/  LDCU.64 UR6, c[0x4][0x78] ;  /* 0x01000f00ff0677ac */ /* 0x000ea20008000a00 */
[----:B------:R-:W4:Y:S01]  /*db30*/  LDC.64 R14, c[0x4][R15] ;  /* 0x010000000f0e7b82 */ /* 0x000f220000000a00 */
        /* <DEDUP_REMOVED lines=9> */
.L_x_166:
[----:B------:R-:W-:Y:S05]  /*dbd0*/  WARPSYNC.ALL ;  /* 0x0000000000007948 */ /* 0x000fea0003800000 */
[----:B------:R-:W-:Y:S11]  /*dbe0*/  R2UR UR4, R17 ;  /* 0x00000000110472ca */ /* 0x000ff600000e0000 */
[----:B------:R-:W-:Y:S02]  /*dbf0*/  @!UPT UIADD3 URZ, UPT, UPT, URZ, URZ, URZ ;  /* 0x000000fffffff290 */ /* 0x000fe4000fffe0ff */
[----:B------:R-:W1:Y:S02]  /*dc00*/  LDTM.x32 R56, tmem[UR4+0x80] ;  /* 0x00008004003879ee */ /* 0x000e6400082c0000 */
[----:B-1----:R-:W-:Y:S01]  /*dc10*/  NOP ;  /* 0x0000000000007918 */ /* 0x002fe20000000000 */
.L_x_164:
[----:B--2-4-:R-:W-:Y:S01]  /*dc20*/  SHF.L.U32 R4, R168, 0x10, RZ ;  /* 0x00000010a8047819 */ /* 0x014fe200000006ff */
        /* <DEDUP_REMOVED lines=39> */
[----:B------:R1:W-:Y:S01]  /*dea0*/  @!P1 STS.128 [R188], R20 ;  /* 0x00000014bc009388 */ /* 0x0003e20000000c00 */
        /* <DEDUP_REMOVED lines=15> */
[----:B------:R-:W-:Y:S01]  /*dfa0*/  SHF.L.U32 R3, R160, 0x10, RZ ;  /* 0x00000010a0037819 */ /* 0x000fe200000006ff */
        /* <DEDUP_REMOVED lines=194> */
[----:B------:R-:W-:Y:S01]  /*ebd0*/  UIADD3 UR4, UPT, UPT, UR45, 0x200, URZ ;  /* 0x000002002d047890 */ /* 0x000fe2000fffe0ff */
[----:B------:R-:W-:Y:S01]  /*ebe0*/  UMOV UR51, UR44 ;  /* 0x0000002c00337c82 */ /* 0x000fe20008000000 */
[----:B------:R-:W-:Y:S02]  /*ebf0*/  UIADD3 UR9, UPT, UPT, UR49, 0x80, URZ ;  /* 0x0000008031097890 */ /* 0x000fe4000fffe0ff */
[----:B------:R-:W-:Y:S02]  /*ec00*/  UIADD3 UR8, UPT, UPT, UR45, 0x1200, URZ ;  /* 0x000012002d087890 */ /* 0x000fe4000fffe0ff */
[----:B------:R-:W-:Y:S01]  /*ec10*/  MOV R181, UR4 ;  /* 0x0000000400b57c02 */ /* 0x000fe20008000f00 */
[----:B------:R-:W-:Y:S01]  /*ec20*/  UIADD3 UR4, UP0, UPT, UR54, 0xa80, URZ ;  /* 0x00000a8036047890 */ /* 0x000fe2000ff1e0ff */
[----:B------:R-:W-:Y:S02]  /*ec30*/  UMOV UR10, UR50 ;  /* 0x00000032000a7c82 */ /* 0x000fe40008000000 */
[----:B------:R-:W-:Y:S01]  /*ec40*/  R2UR UR48, R181 ;  /* 0x00000000b53072ca */ /* 0x000fe200000e0000 */
[----:B------:R-:W-:Y:S01]  /*ec50*/  UIADD3.X UR5, UPT, UPT, URZ, UR55, URZ, UP0, !UPT ;  /* 0x00000037ff057290 */ /* 0x000fe200087fe4ff */
[----:B------:R-:W-:Y:S11]  /*ec60*/  UMOV UR11, UR44 ;  /* 0x0000002c000b7c82 */ /* 0x000ff60008000000 */
[----:B------:R1:W-:Y:S01]  /*ec70*/  UTMASTG.3D [UR48], [UR4] ;  /* 0x00000030040073b5 */ /* 0x0003e20008010000 */
[----:B------:R1:W-:Y:S01]  /*ec80*/  UTMASTG.3D [UR8], [UR4] ;  /* 0x00000008040073b5 */ /* 0x0003e20008010000 */
[----:B------:R0:W-:Y:S01]  /*ec90*/  UTMACMDFLUSH ;  /* 0x00000000000079b7 */ /* 0x0001e20000000000 */
[----:B-1----:R-:W-:Y:S04]  /*eca0*/  DEPBAR.LE SB0, 0x1 ;  /* 0x000080400000791a */ /* 0x002fe80000000000 */
.L_x_168:
[----:B------:R-:W-:Y:S05]  /*ecb0*/  BSYNC.RECONVERGENT B0 ;  /* 0x0000000000007941 */ /* 0x000fea0003800200 */
.L_x_167:
[----:B------:R-:W-:Y:S01]  /*ecc0*/  BAR.SYNC.DEFER_BLOCKING 0x1, 0x80 ;  /* 0x0042000000007b1d */ /* 0x000fe20000010000 */
[----:B------:R-:W-:Y:S04]  /*ecd0*/  UIADD3 UR4, UPT, UPT, UR46, 0x1, URZ ;  /* 0x000000012e047890 */ /* 0x000fe8000fffe0ff */
[----:B------:R-:W-:Y:S04]  /*ece0*/  UISETP.NE.AND UP0, UPT, UR4, 0x4, UPT ;  /* 0x000000040400788c */ /* 0x000fe8000bf05270 */
[----:B------:R-:W-:Y:S01]  /*ecf0*/  USEL UR47, UR4, URZ, UP0 ;  /* 0x000000ff042f7287 */ /* 0x000fe20008000000 */
[----:B------:R1:W-:Y:S01]  /*ed00*/  @P2 SYNCS.ARRIVE.TRANS64.RED.A1T0 RZ, [R3+URZ], RZ ;  /* 0x000000ff03ff29a7 */ /* 0x0003e200081004ff */
[----:B------:R-:W-:Y:S01]  /*ed10*/  BSSY B1, `(.L_x_169) ;  /* 0x000001f000017945 */ /* 0x000fe20003800000 */
[----:B------:R-:W4:Y:S02]  /*ed20*/  @P2 SYNCS.PHASECHK.TRANS64.TRYWAIT P0, [R8+URZ+0xe0], R5 ;  /* 0x0000e005080025a7 */ /* 0x000f2400080011ff */
        /* <DEDUP_REMOVED lines=13> */
.L_x_172:
[----:B------:R-:W-:Y:S05]  /*ee00*/  BSYNC B0 ;  /* 0x0000000000007941 */ /* 0x000fea0003800000 */
.L_x_171:
        /* <DEDUP_REMOVED lines=15> */
.L_x_170:
[----:B------:R-:W-:Y:S05]  /*ef00*/  BSYNC B1 ;  /* 0x0000000000017941 */ /* 0x000fea0003800000 */
.L_x_169:
[----:B------:R-:W-:Y:S05]  /*ef10*/  VIADD R17, R17, 0x400000 ;  /* 0x0040000011117836 */ /* 0x000fea0000000000 */
[----:B----4-:R-:W-:Y:S04]  /*ef20*/  SHF.R.U32.HI R0, RZ, 0x15, R17 ;  /* 0x00000015ff007819 */ /* 0x010fe80000011611 */
        /* <DEDUP_REMOVED lines=23> */
.L_x_175:
        /* <DEDUP_REMOVED lines=23> */
.L_x_176:
[----:B------:R-:W-:Y:S05]  /*f210*/  WARPSYNC.ALL ;  /* 0x0000000000007948 */ /* 0x000fea0003800000 */
[----:B------:R-:W-:Y:S11]  /*f220*/  R2UR UR4, R17 ;  /* 0x00000000110472ca */ /* 0x000ff600000e0000 */
[----:B------:R-:W-:Y:S02]  /*f230*/  @!UPT UIADD3 URZ, UPT, UPT, URZ, URZ, URZ ;  /* 0x000000fffffff290 */ /* 0x000fe4000fffe0ff */
[----:B------:R-:W1:Y:S02]  /*f240*/  LDTM.x32 R56, tmem[UR4+0x80] ;  /* 0x00008004003879ee */ /* 0x000e6400082c0000 */
[----:B-1----:R-:W-:Y:S01]  /*f250*/  NOP ;  /* 0x0000000000007918 */ /* 0x002fe20000000000 */
.L_x_174:
        /* <DEDUP_REMOVED lines=235> */
[----:B------:R-:W-:Y:S01]  /*10110*/  @P2 SHF.L.U32 R5, R16, 0x1f, RZ ;  /* 0x0000001f10052819 */ /* 0x000fe200000006ff */
        /* <DEDUP_REMOVED lines=29> */
.L_x_178:
[----:B------:R-:W-:Y:S05]  /*102f0*/  BSYNC.RECONVERGENT B0 ;  /* 0x0000000000007941 */ /* 0x000fea0003800200 */
.L_x_177:
[----:B------:R-:W-:Y:S01]  /*10300*/  BAR.SYNC.DEFER_BLOCKING 0x1, 0x80 ;  /* 0x0042000000007b1d */ /* 0x000fe20000010000 */
[----:B------:R-:W-:Y:S02]  /*10310*/  UISETP.NE.AND UP0, UPT, UR43, URZ, UPT ;  /* 0x000000ff2b00728c */ /* 0x000fe4000bf05270 */
[----:B------:R-:W-:Y:S02]  /*10320*/  UIADD3 UR5, UPT, UPT, UR47, 0x1, URZ ;  /* 0x000000012f057890 */ /* 0x000fe4000fffe0ff */
[----:B------:R-:W-:Y:S02]  /*10330*/  USEL UR4, URZ, 0x60, !UP0 ;  /* 0x00000060ff047887 */ /* 0x000fe4000c000000 */
[----:B------:R-:W-:Y:S02]  /*10340*/  UISETP.NE.AND UP0, UPT, UR5, 0x4, UPT ;  /* 0x000000040500788c */ /* 0x000fe4000bf05270 */
[----:B------:R-:W-:Y:S02]  /*10350*/  UIADD3 UR49, UPT, UPT, UR52, UR4, URZ ;  /* 0x0000000434317290 */ /* 0x000fe4000fffe0ff */
[----:B------:R-:W-:Y:S01]  /*10360*/  VIADD R131, R131, UR4 ;  /* 0x0000000483837c36 */ /* 0x000fe20008000000 */
[----:B------:R-:W-:Y:S04]  /*10370*/  USEL UR46, UR5, URZ, UP0 ;  /* 0x000000ff052e7287 */ /* 0x000fe80008000000 */
[----:B------:R-:W-:Y:S04]  /*10380*/  SHF.R.U32.HI R10, RZ, 0x15, R131 ;  /* 0x00000015ff0a7819 */ /* 0x000fe80000011683 */
[----:B------:R-:W-:Y:S01]  /*10390*/  LOP3.LUT R18, R10, 0x3, RZ, 0xc0, !PT ;  /* 0x000000030a127812 */ /* 0x000fe200078ec0ff */
        /* <DEDUP_REMOVED lines=16> */
.L_x_182:
[----:B------:R-:W-:Y:S05]  /*104a0*/  BSYNC B0 ;  /* 0x0000000000007941 */ /* 0x000fea0003800000 */
.L_x_181:
        /* <DEDUP_REMOVED lines=15> */
.L_x_180:
[----:B------:R-:W-:Y:S05]  /*105a0*/  BSYNC B1 ;  /* 0x0000000000017941 */ /* 0x000fea0003800000 */
.L_x_179:
        /* <DEDUP_REMOVED lines=9> */
[----:B----4-:R-:W-:Y:S02]  /*10640*/  IMAD.MOV.U32 R8, RZ, RZ, 0x192 ;  /* 0x00000192ff087424 */ /* 0x010fe400078e00ff */
        /* <DEDUP_REMOVED lines=12> */
.L_x_185:
        /* <DEDUP_REMOVED lines=23> */
.L_x_186:
[----:B------:R-:W-:Y:S05]  /*10880*/  WARPSYNC.ALL ;  /* 0x0000000000007948 */ /* 0x000fea0003800000 */
[----:B------:R-:W-:Y:S11]  /*10890*/  R2UR UR4, R131 ;  /* 0x00000000830472ca */ /* 0x000ff600000e0000 */
[----:B------:R-:W-:Y:S02]  /*108a0*/  @!UPT UIADD3 URZ, UPT, UPT, URZ, URZ, URZ ;  /* 0x000000fffffff290 */ /* 0x000fe4000fffe0ff */
[----:B------:R-:W1:Y:S02]  /*108b0*/  LDTM.x32 R56, tmem[UR4+0x80] ;  /* 0x00008004003879ee */ /* 0x000e6400082c0000 */
[----:B-1----:R-:W-:Y:S01]  /*108c0*/  NOP ;  /* 0x0000000000007918 */ /* 0x002fe20000000000 */
.L_x_184:
        /* <DEDUP_REMOVED lines=263> */
.L_x_188:
[----:B------:R-:W-:Y:S05]  /*11940*/  BSYNC.RECONVERGENT B0 ;  /* 0x0000000000007941 */ /* 0x000fea0003800200 */
.L_x_187:
        /* <DEDUP_REMOVED lines=14> */
[----:B------:R-:W-:Y:S01]  /*11a30*/  @P1 IADD3 R6, PT, PT, R197, R4, RZ ;  /* 0x00000004c5061210 */ /* 0x000fe20007ffe0ff */
[----:B------:R-:W-:Y:S06]  /*11a40*/  @P0 BRA `(.L_x_192) ;  /* 0x00000000000c0947 */ /* 0x000fec0003800000 */
[----:B------:R-:W-:Y:S04]  /*11a50*/  SHF.L.U32 R3, R16, 0x1f, RZ ;  /* 0x0000001f10037819 */ /* 0x000fe800000006ff */
[----:B------:R-:W1:Y:S02]  /*11a60*/  SYNCS.PHASECHK.TRANS64.TRYWAIT P0, [R0+URZ+0xe0], R3 ;  /* 0x0000e003000075a7 */ /* 0x000e6400080011ff */
[----:B-1----:R-:W-:Y:S05]  /*11a70*/  @!P0 BRA `(.L_x_193) ;  /* 0x00000028002c8947 */ /* 0x002fea0003800000 */
.L_x_192:
[----:B------:R-:W-:Y:S05]  /*11a80*/  BSYNC B0 ;  /* 0x0000000000007941 */ /* 0x000fea0003800000 */
.L_x_191:
[----:B------:R-:W-:Y:S11]  /*11a90*/  ISETP.NE.AND P0, PT, R199, RZ, PT ;  /* 0x000000ffc700720c */ /* 0x000ff60003f05270 */
[----:B------:R-:W-:Y:S02]  /*11aa0*/  @!UPT UIADD3 URZ, UPT, UPT, URZ, URZ, URZ ;  /* 0x000000fffffff290 */ /* 0x000fe4000fffe0ff */
[----:B------:R4:W2:Y:S01]  /*11ab0*/  @P0 LDS.128 R168, [R4] ;  /* 0x0000000004a80984 */ /* 0x0008a20000000c00 */
[----:B-1----:R-:W-:Y:S03]  /*11ac0*/  @P0 IADD3 R0, PT, PT, R187, R6, RZ ;  /* 0x00000006bb000210 */ /* 0x002fe60007ffe0ff */
[----:B------:R4:W1:Y:S04]  /*11ad0*/  @P0 LDS.128 R152, [R4+0x1000] ;  /* 0x0010000004980984 */ /* 0x0008680000000c00 */
[----:B------:R4:W1:Y:S04]  /*11ae0*/  @P0 LDS.128 R160, [R139+0x20] ;  /* 0x000020008ba00984 */ /* 0x0008680000000c00 */
[----:B------:R4:W1:Y:S04]  /*11af0*/  @P0 LDS.128 R140, [R139+0x1020] ;  /* 0x001020008b8c0984 */ /* 0x0008680000000c00 */
[----:B------:R4:W1:Y:S04]  /*11b00*/  @P0 LDS.128 R164, [R6+0x10] ;  /* 0x0000100006a40984 */ /* 0x0008680000000c00 */
[----:B------:R4:W1:Y:S04]  /*11b10*/  @P0 LDS.128 R148, [R6+0x1010] ;  /* 0x0010100006940984 */ /* 0x0008680000000c00 */
[----:B------:R4:W1:Y:S04]  /*11b20*/  @P0 LDS.128 R156, [R0+0x10] ;  /* 0x00001000009c0984 */ /* 0x0008680000000c00 */
[----:B------:R4:W1:Y:S02]  /*11b30*/  @P0 LDS.128 R144, [R0+0x1010] ;  /* 0x0010100000900984 */ /* 0x0008640000000c00 */
.L_x_190:
[----:B------:R-:W-:Y:S05]  /*11b40*/  BSYNC B1 ;  /* 0x0000000000017941 */ /* 0x000fea0003800000 */
.L_x_189:
        /* <DEDUP_REMOVED lines=9> */
[----:B------:R-:W4:Y:S01]  /*11be0*/  LDCU.64 UR8, c[0x4][0x70] ;  /* 0x01000e00ff0877ac */ /* 0x000f220008000a00 */
[----:B--2---:R-:W-:Y:S01]  /*11bf0*/  MOV R15, 0x0 ;  /* 0x00000000000f7802 */ /* 0x004fe20000000f00 */
[----:B------:R-:W-:Y:S02]  /*11c00*/  HFMA2 R12, -RZ, RZ, 0, 5.9604644775390625e-08 ;  /* 0x00000001ff0c7431 */ /* 0x000fe400000001ff */
[----:B------:R-:W-:Y:S02]  /*11c10*/  IMAD.MOV.U32 R8, RZ, RZ, 0x192 ;  /* 0x00000192ff087424 */ /* 0x000fe400078e00ff */
[----:B------:R-:W-:Y:S01]  /*11c20*/  IMAD.MOV.U32 R13, RZ, RZ, RZ ;  /* 0x000000ffff0d7224 */ /* 0x000fe200078e00ff */
[----:B------:R-:W2:Y:S01]  /*11c30*/  LDCU.64 UR6, c[0x4][0x78] ;  /* 0x01000f00ff0677ac */ /* 0x000ea20008000a00 */
[----:B------:R-:W1:Y:S01]  /*11c40*/  LDC.64 R14, c[0x4][R15] ;  /* 0x010000000f0e7b82 */ /* 0x000e620000000a00 */
[----:B------:R-:W5:Y:S01]  /*11c50*/  LDCU.64 UR4, c[0x4][0x10] ;  /* 0x01000200ff0477ac */ /* 0x000f620008000a00 */
[----:B----4-:R-:W-:Y:S01]  /*11c60*/  MOV R5, UR9 ;  /* 0x0000000900057c02 */ /* 0x010fe20008000f00 */
[----:B------:R-:W-:Y:S01]  /*11c70*/  IMAD.U32 R4, RZ, RZ, UR8 ;  /* 0x00000008ff047e24 */ /* 0x000fe2000f8e00ff */
[----:B--2---:R-:W-:Y:S01]  /*11c80*/  MOV R7, UR7 ;  /* 0x0000000700077c02 */ /* 0x004fe20008000f00 */
[----:B------:R-:W-:Y:S01]  /*11c90*/  IMAD.U32 R6, RZ, RZ, UR6 ;  /* 0x00000006ff067e24 */ /* 0x000fe2000f8e00ff */
[----:B-----5:R-:W-:Y:S01]  /*11ca0*/  MOV R11, UR5 ;  /* 0x00000005000b7c02 */ /* 0x020fe20008000f00 */
[----:B------:R-:W-:Y:S02]  /*11cb0*/  IMAD.U32 R10, RZ, RZ, UR4 ;  /* 0x00000004ff0a7e24 */ /* 0x000fe4000f8e00ff */
[----:B------:R-:W-:Y:S07]  /*11cc0*/  LEPC R20, `(.L_x_195) ;  /* 0x000000001014794e */ /* 0x000fee0000000000 */
[----:B-1-3--:R-:W-:Y:S05]  /*11cd0*/  CALL.ABS.NOINC R14 ;  /* 0x000000000e007343 */ /* 0x00afea0003c00000 */
.L_x_195:
        /* <DEDUP_REMOVED lines=23> */
.L_x_196:
[----:B------:R-:W-:Y:S05]  /*11e50*/  WARPSYNC.ALL ;  /* 0x0000000000007948 */ /* 0x000fea0003800000 */
[----:B------:R-:W-:Y:S11]  /*11e60*/  R2UR UR4, R131 ;  /* 0x00000000830472ca */ /* 0x000ff600000e0000 */
[----:B------:R-:W-:Y:S02]  /*11e70*/  @!UPT UIADD3 URZ, UPT, UPT, URZ, URZ, URZ ;  /* 0x000000fffffff290 */ /* 0x000fe4000fffe0ff */
[----:B------:R-:W4:Y:S02]  /*11e80*/  LDTM.x32 R56, tmem[UR4+0x80] ;  /* 0x00008004003879ee */ /* 0x000f2400082c0000 */
[----:B----4-:R-:W-:Y:S01]  /*11e90*/  NOP ;  /* 0x0000000000007918 */ /* 0x010fe20000000000 */
.L_x_194:
[----:B--2---:R-:W-:Y:S01]  /*11ea0*/  SHF.L.U32 R6, R168, 0x10, RZ ;  /* 0x00000010a8067819 */ /* 0x004fe200000006ff */
[----:B------:R-:W-:Y:S01]  /*11eb0*/  FMUL R0, R130, R24 ;  /* 0x0000001882007220 */ /* 0x000fe20000400000 */
[----:B------:R-:W-:Y:S01]  /*11ec0*/  LOP3.LUT R8, R168, 0xffff0000, RZ, 0xc0, !PT ;  /* 0xffff0000a8087812 */ /* 0x000fe200078ec0ff */
[----:B------:R-:W-:Y:S01]  /*11ed0*/  FMUL R3, R130, R25 ;  /* 0x0000001982037220 */ /* 0x000fe20000400000 */
[----:B------:R-:W-:Y:S01]  /*11ee0*/  SHF.L.U32 R7, R169, 0x10, RZ ;  /* 0x00000010a9077819 */ /* 0x000fe200000006ff */
[----:B------:R-:W-:Y:S01]  /*11ef0*/  FFMA R0, R133, R6, R0 ;  /* 0x0000000685007223 */ /* 0x000fe20000000000 */
[----:B------:R-:W-:Y:S01]  /*11f00*/  LOP3.LUT R88, R169, 0xffff0000, RZ, 0xc0, !PT ;  /* 0xffff0000a9587812 */ /* 0x000fe200078ec0ff */
[----:B------:R-:W-:Y:S01]  /*11f10*/  FFMA R3, R133, R8, R3 ;  /* 0x0000000885037223 */ /* 0x000fe20000000003 */
[----:B------:R-:W-:Y:S01]  /*11f20*/  SHF.L.U32 R89, R170, 0x10, RZ ;  /* 0x00000010aa597819 */ /* 0x000fe200000006ff */
[----:B------:R-:W-:Y:S01]  /*11f30*/  FMUL R4, R130, R26 ;  /* 0x0000001a82047220 */ /* 0x000fe20000400000 */
[----:B------:R-:W-:Y:S01]  /*11f40*/  LOP3.LUT R90, R170, 0xffff0000, RZ, 0xc0, !PT ;  /* 0xffff0000aa5a7812 */ /* 0x000fe200078ec0ff */
[C---:B------:R-:W-:Y:S01]  /*11f50*/  FMUL R5, R130.reuse, R27 ;  /* 0x0000001b82057220 */ /* 0x040fe20000400000 */
[----:B------:R-:W-:Y:S01]  /*11f60*/  SHF.L.U32 R91, R171, 0x10, RZ ;  /* 0x00000010ab5b7819 */ /* 0x000fe200000006ff */
[----:B------:R-:W-:Y:S01]  /*11f70*/  FFMA R4, R133, R7, R4 ;  /* 0x0000000785047223 */ /* 0x000fe20000000004 */
[----:B------:R-:W-:Y:S01]  /*11f80*/  LOP3.LUT R92, R171, 0xffff0000, RZ, 0xc0, !PT ;  /* 0xffff0000ab5c7812 */ /* 0x000fe200078ec0ff */
[----:B------:R-:W-:Y:S01]  /*11f90*/  FFMA R5, R133, R88, R5 ;  /* 0x0000005885057223 */ /* 0x000fe20000000005 */
[----:B------:R-:W-:Y:S01]  /*11fa0*/  ISETP.NE.AND P1, PT, R189, R16, PT ;  /* 0x00000010bd00720c */ /* 0x000fe20003f25270 */
[----:B------:R-:W-:Y:S01]  /*11fb0*/  FMUL R6, R130, R28 ;  /* 0x0000001c82067220 */ /* 0x000fe20000400000 */
[----:B-1----:R-:W-:Y:S01]  /*11fc0*/  SHF.L.U32 R93, R164, 0x10, RZ ;  /* 0x00000010a45d7819 */ /* 0x002fe200000006ff */
[----:B------:R-:W-:Y:S01]  /*11fd0*/  FMUL R7, R130, R29 ;  /* 0x0000001d82077220 */ /* 0x000fe20000400000 */
[----:B------:R-:W-:Y:S01]  /*11fe0*/  LOP3.LUT R94, R164, 0xffff0000, RZ, 0xc0, !PT ;  /* 0xffff0000a45e7812 */ /* 0x000fe200078ec0ff */
        /* <DEDUP_REMOVED lines=27> */
[----:B------:R-:W-:Y:S01]  /*121a0*/  F2FP.BF16.F32.PACK_AB R77, R5, R4 ;  /* 0x00000004054d723e */ /* 0x000fe200000010ff */
[C---:B------:R-:W-:Y:S01]  /*121b0*/  FMUL R4, R130.reuse, R34 ;  /* 0x0000002282047220 */ /* 0x040fe20000400000 */
[----:B------:R-:W-:Y:S01]  /*121c0*/  F2FP.BF16.F32.PACK_AB R32, R3, R0 ;  /* 0x000000000320723e */ /* 0x000fe200000010ff */
[C---:B------:R-:W-:Y:S01]  /*121d0*/  FMUL R5, R130.reuse, R35 ;  /* 0x0000002382057220 */ /* 0x040fe20000400000 */
[C---:B------:R-:W-:Y:S01]  /*121e0*/  SHF.L.U32 R107, R163.reuse, 0x10, RZ ;  /* 0x00000010a36b7819 */ /* 0x040fe200000006ff */
[C---:B------:R-:W-:Y:S01]  /*121f0*/  FMUL R18, R130.reuse, R64 ;  /* 0x0000004082127220 */ /* 0x040fe20000400000 */
[----:B------:R-:W-:Y:S01]  /*12200*/  LOP3.LUT R108, R163, 0xffff0000, RZ, 0xc0, !PT ;  /* 0xffff0000a36c7812 */ /* 0x000fe200078ec0ff */
[C---:B------:R-:W-:Y:S01]  /*12210*/  FMUL R64, R130.reuse, R78 ;  /* 0x0000004e82407220 */ /* 0x040fe20000400000 */
[----:B------:R-:W-:Y:S01]  /*12220*/  F2FP.BF16.F32.PACK_AB R78, R7, R6 ;  /* 0x00000006074e723e */ /* 0x000fe200000010ff */
[----:B------:R-:W-:Y:S01]  /*12230*/  FMUL R19, R130, R65 ;  /* 0x0000004182137220 */ /* 0x000fe20000400000 */
[----:B------:R-:W-:Y:S01]  /*12240*/  SHF.L.U32 R109, R156, 0x10, RZ ;  /* 0x000000109c6d7819 */ /* 0x000fe200000006ff */
[C---:B------:R-:W-:Y:S01]  /*12250*/  FMUL R65, R130.reuse, R79 ;  /* 0x0000004f82417220 */ /* 0x040fe20000400000 */
[----:B------:R-:W-:Y:S01]  /*12260*/  F2FP.BF16.F32.PACK_AB R79, R9, R8 ;  /* 0x00000008094f723e */ /* 0x000fe200000010ff */
        /* <DEDUP_REMOVED lines=10> */
[----:B------:R-:W-:Y:S01]  /*12310*/  FMUL R9, R130, R39 ;  /* 0x0000002782097220 */ /* 0x000fe20000400000 */
[----:B------:R-:W-:Y:S01]  /*12320*/  SHF.L.U32 R115, R159, 0x10, RZ ;  /* 0x000000109f737819 */ /* 0x000fe200000006ff */
[----:B------:R-:W-:Y:S01]  /*12330*/  FFMA R6, R133, R97, R6 ;  /* 0x0000006185067223 */ /* 0x000fe20000000006 */
[----:B------:R-:W-:Y:S01]  /*12340*/  F2FP.BF16.F32.PACK_AB R33, R5, R4 ;  /* 0x000000040521723e */ /* 0x000fe200000010ff */
[----:B------:R-:W-:Y:S01]  /*12350*/  FFMA R7, R133, R98, R7 ;  /* 0x0000006285077223 */ /* 0x000fe20000000007 */
[----:B------:R-:W-:Y:S01]  /*12360*/  LOP3.LUT R116, R159, 0xffff0000, RZ, 0xc0, !PT ;  /* 0xffff00009f747812 */ /* 0x000fe200078ec0ff */
[C---:B------:R-:W-:Y:S01]  /*12370*/  FFMA R8, R133.reuse, R99, R8 ;  /* 0x0000006385087223 */ /* 0x040fe20000000008 */
[C---:B------:R-:W-:Y:S01]  /*12380*/  SHF.L.U32 R117, R152.reuse, 0x10, RZ ;  /* 0x0000001098757819 */ /* 0x040fe200000006ff */
[----:B------:R-:W-:Y:S01]  /*12390*/  FFMA R9, R133, R100, R9 ;  /* 0x0000006485097223 */ /* 0x000fe20000000009 */
[----:B------:R-:W-:Y:S01]  /*123a0*/  F2FP.BF16.F32.PACK_AB R34, R7, R6 ;  /* 0x000000060722723e */ /* 0x000fe200000010ff */
[----:B------:R-:W-:Y:S01]  /*123b0*/  @!P1 STS.128 [R188+0x6000], R76 ;  /* 0x0060004cbc009388 */ /* 0x000fe20000000c00 */
[----:B------:R-:W-:Y:S01]  /*123c0*/  LOP3.LUT R118, R152, 0xffff0000, RZ, 0xc0, !PT ;  /* 0xffff000098767812 */ /* 0x000fe200078ec0ff */
[C---:B------:R-:W-:Y:S01]  /*123d0*/  FMUL R0, R130.reuse, R40 ;  /* 0x0000002882007220 */ /* 0x040fe20000400000 */
[----:B------:R-:W-:Y:S01]  /*123e0*/  F2FP.BF16.F32.PACK_AB R35, R9, R8 ;  /* 0x000000080923723e */ /* 0x000fe200000010ff */
[C---:B------:R-:W-:Y:S01]  /*123f0*/  FMUL R3, R130.reuse, R41 ;  /* 0x0000002982037220 */ /* 0x040fe20000400000 */
[C---:B------:R-:W-:Y:S01]  /*12400*/  SHF.L.U32 R119, R153.reuse, 0x10, RZ ;  /* 0x0000001099777819 */ /* 0x040fe200000006ff */
[----:B------:R-:W-:Y:S01]  /*12410*/  FMUL R4, R130, R42 ;  /* 0x0000002a82047220 */ /* 0x000fe20000400000 */
[----:B------:R-:W-:Y:S01]  /*12420*/  LOP3.LUT R120, R153, 0xffff0000, RZ, 0xc0, !PT ;  /* 0xffff000099787812 */ /* 0x000fe200078ec0ff */
[----:B------:R1:W-:Y:S01]  /*12430*/  @!P1 STS.128 [R198+0x6010], R32 ;  /* 0x00601020c6009388 */ /* 0x0003e20000000c00 */
[----:B------:R-:W-:Y:S01]  /*12440*/  SHF.L.U32 R121, R154, 0x10, RZ ;  /* 0x000000109a797819 */ /* 0x000fe200000006ff */
[----:B------:R-:W-:Y:S01]  /*12450*/  FMUL R5, R130, R43 ;  /* 0x0000002b82057220 */ /* 0x000fe20000400000 */
[----:B------:R-:W-:Y:S01]  /*12460*/  LOP3.LUT R122, R154, 0xffff0000, RZ, 0xc0, !PT ;  /* 0xffff00009a7a7812 */ /* 0x000fe200078ec0ff */
[----:B------:R-:W-:Y:S01]  /*12470*/  FFMA R0, R133, R101, R0 ;  /* 0x0000006585007223 */ /* 0x000fe20000000000 */
[C---:B------:R-:W-:Y:S01]  /*12480*/  SHF.L.U32 R123, R155.reuse, 0x10, RZ ;  /* 0x000000109b7b7819 */ /* 0x040fe200000006ff */
[----:B------:R-:W-:Y:S01]  /*12490*/  FMUL R6, R130, R44 ;  /* 0x0000002c82067220 */ /* 0x000fe20000400000 */
[----:B------:R-:W-:Y:S01]  /*124a0*/  LOP3.LUT R124, R155, 0xffff0000, RZ, 0xc0, !PT ;  /* 0xffff00009b7c7812 */ /* 0x000fe200078ec0ff */
[C---:B------:R-:W-:Y:S01]  /*124b0*/  FFMA R3, R133.reuse, R102, R3 ;  /* 0x0000006685037223 */ /* 0x040fe20000000003 */
[----:B------:R-:W-:Y:S01]  /*124c0*/  SHF.L.U32 R125, R148, 0x10, RZ ;  /* 0x00000010947d7819 */ /* 0x000fe200000006ff */
[----:B------:R-:W-:Y:S01]  /*124d0*/  FMUL R7, R130, R45 ;  /* 0x0000002d82077220 */ /* 0x000fe20000400000 */
[----:B------:R-:W-:Y:S01]  /*124e0*/  LOP3.LUT R126, R148, 0xffff0000, RZ, 0xc0, !PT ;  /* 0xffff0000947e7812 */ /* 0x000fe200078ec0ff */
[----:B------:R-:W-:Y:S01]  /*124f0*/  FFMA R4, R133, R103, R4 ;  /* 0x0000006785047223 */ /* 0x000fe20000000004 */
[----:B------:R-:W-:Y:S01]  /*12500*/  F2FP.BF16.F32.PACK_AB R36, R3, R0 ;  /* 0x000000000324723e */ /* 0x000fe200000010ff */
[C---:B------:R-:W-:Y:S01]  /*12510*/  FMUL R8, R130.reuse, R46 ;  /* 0x0000002e82087220 */ /* 0x040fe20000400000 */
[----:B------:R-:W-:Y:S01]  /*12520*/  SHF.L.U32 R127, R149, 0x10, RZ ;  /* 0x00000010957f7819 */ /* 0x000fe200000006ff */
[----:B------:R-:W-:Y:S01]  /*12530*/  FFMA R5, R133, R104, R5 ;  /* 0x0000006885057223 */ /* 0x000fe20000000005 */
[----:B------:R-:W-:Y:S01]  /*12540*/  LOP3.LUT R128, R149, 0xffff0000, RZ, 0xc0, !PT ;  /* 0xffff000095807812 */ /* 0x000fe200078ec0ff */
[----:B------:R-:W-:Y:S01]  /*12550*/  FMUL R9, R130, R47 ;  /* 0x0000002f82097220 */ /* 0x000fe20000400000 */
[C---:B------:R-:W-:Y:S01]  /*12560*/  SHF.L.U32 R129, R150.reuse, 0x10, RZ ;  /* 0x0000001096817819 */ /* 0x040fe200000006ff */
[----:B------:R-:W-:Y:S01]  /*12570*/  FFMA R6, R133, R105, R6 ;  /* 0x0000006985067223 */ /* 0x000fe20000000006 */
[----:B------:R-:W-:Y:S01]  /*12580*/  F2FP.BF16.F32.PACK_AB R37, R5, R4 ;  /* 0x000000040525723e */ /* 0x000fe200000010ff */
[C---:B------:R-:W-:Y:S01]  /*12590*/  FFMA R7, R133.reuse, R106, R7 ;  /* 0x0000006a85077223 */ /* 0x040fe20000000007 */
[----:B------:R-:W-:Y:S01]  /*125a0*/  LOP3.LUT R132, R150, 0xffff0000, RZ, 0xc0, !PT ;  /* 0xffff000096847812 */ /* 0x000fe200078ec0ff */
[----:B------:R-:W-:Y:S01]  /*125b0*/  FFMA R8, R133, R107, R8 ;  /* 0x0000006b85087223 */ /* 0x000fe20000000008 */
[----:B------:R-:W-:Y:S01]  /*125c0*/  SHF.L.U32 R131, R151, 0x10, RZ ;  /* 0x0000001097837819 */ /* 0x000fe200000006ff */
[----:B------:R-:W-:Y:S01]  /*125d0*/  FFMA R9, R133, R108, R9 ;  /* 0x0000006c85097223 */ /* 0x000fe20000000009 */
[----:B------:R-:W-:Y:S01]  /*125e0*/  F2FP.BF16.F32.PACK_AB R38, R7, R6 ;  /* 0x000000060726723e */ /* 0x000fe200000010ff */
[C---:B------:R-:W-:Y:S01]  /*125f0*/  FMUL R0, R130.reuse, R48 ;  /* 0x0000003082007220 */ /* 0x040fe20000400000 */
[----:B------:R-:W-:Y:S01]  /*12600*/  LOP3.LUT R134, R151, 0xffff0000, RZ, 0xc0, !PT ;  /* 0xffff000097867812 */ /* 0x000fe200078ec0ff */
[C---:B------:R-:W-:Y:S01]  /*12610*/  FMUL R3, R130.reuse, R49 ;  /* 0x0000003182037220 */ /* 0x040fe20000400000 */
[----:B------:R-:W-:Y:S01]  /*12620*/  F2FP.BF16.F32.PACK_AB R39, R9, R8 ;  /* 0x000000080927723e */ /* 0x000fe200000010ff */
[----:B------:R-:W-:Y:S01]  /*12630*/  FMUL R4, R130, R50 ;  /* 0x0000003282047220 */ /* 0x000fe20000400000 */
[----:B------:R-:W-:Y:S01]  /*12640*/  SHF.L.U32 R135, R140, 0x10, RZ ;  /* 0x000000108c877819 */ /* 0x000fe200000006ff */
[----:B------:R-:W-:Y:S01]  /*12650*/  FMUL R5, R130, R51 ;  /* 0x0000003382057220 */ /* 0x000fe20000400000 */
[----:B------:R-:W-:Y:S01]  /*12660*/  LOP3.LUT R136, R140, 0xffff0000, RZ, 0xc0, !PT ;  /* 0xffff00008c887812 */ /* 0x000fe200078ec0ff */
[----:B------:R-:W-:Y:S01]  /*12670*/  FFMA R0, R133, R109, R0 ;  /* 0x0000006d85007223 */ /* 0x000fe20000000000 */
[C---:B------:R-:W-:Y:S01]  /*12680*/  SHF.L.U32 R137, R141.reuse, 0x10, RZ ;  /* 0x000000108d897819 */ /* 0x040fe200000006ff */
[----:B------:R-:W-:Y:S01]  /*12690*/  FMUL R6, R130, R52 ;  /* 0x0000003482067220 */ /* 0x000fe20000400000 */
[----:B------:R-:W-:Y:S01]  /*126a0*/  LOP3.LUT R138, R141, 0xffff0000, RZ, 0xc0, !PT ;  /* 0xffff00008d8a7812 */ /* 0x000fe200078ec0ff */
[----:B------:R2:W-:Y:S01]  /*126b0*/  @!P1 STS.128 [R196+0x6020], R36 ;  /* 0x00602024c4009388 */ /* 0x0005e20000000c00 */
[C---:B------:R-:W-:Y:S01]  /*126c0*/  FFMA R3, R133.reuse, R110, R3 ;  /* 0x0000006e85037223 */ /* 0x040fe20000000003 */
[C---:B------:R-:W-:Y:S01]  /*126d0*/  SHF.L.U32 R139, R142.reuse, 0x10, RZ ;  /* 0x000000108e8b7819 */ /* 0x040fe200000006ff */
[C---:B------:R-:W-:Y:S01]  /*126e0*/  FFMA R4, R133.reuse, R111, R4 ;  /* 0x0000006f85047223 */ /* 0x040fe20000000004 */
[C---:B------:R-:W-:Y:S01]  /*126f0*/  FFMA R5, R133.reuse, R112, R5 ;  /* 0x0000007085057223 */ /* 0x040fe20000000005 */
[----:B------:R-:W-:Y:S01]  /*12700*/  LOP3.LUT R140, R142, 0xffff0000, RZ, 0xc0, !PT ;  /* 0xffff00008e8c7812 */ /* 0x000fe200078ec0ff */
[----:B------:R-:W-:Y:S01]  /*12710*/  FFMA R6, R133, R113, R6 ;  /* 0x0000007185067223 */ /* 0x000fe20000000006 */
[----:B-1----:R-:W-:Y:S01]  /*12720*/  F2FP.BF16.F32.PACK_AB R32, R3, R0 ;  /* 0x000000000320723e */ /* 0x002fe200000010ff */
[C---:B------:R-:W-:Y:S01]  /*12730*/  FMUL R7, R130.reuse, R53 ;  /* 0x0000003582077220 */ /* 0x040fe20000400000 */
[----:B------:R-:W-:Y:S01]  /*12740*/  F2FP.BF16.F32.PACK_AB R33, R5, R4 ;  /* 0x000000040521723e */ /* 0x000fe200000010ff */
[C---:B------:R-:W-:Y:S01]  /*12750*/  FMUL R8, R130.reuse, R54 ;  /* 0x0000003682087220 */ /* 0x040fe20000400000 */
[C---:B------:R-:W-:Y:S01]  /*12760*/  FMUL R9, R130.reuse, R55 ;  /* 0x0000003782097220 */ /* 0x040fe20000400000 */
[----:B------:R-:W-:Y:S01]  /*12770*/  FFMA R7, R133, R114, R7 ;  /* 0x0000007285077223 */ /* 0x000fe20000000007 */
[C---:B------:R-:W-:Y:S01]  /*12780*/  FMUL R10, R130.reuse, R56 ;  /* 0x00000038820a7220 */ /* 0x040fe20000400000 */
[----:B------:R-:W-:Y:S01]  /*12790*/  SHF.L.U32 R141, R143, 0x10, RZ ;  /* 0x000000108f8d7819 */ /* 0x000fe200000006ff */
[C---:B------:R-:W-:Y:S01]  /*127a0*/  FFMA R8, R133.reuse, R115, R8 ;  /* 0x0000007385087223 */ /* 0x040fe20000000008 */
[----:B------:R-:W-:Y:S01]  /*127b0*/  FFMA R9, R133, R116, R9 ;  /* 0x0000007485097223 */ /* 0x000fe20000000009 */
[----:B------:R-:W-:Y:S01]  /*127c0*/  F2FP.BF16.F32.PACK_AB R34, R7, R6 ;  /* 0x000000060722723e */ /* 0x000fe200000010ff */
[----:B------:R-:W-:Y:S01]  /*127d0*/  FFMA R10, R133, R117, R10 ;  /* 0x00000075850a7223 */ /* 0x000fe2000000000a */
[C---:B------:R-:W-:Y:S01]  /*127e0*/  FMUL R11, R130.reuse, R57 ;  /* 0x00000039820b7220 */ /* 0x040fe20000400000 */
[----:B------:R-:W-:Y:S01]  /*127f0*/  LOP3.LUT R142, R143, 0xffff0000, RZ, 0xc0, !PT ;  /* 0xffff00008f8e7812 */ /* 0x000fe200078ec0ff */
[C---:B------:R-:W-:Y:S01]  /*12800*/  FMUL R12, R130.reuse, R58 ;  /* 0x0000003a820c7220 */ /* 0x040fe20000400000 */
[----:B------:R-:W-:Y:S01]  /*12810*/  F2FP.BF16.F32.PACK_AB R35, R9, R8 ;  /* 0x000000080923723e */ /* 0x000fe200000010ff */
[----:B------:R-:W-:Y:S01]  /*12820*/  FFMA R11, R133, R118, R11 ;  /* 0x00000076850b7223 */ /* 0x000fe2000000000b */
[C---:B------:R-:W-:Y:S01]  /*12830*/  FMUL R13, R130.reuse, R59 ;  /* 0x0000003b820d7220 */ /* 0x040fe20000400000 */
[C---:B------:R-:W-:Y:S01]  /*12840*/  FMUL R14, R130.reuse, R60 ;  /* 0x0000003c820e7220 */ /* 0x040fe20000400000 */
[----:B------:R-:W-:Y:S01]  /*12850*/  FMUL R15, R130, R61 ;  /* 0x0000003d820f7220 */ /* 0x000fe20000400000 */
[----:B------:R2:W-:Y:S01]  /*12860*/  @!P1 STS.128 [R195+0x6010], R32 ;  /* 0x00601020c3009388 */ /* 0x0005e20000000c00 */
[----:B------:R-:W-:Y:S01]  /*12870*/  F2FP.BF16.F32.PACK_AB R4, R11, R10 ;  /* 0x0000000a0b04723e */ /* 0x000fe200000010ff */
[C---:B------:R-:W-:Y:S01]  /*12880*/  FFMA R12, R133.reuse, R119, R12 ;  /* 0x00000077850c7223 */ /* 0x040fe2000000000c */
[C---:B------:R-:W-:Y:S01]  /*12890*/  SHF.L.U32 R25, R144.reuse, 0x10, RZ ;  /* 0x0000001090197819 */ /* 0x040fe200000006ff */
[C---:B------:R-:W-:Y:S01]  /*128a0*/  FFMA R13, R133.reuse, R120, R13 ;  /* 0x00000078850d7223 */ /* 0x040fe2000000000d */
[C---:B------:R-:W-:Y:S01]  /*128b0*/  FFMA R14, R133.reuse, R121, R14 ;  /* 0x00000079850e7223 */ /* 0x040fe2000000000e */
[----:B------:R-:W-:Y:S01]  /*128c0*/  LOP3.LUT R24, R144, 0xffff0000, RZ, 0xc0, !PT ;  /* 0xffff000090187812 */ /* 0x000fe200078ec0ff */
[C---:B------:R-:W-:Y:S01]  /*128d0*/  FFMA R15, R133.reuse, R122, R15 ;  /* 0x0000007a850f7223 */ /* 0x040fe2000000000f */
[C---:B------:R-:W-:Y:S01]  /*128e0*/  FFMA R16, R133.reuse, R123, R16 ;  /* 0x0000007b85107223 */ /* 0x040fe20000000010 */
[C---:B------:R-:W-:Y:S01]  /*128f0*/  FMUL R20, R130.reuse, R66 ;  /* 0x0000004282147220 */ /* 0x040fe20000400000 */
        /* <DEDUP_REMOVED lines=8> */
[----:B------:R-:W-:Y:S01]  /*12980*/  FFMA R21, R133, R128, R21 ;  /* 0x0000008085157223 */ /* 0x000fe20000000015 */
[C---:B------:R-:W-:Y:S01]  /*12990*/  FMUL R57, R130.reuse, R71 ;  /* 0x0000004782397220 */ /* 0x040fe20000400000 */
[----:B------:R-:W-:Y:S01]  /*129a0*/  F2FP.BF16.F32.PACK_AB R5, R13, R12 ;  /* 0x0000000c0d05723e */ /* 0x000fe200000010ff */
[----:B------:R-:W-:Y:S01]  /*129b0*/  FFMA R22, R133, R129, R22 ;  /* 0x0000008185167223 */ /* 0x000fe20000000016 */
[----:B------:R-:W-:Y:S01]  /*129c0*/  F2FP.BF16.F32.PACK_AB R6, R15, R14 ;  /* 0x0000000e0f06723e */ /* 0x000fe200000010ff */
[C---:B------:R-:W-:Y:S01]  /*129d0*/  FMUL R58, R130.reuse, R72 ;  /* 0x00000048823a7220 */ /* 0x040fe20000400000 */
[----:B------:R-:W-:Y:S01]  /*129e0*/  F2FP.BF16.F32.PACK_AB R7, R17, R16 ;  /* 0x000000101107723e */ /* 0x000fe200000010ff */
[C---:B------:R-:W-:Y:S01]  /*129f0*/  FFMA R23, R133.reuse, R132, R23 ;  /* 0x0000008485177223 */ /* 0x040fe20000000017 */
[C---:B------:R-:W-:Y:S01]  /*12a00*/  FMUL R59, R130.reuse, R73 ;  /* 0x00000049823b7220 */ /* 0x040fe20000400000 */
[----:B------:R-:W-:Y:S01]  /*12a10*/  FFMA R56, R133, R131, R56 ;  /* 0x0000008385387223 */ /* 0x000fe20000000038 */
[C---:B------:R-:W-:Y:S01]  /*12a20*/  FMUL R60, R130.reuse, R74 ;  /* 0x0000004a823c7220 */ /* 0x040fe20000400000 */
[----:B------:R2:W-:Y:S01]  /*12a30*/  @!P1 STS.128 [R188+0x7000], R4 ;  /* 0x00700004bc009388 */ /* 0x0005e20000000c00 */
[----:B------:R-:W-:Y:S01]  /*12a40*/  F2FP.BF16.F32.PACK_AB R8, R19, R18 ;  /* 0x000000121308723e */ /* 0x000fe200000010ff */
[C---:B------:R-:W-:Y:S01]  /*12a50*/  FFMA R57, R133.reuse, R134, R57 ;  /* 0x0000008685397223 */ /* 0x040fe20000000039 */
[C---:B------:R-:W-:Y:S01]  /*12a60*/  FMUL R61, R130.reuse, R75 ;  /* 0x0000004b823d7220 */ /* 0x040fe20000400000 */
[C---:B------:R-:W-:Y:S01]  /*12a70*/  FFMA R58, R133.reuse, R135, R58 ;  /* 0x00000087853a7223 */ /* 0x040fe2000000003a */
[C---:B------:R-:W-:Y:S01]  /*12a80*/  FFMA R59, R133.reuse, R136, R59 ;  /* 0x00000088853b7223 */ /* 0x040fe2000000003b */
[C---:B------:R-:W-:Y:S01]  /*12a90*/  FFMA R60, R133.reuse, R137, R60 ;  /* 0x00000089853c7223 */ /* 0x040fe2000000003c */
[----:B------:R-:W-:Y:S01]  /*12aa0*/  FFMA R61, R133, R138, R61 ;  /* 0x0000008a853d7223 */ /* 0x000fe2000000003d */
[----:B------:R-:W-:Y:S01]  /*12ab0*/  F2FP.BF16.F32.PACK_AB R9, R21, R20 ;  /* 0x000000141509723e */ /* 0x000fe200000010ff */
[----:B------:R-:W-:Y:S01]  /*12ac0*/  FFMA R62, R133, R139, R62 ;  /* 0x0000008b853e7223 */ /* 0x000fe2000000003e */
[----:B------:R-:W-:Y:S01]  /*12ad0*/  F2FP.BF16.F32.PACK_AB R10, R23, R22 ;  /* 0x00000016170a723e */ /* 0x000fe200000010ff */
[C---:B------:R-:W-:Y:S01]  /*12ae0*/  FMUL R66, R130.reuse, R80 ;  /* 0x0000005082427220 */ /* 0x040fe20000400000 */
[----:B------:R-:W-:Y:S01]  /*12af0*/  F2FP.BF16.F32.PACK_AB R11, R57, R56 ;  /* 0x00000038390b723e */ /* 0x000fe200000010ff */
[----:B------:R-:W-:Y:S01]  /*12b00*/  FFMA R63, R133, R140, R63 ;  /* 0x0000008c853f7223 */ /* 0x000fe2000000003f */
[C---:B------:R-:W-:Y:S01]  /*12b10*/  FMUL R67, R130.reuse, R81 ;  /* 0x0000005182437220 */ /* 0x040fe20000400000 */
[----:B------:R-:W-:Y:S01]  /*12b20*/  SHF.L.U32 R27, R145, 0x10, RZ ;  /* 0x00000010911b7819 */ /* 0x000fe200000006ff */
[----:B------:R-:W-:Y:S01]  /*12b30*/  FFMA R64, R133, R141, R64 ;  /* 0x0000008d85407223 */ /* 0x000fe20000000040 */
[----:B------:R2:W-:Y:S01]  /*12b40*/  @!P1 STS.128 [R198+0x7010], R8 ;  /* 0x00701008c6009388 */ /* 0x0005e20000000c00 */
[C---:B------:R-:W-:Y:S01]  /*12b50*/  FMUL R68, R130.reuse, R82 ;  /* 0x0000005282447220 */ /* 0x040fe20000400000 */
[----:B------:R-:W-:Y:S01]  /*12b60*/  LOP3.LUT R26, R145, 0xffff0000, RZ, 0xc0, !PT ;  /* 0xffff0000911a7812 */ /* 0x000fe200078ec0ff */
[C---:B------:R-:W-:Y:S01]  /*12b70*/  FFMA R65, R133.reuse, R142, R65 ;  /* 0x0000008e85417223 */ /* 0x040fe20000000041 */
[----:B------:R-:W-:Y:S01]  /*12b80*/  FMUL R69, R130, R83 ;  /* 0x0000005382457220 */ /* 0x000fe20000400000 */
[----:B------:R-:W-:Y:S01]  /*12b90*/  SHF.L.U32 R29, R146, 0x10, RZ ;  /* 0x00000010921d7819 */ /* 0x000fe200000006ff */
[C---:B------:R-:W-:Y:S01]  /*12ba0*/  FFMA R66, R133.reuse, R25, R66 ;  /* 0x0000001985427223 */ /* 0x040fe20000000042 */
[----:B------:R-:W-:Y:S01]  /*12bb0*/  FMUL R70, R130, R84 ;  /* 0x0000005482467220 */ /* 0x000fe20000400000 */
[----:B------:R-:W-:Y:S01]  /*12bc0*/  LOP3.LUT R28, R146, 0xffff0000, RZ, 0xc0, !PT ;  /* 0xffff0000921c7812 */ /* 0x000fe200078ec0ff */
[----:B------:R-:W-:Y:S01]  /*12bd0*/  FFMA R67, R133, R24, R67 ;  /* 0x0000001885437223 */ /* 0x000fe20000000043 */
[C---:B------:R-:W-:Y:S01]  /*12be0*/  FMUL R71, R130.reuse, R85 ;  /* 0x0000005582477220 */ /* 0x040fe20000400000 */
[----:B------:R-:W-:Y:S01]  /*12bf0*/  SHF.L.U32 R31, R147, 0x10, RZ ;  /* 0x00000010931f7819 */ /* 0x000fe200000006ff */
[----:B------:R-:W-:Y:S01]  /*12c00*/  FFMA R68, R133, R27, R68 ;  /* 0x0000001b85447223 */ /* 0x000fe20000000044 */
[C---:B------:R-:W-:Y:S01]  /*12c10*/  FMUL R72, R130.reuse, R86 ;  /* 0x0000005682487220 */ /* 0x040fe20000400000 */
[----:B------:R-:W-:Y:S01]  /*12c20*/  LOP3.LUT R30, R147, 0xffff0000, RZ, 0xc0, !PT ;  /* 0xffff0000931e7812 */ /* 0x000fe200078ec0ff */
[----:B------:R-:W-:Y:S01]  /*12c30*/  FFMA R69, R133, R26, R69 ;  /* 0x0000001a85457223 */ /* 0x000fe20000000045 */
        /* <DEDUP_REMOVED lines=13> */
[----:B------:R-:W-:Y:S02]  /*12d10*/  F2FP.BF16.F32.PACK_AB R19, R73, R72 ;  /* 0x000000484913723e */ /* 0x000fe400000010ff */
[----:B------:R-:W-:Y:S03]  /*12d20*/  ISETP.NE.AND P0, PT, R189, RZ, PT ;  /* 0x000000ffbd00720c */ /* 0x000fe60003f05270 */
[----:B------:R2:W-:Y:S01]  /*12d30*/  @!P1 STS.128 [R195+0x7010], R16 ;  /* 0x00701010c3009388 */ /* 0x0005e20000000c00 */
[----:B------:R-:W-:Y:S01]  /*12d40*/  @!PT LDS RZ, [RZ] ;  /* 0x00000000fffff984 */ /* 0x000fe20000000800 */
[----:B------:R-:W-:Y:S01]  /*12d50*/  @!PT LDS RZ, [RZ] ;  /* 0x00000000fffff984 */ /* 0x000fe20000000800 */
[----:B------:R-:W-:Y:S01]  /*12d60*/  @!PT LDS RZ, [RZ] ;  /* 0x00000000fffff984 */ /* 0x000fe20000000800 */
[----:B------:R-:W-:Y:S01]  /*12d70*/  @!PT LDS RZ, [RZ] ;  /* 0x00000000fffff984 */ /* 0x000fe20000000800 */
[----:B------:R1:W-:Y:S07]  /*12d80*/  MEMBAR.ALL.CTA ;  /* 0x0000000000007992 */ /* 0x0003ee0000008000 */
[----:B-1----:R-:W1:Y:S01]  /*12d90*/  FENCE.VIEW.ASYNC.S ;  /* 0x00000000000073c6 */ /* 0x002e620000000000 */
[----:B------:R-:W-:Y:S05]  /*12da0*/  WARPSYNC.ALL ;  /* 0x0000000000007948 */ /* 0x000fea0003800000 */
[----:B------:R-:W-:Y:S01]  /*12db0*/  BSSY.RECONVERGENT B0, `(.L_x_197) ;  /* 0x0000011000007945 */ /* 0x000fe20003800200 */
        /* <DEDUP_REMOVED lines=16> */
.L_x_198:
[----:B------:R-:W-:Y:S05]  /*12ec0*/  BSYNC.RECONVERGENT B0 ;  /* 0x0000000000007941 */ /* 0x000fea0003800200 */
.L_x_197:
[----:B------:R-:W-:Y:S01]  /*12ed0*/  BAR.SYNC.DEFER_BLOCKING 0x1, 0x80 ;  /* 0x0042000000007b1d */ /* 0x000fe20000010000 */
[----:B------:R-:W-:Y:S09]  /*12ee0*/  UISETP.NE.AND UP0, UPT, UR53, -0x8, UPT ;  /* 0xfffffff83500788c */ /* 0x000ff2000bf05270 */
[----:B------:R-:W-:Y:S05]  /*12ef0*/  BRA.U !UP0, `(.L_x_199) ;  /* 0x0000000108247547 */ /* 0x000fea000b800000 */
[----:B------:R-:W-:Y:S01]  /*12f00*/  ISETP.NE.AND P0, PT, R194, RZ, PT ;  /* 0x000000ffc200720c */ /* 0x000fe20003f05270 */
[----:B------:R-:W-:Y:S01]  /*12f10*/  IMAD.U32 R0, RZ, RZ, UR47 ;  /* 0x0000002fff007e24 */ /* 0x000fe2000f8e00ff */
[----:B------:R-:W-:Y:S04]  /*12f20*/  UIADD3 UR4, UPT, UPT, UR47, 0x1, URZ ;  /* 0x000000012f047890 */ /* 0x000fe8000fffe0ff */
[----:B------:R-:W-:Y:S04]  /*12f30*/  UISETP.NE.AND UP0, UPT, UR4, 0x4, UPT ;  /* 0x000000040400788c */ /* 0x000fe8000bf05270 */
[----:B------:R-:W-:Y:S03]  /*12f40*/  USEL UR47, UR4, URZ, UP0 ;  /* 0x000000ff042f7287 */ /* 0x000fe60008000000 */
[----:B------:R-:W-:Y:S05]  /*12f50*/  @P0 LEA R0, R0, UR45, 0x3 ;  /* 0x0000002d00000c11 */ /* 0x000fea000f8e18ff */
[----:B------:R-:W-:Y:S05]  /*12f60*/  @P0 VIADD R3, R0, 0x100 ;  /* 0x0000010000030836 */ /* 0x000fea0000000000 */
[----:B------:R-:W-:Y:S04]  /*12f70*/  @P0 PRMT R3, R200, 0x654, R3 ;  /* 0x00000654c8030816 */ /* 0x000fe80000000003 */
[----:B------:R1:W-:Y:S03]  /*12f80*/  @P0 SYNCS.ARRIVE.TRANS64.RED.A1T0 RZ, [R3+URZ], RZ ;  /* 0x000000ff03ff09a7 */ /* 0x0003e600081004ff */
.L_x_199:
[----:B------:R-:W-:Y:S01]  /*12f90*/  R2UR UR6, R193 ;  /* 0x00000000c10672ca */ /* 0x000fe200000e0000 */
[----:B------:R-:W-:Y:S01]  /*12fa0*/  UIADD3 UR53, UPT, UPT, UR53, 0x8, URZ ;  /* 0x0000000835357890 */ /* 0x000fe2000fffe0ff */
[----:B------:R-:W-:Y:S01]  /*12fb0*/  R2UR UR5, R178 ;  /* 0x00000000b20572ca */ /* 0x000fe200000e0000 */
[----:B------:R-:W-:Y:S01]  /*12fc0*/  ULOP3.LUT UR43, UR43, 0x1, URZ, 0x3c, !UPT ;  /* 0x000000012b2b7892 */ /* 0x000fe2000f8e3cff */
[----:B------:R-:W-:Y:S02]  /*12fd0*/  R2UR UR4, R179 ;  /* 0x00000000b30472ca */ /* 0x000fe400000e0000 */
[----:B------:R-:W-:Y:S02]  /*12fe0*/  R2UR UR44, R192 ;  /* 0x00000000c02c72ca */ /* 0x000fe400000e0000 */
[C---:B------:R-:W-:Y:S04]  /*12ff0*/  ISETP.NE.AND P0, PT, R183.reuse, 0x2, PT ;  /* 0x00000002b700780c */ /* 0x040fe80003f05270 */
[----:B-1----:R-:W-:Y:S01]  /*13000*/  SEL R3, RZ, 0x1, P0 ;  /* 0x00000001ff037807 */ /* 0x002fe20000000000 */
[----:B------:R-:W-:Y:S01]  /*13010*/  UISETP.NE.AND UP0, UPT, UR6, URZ, UPT ;  /* 0x000000ff0600728c */ /* 0x000fe2000bf05270 */
[----:B------:R-:W-:Y:S01]  /*13020*/  SEL R183, R183, RZ, P0 ;  /* 0x000000ffb7b77207 */ /* 0x000fe20000000000 */
[----:B------:R-:W-:Y:S01]  /*13030*/  UIADD3 UR24, UPT, UPT, UR36, UR5, URZ ;  /* 0x0000000524187290 */ /* 0x000fe2000fffe0ff */
[----:B------:R-:W-:Y:S01]  /*13040*/  LOP3.LUT R186, R186, R3, RZ, 0x3c, !PT ;  /* 0x00000003baba7212 */ /* 0x000fe200078e3cff */
[----:B------:R-:W-:Y:S05]  /*13050*/  UIADD3 UR27, UPT, UPT, UR37, UR4, URZ ;  /* 0x00000004251b7290 */ /* 0x000fea000fffe0ff */
[----:B------:R-:W-:Y:S07]  /*13060*/  BRA.U UP0, `(.L_x_200) ;  /* 0xffffff3d00007547 */ /* 0x000fee000b83ffff */
[----:B------:R-:W-:Y:S01]  /*13070*/  R2UR UR4, R180 ;  /* 0x00000000b40472ca */ /* 0x000fe200000e0000 */
[----:B------:R-:W-:-:S12]  /*13080*/  SYNCS.ARRIVE.TRANS64.A1T0 RZ, [UR45+0x180], RZ ;  /* 0x000180ffffff79a7 */ /* 0x000fd8000810002d */
[----:B------:R-:W-:-:S09]  /*13090*/  UISETP.NE.AND UP0, UPT, UR4, URZ, UPT ;  /* 0x000000ff0400728c */ /* 0x000fd2000bf05270 */
[----:B------:R-:W-:Y:S05]  /*130a0*/  BRA.U !UP0, `(.L_x_201) ;  /* 0x0000000108487547 */ /* 0x000fea000b800000 */
[----:B------:R-:W1:Y:S02]  /*130b0*/  LDCU.64 UR4, c[0x0][0xc90] ;  /* 0x00019200ff0477ac */ /* 0x000e640008000a00 */
[----:B-1----:R-:W-:-:S04]  /*130c0*/  UISETP.NE.U32.AND UP0, UPT, UR4, URZ, UPT ;  /* 0x000000ff0400728c */ /* 0x002fc8000bf05070 */
[----:B------:R-:W-:-:S09]  /*130d0*/  UISETP.NE.AND.EX UP0, UPT, UR5, URZ, UPT, UP0 ;  /* 0x000000ff0500728c */ /* 0x000fd2000bf05300 */
[----:B------:R-:W-:Y:S05]  /*130e0*/  BRA.U UP0, `(.L_x_202) ;  /* 0x00000001000c7547 */ /* 0x000fea000b800000 */
[----:B------:R-:W-:-:S13]  /*130f0*/  FSETP.NEU.AND P0, PT, R133, RZ, PT ;  /* 0x000000ff8500720b */ /* 0x000fda0003f0d000 */
[----:B------:R-:W-:Y:S05]  /*13100*/  @!P0 EXIT ;  /* 0x000000000000894d */ /* 0x000fea0003800000 */
[----:B------:R-:W-:Y:S05]  /*13110*/  BRA `(.L_x_201) ;  /* 0x00000000002c7947 */ /* 0x000fea0003800000 */
.L_x_202:
[----:B------:R-:W-:Y:S01]  /*13120*/  ISETP.NE.AND P0, PT, R182, RZ, PT ;  /* 0x000000ffb600720c */ /* 0x000fe20003f05270 */
[----:B------:R-:W-:-:S12]  /*13130*/  BSSY.RECONVERGENT B0, `(.L_x_201) ;  /* 0x0000009000007945 */ /* 0x000fd80003800200 */
[----:B------:R-:W-:Y:S05]  /*13140*/  @P0 BRA `(.L_x_203) ;  /* 0x0000000000140947 */ /* 0x000fea0003800000 */
[----:B------:R-:W1:Y:S02]  /*13150*/  LDCU.64 UR4, c[0x0][0xc88] ;  /* 0x00019100ff0477ac */ /* 0x000e640008000a00 */
[----:B-1----:R-:W-:-:S04]  /*13160*/  ISETP.NE.U32.AND P0, PT, RZ, UR4, PT ;  /* 0x00000004ff007c0c */ /* 0x002fc8000bf05070 */
[----:B------:R-:W-:-:S13]  /*13170*/  ISETP.NE.AND.EX P0, PT, RZ, UR5, PT, P0 ;  /* 0x00000005ff007c0c */ /* 0x000fda000bf05300 */
[----:B------:R-:W-:Y:S05]  /*13180*/  @!P0 EXIT ;  /* 0x000000000000894d */ /* 0x000fea0003800000 */
[----:B------:R-:W-:Y:S05]  /*13190*/  BRA `(.L_x_204) ;  /* 0x0000000000087947 */ /* 0x000fea0003800000 */
.L_x_203:
[----:B------:R-:W-:-:S13]  /*131a0*/  FSETP.NEU.AND P0, PT, R133, RZ, PT ;  /* 0x000000ff8500720b */ /* 0x000fda0003f0d000 */
[----:B------:R-:W-:Y:S05]  /*131b0*/  @!P0 EXIT ;  /* 0x000000000000894d */ /* 0x000fea0003800000 */
.L_x_204:
[----:B------:R-:W-:Y:S05]  /*131c0*/  BSYNC.RECONVERGENT B0 ;  /* 0x0000000000007941 */ /* 0x000fea0003800200 */
.L_x_201:
[----:B------:R-:W1:Y:S01]  /*131d0*/  S2UR UR5, SR_CgaCtaId ;  /* 0x00000000000579c3 */ /* 0x000e620000008800 */
[----:B------:R-:W-:Y:S01]  /*131e0*/  ULEA UR4, UR47, UR45, 0x3 ;  /* 0x0000002d2f047291 */ /* 0x000fe2000f8e18ff */
[----:B------:R-:W-:-:S04]  /*131f0*/  DEPBAR.LE SB0, 0x0 ;  /* 0x000080000000791a */ /* 0x000fc80000000000 */
[----:B------:R-:W-:-:S04]  /*13200*/  UIADD3 UR4, UPT, UPT, UR4, 0x100, URZ ;  /* 0x0000010004047890 */ /* 0x000fc8000fffe0ff */
[----:B-1----:R-:W-:-:S09]  /*13210*/  UPRMT UR4, UR5, 0x654, UR4 ;  /* 0x0000065405047896 */ /* 0x002fd20008000004 */
[----:B------:R-:W-:Y:S01]  /*13220*/  SYNCS.ARRIVE.TRANS64.RED.A1T0 RZ, [UR4], RZ ;  /* 0x000000ffffff79a7 */ /* 0x000fe20008100404 */
[----:B------:R-:W-:Y:S05]  /*13230*/  EXIT ;  /* 0x000000000000794d */ /* 0x000fea0003800000 */
.L_x_25:
[----:B-1----:R1:W3:Y:S02]  /*13240*/  SYNCS.PHASECHK.TRANS64.TRYWAIT P0, [R0+URZ+0x170], R3 ;  /* 0x00017003000075a7 */ /* 0x0022e400080011ff */
[----:B---3--:R-:W-:Y:S05]  /*13250*/  @!P0 NANOSLEEP.SYNCS 0x989680 ;  /* 0x009896800000895d */ /* 0x008fea0003900000 */
[----:B------:R-:W3:Y:S02]  /*13260*/  @!P0 SYNCS.PHASECHK.TRANS64 P0, [R0+URZ+0x170], R3 ;  /* 0x00017003000085a7 */ /* 0x000ee400080010ff */
[----:B---3--:R-:W-:Y:S05]  /*13270*/  @!P0 BRA `(.L_x_25) ;  /* 0xfffffffc00f08947 */ /* 0x008fea000383ffff */
[----:B------:R-:W-:Y:S05]  /*13280*/  BRA `(.L_x_205) ;  /* 0xfffffee800807947 */ /* 0x000fea000383ffff */
.L_x_28:
[----:B-1----:R-:W-:-:S07]  /*13290*/  MOV R0, UR41 ;  /* 0x0000002900007c02 */ /* 0x002fce0008000f00 */
.L_x_206:
[----:B-1----:R1:W3:Y:S02]  /*132a0*/  SYNCS.PHASECHK.TRANS64.TRYWAIT P0, [R0+URZ+0x70], R3 ;  /* 0x00007003000075a7 */ /* 0x0022e400080011ff */
[----:B---3--:R-:W-:Y:S05]  /*132b0*/  @!P0 NANOSLEEP.SYNCS 0x989680 ;  /* 0x009896800000895d */ /* 0x008fea0003900000 */
[----:B------:R-:W3:Y:S02]  /*132c0*/  @!P0 SYNCS.PHASECHK.TRANS64 P0, [R0+URZ+0x70], R3 ;  /* 0x00007003000085a7 */ /* 0x000ee400080010ff */
[----:B---3--:R-:W-:Y:S05]  /*132d0*/  @!P0 BRA `(.L_x_206) ;  /* 0xfffffffc00f08947 */ /* 0x008fea000383ffff */
[----:B------:R-:W-:Y:S05]  /*132e0*/  BRA `(.L_x_27) ;  /* 0xfffffee800c47947 */ /* 0x000fea000383ffff */
.L_x_37:
[----:B-1----:R-:W-:-:S07]  /*132f0*/  MOV R0, UR41 ;  /* 0x0000002900007c02 */ /* 0x002fce0008000f00 */
.L_x_207:
[----:B-1----:R1:W2:Y:S02]  /*13300*/  SYNCS.PHASECHK.TRANS64.TRYWAIT P0, [R0+URZ+0x70], R3 ;  /* 0x00007003000075a7 */ /* 0x0022a400080011ff */
[----:B--2---:R-:W-:Y:S05]  /*13310*/  @!P0 NANOSLEEP.SYNCS 0x989680 ;  /* 0x009896800000895d */ /* 0x004fea0003900000 */
[----:B------:R-:W2:Y:S02]  /*13320*/  @!P0 SYNCS.PHASECHK.TRANS64 P0, [R0+URZ+0x70], R3 ;  /* 0x00007003000085a7 */ /* 0x000ea400080010ff */
[----:B--2---:R-:W-:Y:S05]  /*13330*/  @!P0 BRA `(.L_x_207) ;  /* 0xfffffffc00f08947 */ /* 0x004fea000383ffff */
[----:B------:R-:W-:Y:S05]  /*13340*/  BRA `(.L_x_36) ;  /* 0xfffffeec00d47947 */ /* 0x000fea000383ffff */
.L_x_44:
[----:B-1----:R1:W4:Y:S02]  /*13350*/  SYNCS.PHASECHK.TRANS64.TRYWAIT P0, [R3+URZ+0x130], R0 ;  /* 0x00013000030075a7 */ /* 0x00232400080011ff */
[----:B----4-:R-:W-:Y:S05]  /*13360*/  @!P0 NANOSLEEP.SYNCS 0x989680 ;  /* 0x009896800000895d */ /* 0x010fea0003900000 */
[----:B------:R-:W4:Y:S02]  /*13370*/  @!P0 SYNCS.PHASECHK.TRANS64 P0, [R3+URZ+0x130], R0 ;  /* 0x00013000030085a7 */ /* 0x000f2400080010ff */
[----:B----4-:R-:W-:Y:S05]  /*13380*/  @!P0 BRA `(.L_x_44) ;  /* 0xfffffffc00f08947 */ /* 0x010fea000383ffff */
[----:B------:R-:W-:Y:S05]  /*13390*/  BRA `(.L_x_208) ;  /* 0xfffffef000c47947 */ /* 0x000fea000383ffff */
.L_x_48:
[----:B-1----:R-:W-:-:S07]  /*133a0*/  MOV R0, UR4 ;  /* 0x0000000400007c02 */ /* 0x002fce0008000f00 */
.L_x_209:
[----:B-1----:R1:W2:Y:S02]  /*133b0*/  SYNCS.PHASECHK.TRANS64.TRYWAIT P0, [R0+URZ], R3 ;  /* 0x00000003000075a7 */ /* 0x0022a400080011ff */
[----:B--2---:R-:W-:Y:S05]  /*133c0*/  @!P0 NANOSLEEP.SYNCS 0x989680 ;  /* 0x009896800000895d */ /* 0x004fea0003900000 */
[----:B------:R-:W2:Y:S02]  /*133d0*/  @!P0 SYNCS.PHASECHK.TRANS64 P0, [R0+URZ], R3 ;  /* 0x00000003000085a7 */ /* 0x000ea400080010ff */
[----:B--2---:R-:W-:Y:S05]  /*133e0*/  @!P0 BRA `(.L_x_209) ;  /* 0xfffffffc00f08947 */ /* 0x004fea000383ffff */
[----:B------:R-:W-:Y:S05]  /*133f0*/  BRA `(.L_x_210) ;  /* 0xfffffef800707947 */ /* 0x000fea000383ffff */
.L_x_49:
[----:B------:R-:W-:-:S07]  /*13400*/  MOV R0, UR5 ;  /* 0x0000000500007c02 */ /* 0x000fce0008000f00 */
.L_x_211:
[----:B-1----:R1:W2:Y:S02]  /*13410*/  SYNCS.PHASECHK.TRANS64.TRYWAIT P0, [R0+URZ], R3 ;  /* 0x00000003000075a7 */ /* 0x0022a400080011ff */
[----:B--2---:R-:W-:Y:S05]  /*13420*/  @!P0 NANOSLEEP.SYNCS 0x989680 ;  /* 0x009896800000895d */ /* 0x004fea0003900000 */
[----:B------:R-:W2:Y:S02]  /*13430*/  @!P0 SYNCS.PHASECHK.TRANS64 P0, [R0+URZ], R3 ;  /* 0x00000003000085a7 */ /* 0x000ea400080010ff */
[----:B--2---:R-:W-:Y:S05]  /*13440*/  @!P0 BRA `(.L_x_211) ;  /* 0xfffffffc00f08947 */ /* 0x004fea000383ffff */
[----:B------:R-:W-:Y:S05]  /*13450*/  BRA `(.L_x_212) ;  /* 0xfffffef8007c7947 */ /* 0x000fea000383ffff */
.L_x_50:
[----:B------:R-:W-:-:S07]  /*13460*/  MOV R0, UR5 ;  /* 0x0000000500007c02 */ /* 0x000fce0008000f00 */
.L_x_213:
[----:B-1----:R1:W2:Y:S02]  /*13470*/  SYNCS.PHASECHK.TRANS64.TRYWAIT P0, [R0+URZ], R3 ;  /* 0x00000003000075a7 */ /* 0x0022a400080011ff */
[----:B--2---:R-:W-:Y:S05]  /*13480*/  @!P0 NANOSLEEP.SYNCS 0x989680 ;  /* 0x009896800000895d */ /* 0x004fea0003900000 */
[----:B------:R-:W2:Y:S02]  /*13490*/  @!P0 SYNCS.PHASECHK.TRANS64 P0, [R0+URZ], R3 ;  /* 0x00000003000085a7 */ /* 0x000ea400080010ff */
[----:B--2---:R-:W-:Y:S05]  /*134a0*/  @!P0 BRA `(.L_x_213) ;  /* 0xfffffffc00f08947 */ /* 0x004fea000383ffff */
[----:B------:R-:W-:Y:S05]  /*134b0*/  BRA `(.L_x_214) ;  /* 0xfffffef800887947 */ /* 0x000fea000383ffff */
.L_x_51:
[----:B------:R-:W-:-:S07]  /*134c0*/  MOV R0, UR5 ;  /* 0x0000000500007c02 */ /* 0x000fce0008000f00 */
.L_x_215:
[----:B-1----:R1:W2:Y:S02]  /*134d0*/  SYNCS.PHASECHK.TRANS64.TRYWAIT P0, [R0+URZ], R3 ;  /* 0x00000003000075a7 */ /* 0x0022a400080011ff */
[----:B--2---:R-:W-:Y:S05]  /*134e0*/  @!P0 NANOSLEEP.SYNCS 0x989680 ;  /* 0x009896800000895d */ /* 0x004fea0003900000 */
[----:B------:R-:W2:Y:S02]  /*134f0*/  @!P0 SYNCS.PHASECHK.TRANS64 P0, [R0+URZ], R3 ;  /* 0x00000003000085a7 */ /* 0x000ea400080010ff */
[----:B--2---:R-:W-:Y:S05]  /*13500*/  @!P0 BRA `(.L_x_215) ;  /* 0xfffffffc00f08947 */ /* 0x004fea000383ffff */
[----:B------:R-:W-:Y:S05]  /*13510*/  BRA `(.L_x_216) ;  /* 0xfffffef800947947 */ /* 0x000fea000383ffff */
.L_x_52:
[----:B------:R-:W-:-:S07]  /*13520*/  MOV R0, UR5 ;  /* 0x0000000500007c02 */ /* 0x000fce0008000f00 */
.L_x_217:
[----:B-1----:R1:W2:Y:S02]  /*13530*/  SYNCS.PHASECHK.TRANS64.TRYWAIT P0, [R0+URZ], R3 ;  /* 0x00000003000075a7 */ /* 0x0022a400080011ff */
[----:B--2---:R-:W-:Y:S05]  /*13540*/  @!P0 NANOSLEEP.SYNCS 0x989680 ;  /* 0x009896800000895d */ /* 0x004fea0003900000 */
[----:B------:R-:W2:Y:S02]  /*13550*/  @!P0 SYNCS.PHASECHK.TRANS64 P0, [R0+URZ], R3 ;  /* 0x00000003000085a7 */ /* 0x000ea400080010ff */
[----:B--2---:R-:W-:Y:S05]  /*13560*/  @!P0 BRA `(.L_x_217) ;  /* 0xfffffffc00f08947 */ /* 0x004fea000383ffff */
[----:B------:R-:W-:Y:S05]  /*13570*/  BRA `(.L_x_218) ;  /* 0xfffffef800a07947 */ /* 0x000fea000383ffff */
.L_x_53:
[----:B------:R-:W-:-:S07]  /*13580*/  MOV R0, UR5 ;  /* 0x0000000500007c02 */ /* 0x000fce0008000f00 */
.L_x_219:
[----:B-1----:R1:W2:Y:S02]  /*13590*/  SYNCS.PHASECHK.TRANS64.TRYWAIT P0, [R0+URZ], R3 ;  /* 0x00000003000075a7 */ /* 0x0022a400080011ff */
[----:B--2---:R-:W-:Y:S05]  /*135a0*/  @!P0 NANOSLEEP.SYNCS 0x989680 ;  /* 0x009896800000895d */ /* 0x004fea0003900000 */
[----:B------:R-:W2:Y:S02]  /*135b0*/  @!P0 SYNCS.PHASECHK.TRANS64 P0, [R0+URZ], R3 ;  /* 0x00000003000085a7 */ /* 0x000ea400080010ff */
[----:B--2---:R-:W-:Y:S05]  /*135c0*/  @!P0 BRA `(.L_x_219) ;  /* 0xfffffffc00f08947 */ /* 0x004fea000383ffff */
[----:B------:R-:W-:Y:S05]  /*135d0*/  BRA `(.L_x_220) ;  /* 0xfffffef800ac7947 */ /* 0x000fea000383ffff */
.L_x_54:
[----:B------:R-:W-:-:S07]  /*135e0*/  MOV R0, UR5 ;  /* 0x0000000500007c02 */ /* 0x000fce0008000f00 */
.L_x_221:
[----:B-1----:R1:W2:Y:S02]  /*135f0*/  SYNCS.PHASECHK.TRANS64.TRYWAIT P0, [R0+URZ], R3 ;  /* 0x00000003000075a7 */ /* 0x0022a400080011ff */
[----:B--2---:R-:W-:Y:S05]  /*13600*/  @!P0 NANOSLEEP.SYNCS 0x989680 ;  /* 0x009896800000895d */ /* 0x004fea0003900000 */
[----:B------:R-:W2:Y:S02]  /*13610*/  @!P0 SYNCS.PHASECHK.TRANS64 P0, [R0+URZ], R3 ;  /* 0x00000003000085a7 */ /* 0x000ea400080010ff */
[----:B--2---:R-:W-:Y:S05]  /*13620*/  @!P0 BRA `(.L_x_221) ;  /* 0xfffffffc00f08947 */ /* 0x004fea000383ffff */
[----:B------:R-:W-:Y:S05]  /*13630*/  BRA `(.L_x_222) ;  /* 0xfffffef800b87947 */ /* 0x000fea000383ffff */
.L_x_55:
[----:B------:R-:W-:-:S07]  /*13640*/  MOV R0, UR5 ;  /* 0x0000000500007c02 */ /* 0x000fce0008000f00 */
.L_x_223:
[----:B-1----:R1:W2:Y:S02]  /*13650*/  SYNCS.PHASECHK.TRANS64.TRYWAIT P0, [R0+URZ], R3 ;  /* 0x00000003000075a7 */ /* 0x0022a400080011ff */
[----:B--2---:R-:W-:Y:S05]  /*13660*/  @!P0 NANOSLEEP.SYNCS 0x989680 ;  /* 0x009896800000895d */ /* 0x004fea0003900000 */
[----:B------:R-:W2:Y:S02]  /*13670*/  @!P0 SYNCS.PHASECHK.TRANS64 P0, [R0+URZ], R3 ;  /* 0x00000003000085a7 */ /* 0x000ea400080010ff */
[----:B--2---:R-:W-:Y:S05]  /*13680*/  @!P0 BRA `(.L_x_223) ;  /* 0xfffffffc00f08947 */ /* 0x004fea000383ffff */
[----:B------:R-:W-:Y:S05]  /*13690*/  BRA `(.L_x_224) ;  /* 0xfffffef800c47947 */ /* 0x000fea000383ffff */
.L_x_56:
[----:B------:R-:W-:-:S07]  /*136a0*/  MOV R0, UR5 ;  /* 0x0000000500007c02 */ /* 0x000fce0008000f00 */
.L_x_225:
[----:B-1----:R1:W2:Y:S02]  /*136b0*/  SYNCS.PHASECHK.TRANS64.TRYWAIT P0, [R0+URZ], R3 ;  /* 0x00000003000075a7 */ /* 0x0022a400080011ff */
[----:B--2---:R-:W-:Y:S05]  /*136c0*/  @!P0 NANOSLEEP.SYNCS 0x989680 ;  /* 0x009896800000895d */ /* 0x004fea0003900000 */
[----:B------:R-:W2:Y:S02]  /*136d0*/  @!P0 SYNCS.PHASECHK.TRANS64 P0, [R0+URZ], R3 ;  /* 0x00000003000085a7 */ /* 0x000ea400080010ff */
[----:B--2---:R-:W-:Y:S05]  /*136e0*/  @!P0 BRA `(.L_x_225) ;  /* 0xfffffffc00f08947 */ /* 0x004fea000383ffff */
[----:B------:R-:W-:Y:S05]  /*136f0*/  BRA `(.L_x_226) ;  /* 0xfffffef800d07947 */ /* 0x000fea000383ffff */
.L_x_57:
[----:B------:R-:W-:-:S07]  /*13700*/  MOV R0, UR5 ;  /* 0x0000000500007c02 */ /* 0x000fce0008000f00 */
.L_x_227:
[----:B-1----:R1:W2:Y:S02]  /*13710*/  SYNCS.PHASECHK.TRANS64.TRYWAIT P0, [R0+URZ], R3 ;  /* 0x00000003000075a7 */ /* 0x0022a400080011ff */
[----:B--2---:R-:W-:Y:S05]  /*13720*/  @!P0 NANOSLEEP.SYNCS 0x989680 ;  /* 0x009896800000895d */ /* 0x004fea0003900000 */
[----:B------:R-:W2:Y:S02]  /*13730*/  @!P0 SYNCS.PHASECHK.TRANS64 P0, [R0+URZ], R3 ;  /* 0x00000003000085a7 */ /* 0x000ea400080010ff */
[----:B--2---:R-:W-:Y:S05]  /*13740*/  @!P0 BRA `(.L_x_227) ;  /* 0xfffffffc00f08947 */ /* 0x004fea000383ffff */
[----:B------:R-:W-:Y:S05]  /*13750*/  BRA `(.L_x_228) ;  /* 0xfffffef800dc7947 */ /* 0x000fea000383ffff */
.L_x_58:
[----:B------:R-:W-:-:S07]  /*13760*/  MOV R0, UR5 ;  /* 0x0000000500007c02 */ /* 0x000fce0008000f00 */
.L_x_229:
[----:B-1----:R1:W2:Y:S02]  /*13770*/  SYNCS.PHASECHK.TRANS64.TRYWAIT P0, [R0+URZ], R3 ;  /* 0x00000003000075a7 */ /* 0x0022a400080011ff */
[----:B--2---:R-:W-:Y:S05]  /*13780*/  @!P0 NANOSLEEP.SYNCS 0x989680 ;  /* 0x009896800000895d */ /* 0x004fea0003900000 */
[----:B------:R-:W2:Y:S02]  /*13790*/  @!P0 SYNCS.PHASECHK.TRANS64 P0, [R0+URZ], R3 ;  /* 0x00000003000085a7 */ /* 0x000ea400080010ff */
[----:B--2---:R-:W-:Y:S05]  /*137a0*/  @!P0 BRA `(.L_x_229) ;  /* 0xfffffffc00f08947 */ /* 0x004fea000383ffff */
[----:B------:R-:W-:Y:S05]  /*137b0*/  BRA `(.L_x_230) ;  /* 0xfffffef800e87947 */ /* 0x000fea000383ffff */
.L_x_59:
[----:B------:R-:W-:-:S07]  /*137c0*/  MOV R0, UR5 ;  /* 0x0000000500007c02 */ /* 0x000fce0008000f00 */
.L_x_231:
[----:B-1----:R1:W2:Y:S02]  /*137d0*/  SYNCS.PHASECHK.TRANS64.TRYWAIT P0, [R0+URZ], R3 ;  /* 0x00000003000075a7 */ /* 0x0022a400080011ff */
[----:B--2---:R-:W-:Y:S05]  /*137e0*/  @!P0 NANOSLEEP.SYNCS 0x989680 ;  /* 0x009896800000895d */ /* 0x004fea0003900000 */
[----:B------:R-:W2:Y:S02]  /*137f0*/  @!P0 SYNCS.PHASECHK.TRANS64 P0, [R0+URZ], R3 ;  /* 0x00000003000085a7 */ /* 0x000ea400080010ff */
[----:B--2---:R-:W-:Y:S05]  /*13800*/  @!P0 BRA `(.L_x_231) ;  /* 0xfffffffc00f08947 */ /* 0x004fea000383ffff */
[----:B------:R-:W-:Y:S05]  /*13810*/  BRA `(.L_x_232) ;  /* 0xfffffef800f47947 */ /* 0x000fea000383ffff */
.L_x_60:
[----:B------:R-:W-:-:S07]  /*13820*/  MOV R0, UR5 ;  /* 0x0000000500007c02 */ /* 0x000fce0008000f00 */
.L_x_233:
[----:B-1----:R1:W2:Y:S02]  /*13830*/  SYNCS.PHASECHK.TRANS64.TRYWAIT P0, [R0+URZ], R3 ;  /* 0x00000003000075a7 */ /* 0x0022a400080011ff */
[----:B--2---:R-:W-:Y:S05]  /*13840*/  @!P0 NANOSLEEP.SYNCS 0x989680 ;  /* 0x009896800000895d */ /* 0x004fea0003900000 */
[----:B------:R-:W2:Y:S02]  /*13850*/  @!P0 SYNCS.PHASECHK.TRANS64 P0, [R0+URZ], R3 ;  /* 0x00000003000085a7 */ /* 0x000ea400080010ff */
[----:B--2---:R-:W-:Y:S05]  /*13860*/  @!P0 BRA `(.L_x_233) ;  /* 0xfffffffc00f08947 */ /* 0x004fea000383ffff */
[----:B------:R-:W-:Y:S05]  /*13870*/  BRA `(.L_x_234) ;  /* 0xfffffefc00007947 */ /* 0x000fea000383ffff */
.L_x_63:
[----:B--2---:R2:W3:Y:S02]  /*13880*/  SYNCS.PHASECHK.TRANS64.TRYWAIT P0, [R0+URZ+0x160], R5 ;  /* 0x00016005000075a7 */ /* 0x0044e400080011ff */
[----:B---3--:R-:W-:Y:S05]  /*13890*/  @!P0 NANOSLEEP.SYNCS 0x989680 ;  /* 0x009896800000895d */ /* 0x008fea0003900000 */
[----:B------:R-:W3:Y:S02]  /*138a0*/  @!P0 SYNCS.PHASECHK.TRANS64 P0, [R0+URZ+0x160], R5 ;  /* 0x00016005000085a7 */ /* 0x000ee400080010ff */
[----:B---3--:R-:W-:Y:S05]  /*138b0*/  @!P0 BRA `(.L_x_63) ;  /* 0xfffffffc00f08947 */ /* 0x008fea000383ffff */
[----:B------:R-:W-:Y:S05]  /*138c0*/  BRA `(.L_x_235) ;  /* 0xfffffefc00647947 */ /* 0x000fea000383ffff */
.L_x_64:
[----:B------:R-:W-:-:S07]  /*138d0*/  MOV R0, UR4 ;  /* 0x0000000400007c02 */ /* 0x000fce0008000f00 */
.L_x_236:
[----:B--2---:R2:W3:Y:S02]  /*138e0*/  SYNCS.PHASECHK.TRANS64.TRYWAIT P0, [R0+URZ+0x140], R5 ;  /* 0x00014005000075a7 */ /* 0x0044e400080011ff */
[----:B---3--:R-:W-:Y:S05]  /*138f0*/  @!P0 NANOSLEEP.SYNCS 0x989680 ;  /* 0x009896800000895d */ /* 0x008fea0003900000 */
[----:B------:R-:W3:Y:S02]  /*13900*/  @!P0 SYNCS.PHASECHK.TRANS64 P0, [R0+URZ+0x140], R5 ;  /* 0x00014005000085a7 */ /* 0x000ee400080010ff */
[----:B---3--:R-:W-:Y:S05]  /*13910*/  @!P0 BRA `(.L_x_236) ;  /* 0xfffffffc00f08947 */ /* 0x008fea000383ffff */
[----:B------:R-:W-:Y:S05]  /*13920*/  BRA `(.L_x_237) ;  /* 0xfffffefc00747947 */ /* 0x000fea000383ffff */
.L_x_65:
[----:B--2---:R2:W3:Y:S02]  /*13930*/  SYNCS.PHASECHK.TRANS64.TRYWAIT P1, [R0+URZ+0x130], R5 ;  /* 0x00013005000075a7 */ /* 0x0044e400080211ff */
[----:B---3--:R-:W-:Y:S05]  /*13940*/  @!P1 NANOSLEEP.SYNCS 0x989680 ;  /* 0x009896800000995d */ /* 0x008fea0003900000 */
[----:B------:R-:W3:Y:S02]  /*13950*/  @!P1 SYNCS.PHASECHK.TRANS64 P1, [R0+URZ+0x130], R5 ;  /* 0x00013005000095a7 */ /* 0x000ee400080210ff */
[----:B---3--:R-:W-:Y:S05]  /*13960*/  @!P1 BRA `(.L_x_65) ;  /* 0xfffffffc00f09947 */ /* 0x008fea000383ffff */
[----:B------:R-:W-:Y:S05]  /*13970*/  BRA `(.L_x_238) ;  /* 0xfffffefc00a47947 */ /* 0x000fea000383ffff */
.L_x_68:
[----:B------:R-:W-:-:S07]  /*13980*/  MOV R0, UR4 ;  /* 0x0000000400007c02 */ /* 0x000fce0008000f00 */
.L_x_239:
[----:B--2---:R2:W3:Y:S02]  /*13990*/  SYNCS.PHASECHK.TRANS64.TRYWAIT P0, [R0+URZ+0x140], R3 ;  /* 0x00014003000075a7 */ /* 0x0044e400080011ff */
[----:B---3--:R-:W-:Y:S05]  /*139a0*/  @!P0 NANOSLEEP.SYNCS 0x989680 ;  /* 0x009896800000895d */ /* 0x008fea0003900000 */
[----:B------:R-:W3:Y:S02]  /*139b0*/  @!P0 SYNCS.PHASECHK.TRANS64 P0, [R0+URZ+0x140], R3 ;  /* 0x00014003000085a7 */ /* 0x000ee400080010ff */
[----:B---3--:R-:W-:Y:S05]  /*139c0*/  @!P0 BRA `(.L_x_239) ;  /* 0xfffffffc00f08947 */ /* 0x008fea000383ffff */
[----:B------:R-:W-:Y:S05]  /*139d0*/  BRA `(.L_x_67) ;  /* 0xfffffefc00f87947 */ /* 0x000fea000383ffff */
.L_x_75:
[----:B--2---:R2:W3:Y:S02]  /*139e0*/  SYNCS.PHASECHK.TRANS64.TRYWAIT P0, [R9+URZ+0x130], R2 ;  /* 0x00013002090075a7 */ /* 0x0044e400080011ff */
[----:B---3--:R-:W-:Y:S05]  /*139f0*/  @!P0 NANOSLEEP.SYNCS 0x989680 ;  /* 0x009896800000895d */ /* 0x008fea0003900000 */
[----:B------:R-:W3:Y:S02]  /*13a00*/  @!P0 SYNCS.PHASECHK.TRANS64 P0, [R9+URZ+0x130], R2 ;  /* 0x00013002090085a7 */ /* 0x000ee400080010ff */
[----:B---3--:R-:W-:Y:S05]  /*13a10*/  @!P0 BRA `(.L_x_75) ;  /* 0xfffffffc00f08947 */ /* 0x008fea000383ffff */
[----:B------:R-:W-:Y:S05]  /*13a20*/  BRA `(.L_x_240) ;  /* 0xffffff04007c7947 */ /* 0x000fea000383ffff */
.L_x_78:
[----:B---3--:R3:W4:Y:S02]  /*13a30*/  SYNCS.PHASECHK.TRANS64.TRYWAIT P1, [R4+URZ], R5 ;  /* 0x00000005040075a7 */ /* 0x00872400080211ff */
[----:B----4-:R-:W-:Y:S05]  /*13a40*/  @!P1 NANOSLEEP.SYNCS 0x989680 ;  /* 0x009896800000995d */ /* 0x010fea0003900000 */
[----:B------:R-:W4:Y:S02]  /*13a50*/  @!P1 SYNCS.PHASECHK.TRANS64 P1, [R4+URZ], R5 ;  /* 0x00000005040095a7 */ /* 0x000f2400080210ff */
[----:B----4-:R-:W-:Y:S05]  /*13a60*/  @!P1 BRA `(.L_x_78) ;  /* 0xfffffffc00f09947 */ /* 0x010fea000383ffff */
[----:B------:R-:W-:Y:S05]  /*13a70*/  BRA `(.L_x_77) ;  /* 0xffffff0400d07947 */ /* 0x000fea000383ffff */
.L_x_79:
[----:B--2---:R2:W3:Y:S02]  /*13a80*/  SYNCS.PHASECHK.TRANS64.TRYWAIT P2, [R8+URZ+0x158], R9 ;  /* 0x00015809080075a7 */ /* 0x0044e400080411ff */
[----:B---3--:R-:W-:Y:S05]  /*13a90*/  @!P2 NANOSLEEP.SYNCS 0x989680 ;  /* 0x009896800000a95d */ /* 0x008fea0003900000 */
[----:B------:R-:W3:Y:S02]  /*13aa0*/  @!P2 SYNCS.PHASECHK.TRANS64 P2, [R8+URZ+0x158], R9 ;  /* 0x000158090800a5a7 */ /* 0x000ee400080410ff */
[----:B---3--:R-:W-:Y:S05]  /*13ab0*/  @!P2 BRA `(.L_x_79) ;  /* 0xfffffffc00f0a947 */ /* 0x008fea000383ffff */
[----:B------:R-:W-:Y:S05]  /*13ac0*/  BRA `(.L_x_241) ;  /* 0xffffff0800507947 */ /* 0x000fea000383ffff */
.L_x_82:
[----:B--2---:R2:W4:Y:S02]  /*13ad0*/  SYNCS.PHASECHK.TRANS64.TRYWAIT P2, [R4+URZ], R5 ;  /* 0x00000005040075a7 */ /* 0x00452400080411ff */
[----:B----4-:R-:W-:Y:S05]  /*13ae0*/  @!P2 NANOSLEEP.SYNCS 0x989680 ;  /* 0x009896800000a95d */ /* 0x010fea0003900000 */
[----:B------:R-:W4:Y:S02]  /*13af0*/  @!P2 SYNCS.PHASECHK.TRANS64 P2, [R4+URZ], R5 ;  /* 0x000000050400a5a7 */ /* 0x000f2400080410ff */
[----:B----4-:R-:W-:Y:S05]  /*13b00*/  @!P2 BRA `(.L_x_82) ;  /* 0xfffffffc00f0a947 */ /* 0x010fea000383ffff */
[----:B------:R-:W-:Y:S05]  /*13b10*/  BRA `(.L_x_81) ;  /* 0xffffff0800d87947 */ /* 0x000fea000383ffff */
.L_x_85:
[----:B---3--:R3:W4:Y:S02]  /*13b20*/  SYNCS.PHASECHK.TRANS64.TRYWAIT P0, [R8+URZ+0x180], R3 ;  /* 0x00018003080075a7 */ /* 0x00872400080011ff */
[----:B----4-:R-:W-:Y:S05]  /*13b30*/  @!P0 NANOSLEEP.SYNCS 0x989680 ;  /* 0x009896800000895d */ /* 0x010fea0003900000 */
[----:B------:R-:W4:Y:S02]  /*13b40*/  @!P0 SYNCS.PHASECHK.TRANS64 P0, [R8+URZ+0x180], R3 ;  /* 0x00018003080085a7 */ /* 0x000f2400080010ff */
[----:B----4-:R-:W-:Y:S05]  /*13b50*/  @!P0 BRA `(.L_x_85) ;  /* 0xfffffffc00f08947 */ /* 0x010fea000383ffff */
[----:B------:R-:W-:Y:S05]  /*13b60*/  BRA `(.L_x_242) ;  /* 0xffffff0c00f07947 */ /* 0x000fea000383ffff */
.L_x_90:
[----:B-1----:R1:W2:Y:S02]  /*13b70*/  SYNCS.PHASECHK.TRANS64.TRYWAIT P0, [R8+URZ+0x130], R5 ;  /* 0x00013005080075a7 */ /* 0x0022a400080011ff */
[----:B--2---:R-:W-:Y:S05]  /*13b80*/  @!P0 NANOSLEEP.SYNCS 0x989680 ;  /* 0x009896800000895d */ /* 0x004fea0003900000 */
[----:B------:R-:W2:Y:S02]  /*13b90*/  @!P0 SYNCS.PHASECHK.TRANS64 P0, [R8+URZ+0x130], R5 ;  /* 0x00013005080085a7 */ /* 0x000ea400080010ff */
[----:B--2---:R-:W-:Y:S05]  /*13ba0*/  @!P0 BRA `(.L_x_90) ;  /* 0xfffffffc00f08947 */ /* 0x004fea000383ffff */
[----:B------:R-:W-:Y:S05]  /*13bb0*/  BRA `(.L_x_243) ;  /* 0xffffff1400347947 */ /* 0x000fea000383ffff */
.L_x_93:
[----:B------:R-:W-:Y:S07]  /*13bc0*/  MOV R0, UR21 ;  /* 0x0000001500007c02 */ /* 0x000fee0008000f00 */
.L_x_244:
[----:B-1----:R1:W2:Y:S02]  /*13bd0*/  SYNCS.PHASECHK.TRANS64.TRYWAIT P1, [R0+URZ+0x128], R5 ;  /* 0x00012805000075a7 */ /* 0x0022a400080211ff */
[----:B--2---:R-:W-:Y:S05]  /*13be0*/  @!P1 NANOSLEEP.SYNCS 0x989680 ;  /* 0x009896800000995d */ /* 0x004fea0003900000 */
[----:B------:R-:W2:Y:S02]  /*13bf0*/  @!P1 SYNCS.PHASECHK.TRANS64 P1, [R0+URZ+0x128], R5 ;  /* 0x00012805000095a7 */ /* 0x000ea400080210ff */
[----:B--2---:R-:W-:Y:S05]  /*13c00*/  @!P1 BRA `(.L_x_244) ;  /* 0xfffffffc00f09947 */ /* 0x004fea000383ffff */
[----:B------:R-:W-:Y:S05]  /*13c10*/  BRA `(.L_x_92) ;  /* 0xffffff1800b07947 */ /* 0x000fea000383ffff */
.L_x_96:
[----:B------:R-:W-:Y:S07]  /*13c20*/  MOV R0, UR21 ;  /* 0x0000001500007c02 */ /* 0x000fee0008000f00 */
.L_x_245:
[----:B-1----:R1:W2:Y:S02]  /*13c30*/  SYNCS.PHASECHK.TRANS64.TRYWAIT P0, [R0+URZ+0x100], R5 ;  /* 0x00010005000075a7 */ /* 0x0022a400080011ff */
[----:B--2---:R-:W-:Y:S05]  /*13c40*/  @!P0 NANOSLEEP.SYNCS 0x989680 ;  /* 0x009896800000895d */ /* 0x004fea0003900000 */
[----:B------:R-:W2:Y:S02]  /*13c50*/  @!P0 SYNCS.PHASECHK.TRANS64 P0, [R0+URZ+0x100], R5 ;  /* 0x00010005000085a7 */ /* 0x000ea400080010ff */
[----:B--2---:R-:W-:Y:S05]  /*13c60*/  @!P0 BRA `(.L_x_245) ;  /* 0xfffffffc00f08947 */ /* 0x004fea000383ffff */
[----:B------:R-:W-:Y:S05]  /*13c70*/  BRA `(.L_x_246) ;  /* 0xffffff1c00147947 */ /* 0x000fea000383ffff */
.L_x_97:
[----:B------:R-:W-:Y:S07]  /*13c80*/  MOV R0, UR21 ;  /* 0x0000001500007c02 */ /* 0x000fee0008000f00 */
.L_x_247:
[----:B-1----:R1:W2:Y:S02]  /*13c90*/  SYNCS.PHASECHK.TRANS64.TRYWAIT P0, [R0+URZ+0x108], R5 ;  /* 0x00010805000075a7 */ /* 0x0022a400080011ff */
[----:B--2---:R-:W-:Y:S05]  /*13ca0*/  @!P0 NANOSLEEP.SYNCS 0x989680 ;  /* 0x009896800000895d */ /* 0x004fea0003900000 */
[----:B------:R-:W2:Y:S02]  /*13cb0*/  @!P0 SYNCS.PHASECHK.TRANS64 P0, [R0+URZ+0x108], R5 ;  /* 0x00010805000085a7 */ /* 0x000ea400080010ff */
[----:B--2---:R-:W-:Y:S05]  /*13cc0*/  @!P0 BRA `(.L_x_247) ;  /* 0xfffffffc00f08947 */ /* 0x004fea000383ffff */
[----:B------:R-:W-:Y:S05]  /*13cd0*/  BRA `(.L_x_248) ;  /* 0xffffff1c006c7947 */ /* 0x000fea000383ffff */
.L_x_98:
[----:B------:R-:W-:Y:S07]  /*13ce0*/  MOV R0, UR21 ;  /* 0x0000001500007c02 */ /* 0x000fee0008000f00 */
.L_x_249:
[----:B-1----:R1:W2:Y:S02]  /*13cf0*/  SYNCS.PHASECHK.TRANS64.TRYWAIT P0, [R0+URZ+0x110], R5 ;  /* 0x00011005000075a7 */ /* 0x0022a400080011ff */
[----:B--2---:R-:W-:Y:S05]  /*13d00*/  @!P0 NANOSLEEP.SYNCS 0x989680 ;  /* 0x009896800000895d */ /* 0x004fea0003900000 */
[----:B------:R-:W2:Y:S02]  /*13d10*/  @!P0 SYNCS.PHASECHK.TRANS64 P0, [R0+URZ+0x110], R5 ;  /* 0x00011005000085a7 */ /* 0x000ea400080010ff */
[----:B--2---:R-:W-:Y:S05]  /*13d20*/  @!P0 BRA `(.L_x_249) ;  /* 0xfffffffc00f08947 */ /* 0x004fea000383ffff */
[----:B------:R-:W-:Y:S05]  /*13d30*/  BRA `(.L_x_250) ;  /* 0xffffff1c00d47947 */ /* 0x000fea000383ffff */
.L_x_99:
[----:B------:R-:W-:Y:S07]  /*13d40*/  MOV R0, UR21 ;  /* 0x0000001500007c02 */ /* 0x000fee0008000f00 */
.L_x_251:
[----:B-1----:R1:W2:Y:S02]  /*13d50*/  SYNCS.PHASECHK.TRANS64.TRYWAIT P0, [R0+URZ+0x118], R5 ;  /* 0x00011805000075a7 */ /* 0x0022a400080011ff */
[----:B--2---:R-:W-:Y:S05]  /*13d60*/  @!P0 NANOSLEEP.SYNCS 0x989680 ;  /* 0x009896800000895d */ /* 0x004fea0003900000 */
[----:B------:R-:W2:Y:S02]  /*13d70*/  @!P0 SYNCS.PHASECHK.TRANS64 P0, [R0+URZ+0x118], R5 ;  /* 0x00011805000085a7 */ /* 0x000ea400080010ff */
[----:B--2---:R-:W-:Y:S05]  /*13d80*/  @!P0 BRA `(.L_x_251) ;  /* 0xfffffffc00f08947 */ /* 0x004fea000383ffff */
[----:B------:R-:W-:Y:S05]  /*13d90*/  BRA `(.L_x_252) ;  /* 0xffffff2000307947 */ /* 0x000fea000383ffff */
.L_x_100:
[----:B------:R-:W-:Y:S07]  /*13da0*/  MOV R7, UR21 ;  /* 0x0000001500077c02 */ /* 0x000fee0008000f00 */
.L_x_253:
[----:B-1----:R1:W2:Y:S02]  /*13db0*/  SYNCS.PHASECHK.TRANS64.TRYWAIT P0, [R7+URZ+0x100], R4 ;  /* 0x00010004070075a7 */ /* 0x0022a400080011ff */
[----:B--2---:R-:W-:Y:S05]  /*13dc0*/  @!P0 NANOSLEEP.SYNCS 0x989680 ;  /* 0x009896800000895d */ /* 0x004fea0003900000 */
[----:B------:R-:W2:Y:S02]  /*13dd0*/  @!P0 SYNCS.PHASECHK.TRANS64 P0, [R7+URZ+0x100], R4 ;  /* 0x00010004070085a7 */ /* 0x000ea400080010ff */
[----:B--2---:R-:W-:Y:S05]  /*13de0*/  @!P0 BRA `(.L_x_253) ;  /* 0xfffffffc00f08947 */ /* 0x004fea000383ffff */
[----:B------:R-:W-:Y:S05]  /*13df0*/  BRA `(.L_x_254) ;  /* 0xffffff2000987947 */ /* 0x000fea000383ffff */
.L_x_101:
[----:B------:R-:W-:Y:S07]  /*13e00*/  MOV R7, UR21 ;  /* 0x0000001500077c02 */ /* 0x000fee0008000f00 */
.L_x_255:
[----:B-1----:R1:W2:Y:S02]  /*13e10*/  SYNCS.PHASECHK.TRANS64.TRYWAIT P0, [R7+URZ+0x108], R4 ;  /* 0x00010804070075a7 */ /* 0x0022a400080011ff */
[----:B--2---:R-:W-:Y:S05]  /*13e20*/  @!P0 NANOSLEEP.SYNCS 0x989680 ;  /* 0x009896800000895d */ /* 0x004fea0003900000 */
[----:B------:R-:W2:Y:S02]  /*13e30*/  @!P0 SYNCS.PHASECHK.TRANS64 P0, [R7+URZ+0x108], R4 ;  /* 0x00010804070085a7 */ /* 0x000ea400080010ff */
[----:B--2---:R-:W-:Y:S05]  /*13e40*/  @!P0 BRA `(.L_x_255) ;  /* 0xfffffffc00f08947 */ /* 0x004fea000383ffff */
[----:B------:R-:W-:Y:S05]  /*13e50*/  BRA `(.L_x_256) ;  /* 0xffffff2000fc7947 */ /* 0x000fea000383ffff */
.L_x_102:
[----:B------:R-:W-:Y:S07]  /*13e60*/  MOV R7, UR21 ;  /* 0x0000001500077c02 */ /* 0x000fee0008000f00 */
.L_x_257:
[----:B-1----:R1:W2:Y:S02]  /*13e70*/  SYNCS.PHASECHK.TRANS64.TRYWAIT P0, [R7+URZ+0x110], R4 ;  /* 0x00011004070075a7 */ /* 0x0022a400080011ff */
[----:B--2---:R-:W-:Y:S05]  /*13e80*/  @!P0 NANOSLEEP.SYNCS 0x989680 ;  /* 0x009896800000895d */ /* 0x004fea0003900000 */
[----:B------:R-:W2:Y:S02]  /*13e90*/  @!P0 SYNCS.PHASECHK.TRANS64 P0, [R7+URZ+0x110], R4 ;  /* 0x00011004070085a7 */ /* 0x000ea400080010ff */
[----:B--2---:R-:W-:Y:S05]  /*13ea0*/  @!P0 BRA `(.L_x_257) ;  /* 0xfffffffc00f08947 */ /* 0x004fea000383ffff */
[----:B------:R-:W-:Y:S05]  /*13eb0*/  BRA `(.L_x_258) ;  /* 0xffffff2400647947 */ /* 0x000fea000383ffff */
.L_x_103:
[----:B------:R-:W-:Y:S07]  /*13ec0*/  MOV R7, UR21 ;  /* 0x0000001500077c02 */ /* 0x000fee0008000f00 */
.L_x_259:
[----:B-1----:R1:W2:Y:S02]  /*13ed0*/  SYNCS.PHASECHK.TRANS64.TRYWAIT P0, [R7+URZ+0x118], R4 ;  /* 0x00011804070075a7 */ /* 0x0022a400080011ff */
[----:B--2---:R-:W-:Y:S05]  /*13ee0*/  @!P0 NANOSLEEP.SYNCS 0x989680 ;  /* 0x009896800000895d */ /* 0x004fea0003900000 */
[----:B------:R-:W2:Y:S02]  /*13ef0*/  @!P0 SYNCS.PHASECHK.TRANS64 P0, [R7+URZ+0x118], R4 ;  /* 0x00011804070085a7 */ /* 0x000ea400080010ff */
[----:B--2---:R-:W-:Y:S05]  /*13f00*/  @!P0 BRA `(.L_x_259) ;  /* 0xfffffffc00f08947 */ /* 0x004fea000383ffff */
[----:B------:R-:W-:Y:S05]  /*13f10*/  BRA `(.L_x_260) ;  /* 0xffffff2400c87947 */ /* 0x000fea000383ffff */
.L_x_105:
[----:B------:R-:W-:-:S07]  /*13f20*/  MOV R0, UR21 ;  /* 0x0000001500007c02 */ /* 0x000fce0008000f00 */
.L_x_261:
[----:B--2---:R2:W3:Y:S02]  /*13f30*/  SYNCS.PHASECHK.TRANS64.TRYWAIT P0, [R0+URZ+0x100], R5 ;  /* 0x00010005000075a7 */ /* 0x0044e400080011ff */
[----:B---3--:R-:W-:Y:S05]  /*13f40*/  @!P0 NANOSLEEP.SYNCS 0x989680 ;  /* 0x009896800000895d */ /* 0x008fea0003900000 */
[----:B------:R-:W3:Y:S02]  /*13f50*/  @!P0 SYNCS.PHASECHK.TRANS64 P0, [R0+URZ+0x100], R5 ;  /* 0x00010005000085a7 */ /* 0x000ee400080010ff */
[----:B---3--:R-:W-:Y:S05]  /*13f60*/  @!P0 BRA `(.L_x_261) ;  /* 0xfffffffc00f08947 */ /* 0x008fea000383ffff */
[----:B------:R-:W-:Y:S05]  /*13f70*/  BRA `(.L_x_262) ;  /* 0xffffff2800507947 */ /* 0x000fea000383ffff */
.L_x_106:
[----:B--2---:R-:W-:-:S07]  /*13f80*/  MOV R0, UR21 ;  /* 0x0000001500007c02 */ /* 0x004fce0008000f00 */
.L_x_263:
[----:B--2---:R2:W3:Y:S02]  /*13f90*/  SYNCS.PHASECHK.TRANS64.TRYWAIT P0, [R0+URZ+0x108], R5 ;  /* 0x00010805000075a7 */ /* 0x0044e400080011ff */
[----:B---3--:R-:W-:Y:S05]  /*13fa0*/  @!P0 NANOSLEEP.SYNCS 0x989680 ;  /* 0x009896800000895d */ /* 0x008fea0003900000 */
[----:B------:R-:W3:Y:S02]  /*13fb0*/  @!P0 SYNCS.PHASECHK.TRANS64 P0, [R0+URZ+0x108], R5 ;  /* 0x00010805000085a7 */ /* 0x000ee400080010ff */
[----:B---3--:R-:W-:Y:S05]  /*13fc0*/  @!P0 BRA `(.L_x_263) ;  /* 0xfffffffc00f08947 */ /* 0x008fea000383ffff */
[----:B------:R-:W-:Y:S05]  /*13fd0*/  BRA `(.L_x_264) ;  /* 0xffffff2800407947 */ /* 0x000fea000383ffff */
.L_x_107:
[----:B------:R-:W-:-:S07]  /*13fe0*/  MOV R2, UR21 ;  /* 0x0000001500027c02 */ /* 0x000fce0008000f00 */
.L_x_265:
[----:B--2---:R2:W3:Y:S02]  /*13ff0*/  SYNCS.PHASECHK.TRANS64.TRYWAIT P0, [R2+URZ+0x110], R5 ;  /* 0x00011005020075a7 */ /* 0x0044e400080011ff */
[----:B---3--:R-:W-:Y:S05]  /*14000*/  @!P0 NANOSLEEP.SYNCS 0x989680 ;  /* 0x009896800000895d */ /* 0x008fea0003900000 */
[----:B------:R-:W3:Y:S02]  /*14010*/  @!P0 SYNCS.PHASECHK.TRANS64 P0, [R2+URZ+0x110], R5 ;  /* 0x00011005020085a7 */ /* 0x000ee400080010ff */
[----:B---3--:R-:W-:Y:S05]  /*14020*/  @!P0 BRA `(.L_x_265) ;  /* 0xfffffffc00f08947 */ /* 0x008fea000383ffff */
[----:B------:R-:W-:Y:S05]  /*14030*/  BRA `(.L_x_266) ;  /* 0xffffff2800347947 */ /* 0x000fea000383ffff */
.L_x_109:
[----:B-1----:R1:W2:Y:S02]  /*14040*/  SYNCS.PHASECHK.TRANS64.TRYWAIT P0, [R0+URZ+0x130], R3 ;  /* 0x00013003000075a7 */ /* 0x0022a400080011ff */
[----:B--2---:R-:W-:Y:S05]  /*14050*/  @!P0 NANOSLEEP.SYNCS 0x989680 ;  /* 0x009896800000895d */ /* 0x004fea0003900000 */
[----:B------:R-:W2:Y:S02]  /*14060*/  @!P0 SYNCS.PHASECHK.TRANS64 P0, [R0+URZ+0x130], R3 ;  /* 0x00013003000085a7 */ /* 0x000ea400080010ff */
[----:B--2---:R-:W-:Y:S05]  /*14070*/  @!P0 BRA `(.L_x_109) ;  /* 0xfffffffc00f08947 */ /* 0x004fea000383ffff */
[----:B------:R-:W-:Y:S05]  /*14080*/  BRA `(.L_x_267) ;  /* 0xffffff2c000c7947 */ /* 0x000fea000383ffff */
.L_x_120:
[----:B-1----:R-:W-:Y:S04]  /*14090*/  MOV R3, UR45 ;  /* 0x0000002d00037c02 */ /* 0x002fe80008000f00 */
[----:B------:R1:W3:Y:S03]  /*140a0*/  SYNCS.PHASECHK.TRANS64.TRYWAIT P1, [R3+URZ+0xe0], R6 ;  /* 0x0000e006030075a7 */ /* 0x0002e600080211ff */
[----:B---3--:R-:W-:Y:S05]  /*140b0*/  @!P1 NANOSLEEP.SYNCS 0x989680 ;  /* 0x009896800000995d */ /* 0x008fea0003900000 */
[----:B------:R-:W3:Y:S02]  /*140c0*/  @!P1 SYNCS.PHASECHK.TRANS64 P1, [R3+URZ+0xe0], R6 ;  /* 0x0000e006030095a7 */ /* 0x000ee400080210ff */
[----:B---3--:R-:W-:Y:S05]  /*140d0*/  @!P1 BRA `(.L_x_120) ;  /* 0xfffffffc00ec9947 */ /* 0x008fea000383ffff */
[----:B------:R-:W-:Y:S05]  /*140e0*/  BRA `(.L_x_119) ;  /* 0xffffff3800ec7947 */ /* 0x000fea000383ffff */
.L_x_122:
[----:B-1----:R-:W-:Y:S04]  /*140f0*/  MOV R3, UR45 ;  /* 0x0000002d00037c02 */ /* 0x002fe80008000f00 */
[----:B------:R1:W4:Y:S03]  /*14100*/  SYNCS.PHASECHK.TRANS64.TRYWAIT P0, [R3+URZ+0x150], R4 ;  /* 0x00015004030075a7 */ /* 0x00032600080011ff */
[----:B----4-:R-:W-:Y:S05]  /*14110*/  @!P0 NANOSLEEP.SYNCS 0x989680 ;  /* 0x009896800000895d */ /* 0x010fea0003900000 */
[----:B------:R-:W4:Y:S02]  /*14120*/  @!P0 SYNCS.PHASECHK.TRANS64 P0, [R3+URZ+0x150], R4 ;  /* 0x00015004030085a7 */ /* 0x000f2400080010ff */
[----:B----4-:R-:W-:Y:S05]  /*14130*/  @!P0 BRA `(.L_x_122) ;  /* 0xfffffffc00ec8947 */ /* 0x010fea000383ffff */
[----:B------:R-:W-:Y:S05]  /*14140*/  BRA `(.L_x_121) ;  /* 0xffffff3c001c7947 */ /* 0x000fea000383ffff */
.L_x_133:
[----:B--2---:R2:W4:Y:S02]  /*14150*/  SYNCS.PHASECHK.TRANS64.TRYWAIT P0, [R3+URZ+0xe0], R0 ;  /* 0x0000e000030075a7 */ /* 0x00452400080011ff */
[----:B----4-:R-:W-:Y:S05]  /*14160*/  @!P0 NANOSLEEP.SYNCS 0x989680 ;  /* 0x009896800000895d */ /* 0x010fea0003900000 */
[----:B------:R-:W4:Y:S02]  /*14170*/  @!P0 SYNCS.PHASECHK.TRANS64 P0, [R3+URZ+0xe0], R0 ;  /* 0x0000e000030085a7 */ /* 0x000f2400080010ff */
[----:B----4-:R-:W-:Y:S05]  /*14180*/  @!P0 BRA `(.L_x_133) ;  /* 0xfffffffc00f08947 */ /* 0x010fea000383ffff */
[----:B------:R-:W-:Y:S05]  /*14190*/  BRA `(.L_x_132) ;  /* 0xffffff5000d07947 */ /* 0x000fea000383ffff */
.L_x_143:
[----:B-1----:R1:W2:Y:S02]  /*141a0*/  SYNCS.PHASECHK.TRANS64.TRYWAIT P0, [R11+URZ+0xe0], R8 ;  /* 0x0000e0080b0075a7 */ /* 0x0022a400080011ff */
[----:B--2---:R-:W-:Y:S05]  /*141b0*/  @!P0 NANOSLEEP.SYNCS 0x989680 ;  /* 0x009896800000895d */ /* 0x004fea0003900000 */
[----:B------:R-:W2:Y:S02]  /*141c0*/  @!P0 SYNCS.PHASECHK.TRANS64 P0, [R11+URZ+0xe0], R8 ;  /* 0x0000e0080b0085a7 */ /* 0x000ea400080010ff */
[----:B--2---:R-:W-:Y:S05]  /*141d0*/  @!P0 BRA `(.L_x_143) ;  /* 0xfffffffc00f08947 */ /* 0x004fea000383ffff */
[----:B------:R-:W-:Y:S05]  /*141e0*/  BRA `(.L_x_142) ;  /* 0xffffff68006c7947 */ /* 0x000fea000383ffff */
.L_x_153:
[----:B-1----:R1:W2:Y:S02]  /*141f0*/  SYNCS.PHASECHK.TRANS64.TRYWAIT P0, [R0+URZ+0xe0], R5 ;  /* 0x0000e005000075a7 */ /* 0x0022a400080011ff */
[----:B--2---:R-:W-:Y:S05]  /*14200*/  @!P0 NANOSLEEP.SYNCS 0x989680 ;  /* 0x009896800000895d */ /* 0x004fea0003900000 */
[----:B------:R-:W2:Y:S02]  /*14210*/  @!P0 SYNCS.PHASECHK.TRANS64 P0, [R0+URZ+0xe0], R5 ;  /* 0x0000e005000085a7 */ /* 0x000ea400080010ff */
[----:B--2---:R-:W-:Y:S05]  /*14220*/  @!P0 BRA `(.L_x_153) ;  /* 0xfffffffc00f08947 */ /* 0x004fea000383ffff */
[----:B------:R-:W-:Y:S05]  /*14230*/  BRA `(.L_x_152) ;  /* 0xffffff7c00c47947 */ /* 0x000fea000383ffff */
.L_x_163:
[----:B-1----:R1:W4:Y:S02]  /*14240*/  SYNCS.PHASECHK.TRANS64.TRYWAIT P0, [R8+URZ+0xe0], R5 ;  /* 0x0000e005080075a7 */ /* 0x00232400080011ff */
[----:B----4-:R-:W-:Y:S05]  /*14250*/  @!P0 NANOSLEEP.SYNCS 0x989680 ;  /* 0x009896800000895d */ /* 0x010fea0003900000 */
[----:B------:R-:W4:Y:S02]  /*14260*/  @!P0 SYNCS.PHASECHK.TRANS64 P0, [R8+URZ+0xe0], R5 ;  /* 0x0000e005080085a7 */ /* 0x000f2400080010ff */
[----:B----4-:R-:W-:Y:S05]  /*14270*/  @!P0 BRA `(.L_x_163) ;  /* 0xfffffffc00f08947 */ /* 0x010fea000383ffff */
[----:B------:R-:W-:Y:S05]  /*14280*/  BRA `(.L_x_162) ;  /* 0xffffff9400587947 */ /* 0x000fea000383ffff */
.L_x_173:
[----:B-1----:R1:W4:Y:S02]  /*14290*/  SYNCS.PHASECHK.TRANS64.TRYWAIT P0, [R8+URZ+0xe0], R5 ;  /* 0x0000e005080075a7 */ /* 0x00232400080011ff */
[----:B----4-:R-:W-:Y:S05]  /*142a0*/  @!P0 NANOSLEEP.SYNCS 0x989680 ;  /* 0x009896800000895d */ /* 0x010fea0003900000 */
[----:B------:R-:W4:Y:S02]  /*142b0*/  @!P0 SYNCS.PHASECHK.TRANS64 P0, [R8+URZ+0xe0], R5 ;  /* 0x0000e005080085a7 */ /* 0x000f2400080010ff */
[----:B----4-:R-:W-:Y:S05]  /*142c0*/  @!P0 BRA `(.L_x_173) ;  /* 0xfffffffc00f08947 */ /* 0x010fea000383ffff */
[----:B------:R-:W-:Y:S05]  /*142d0*/  BRA `(.L_x_172) ;  /* 0xffffffa800c87947 */ /* 0x000fea000383ffff */
.L_x_183:
[----:B-1----:R1:W4:Y:S02]  /*142e0*/  SYNCS.PHASECHK.TRANS64.TRYWAIT P0, [R0+URZ+0xe0], R5 ;  /* 0x0000e005000075a7 */ /* 0x00232400080011ff */
[----:B----4-:R-:W-:Y:S05]  /*142f0*/  @!P0 NANOSLEEP.SYNCS 0x989680 ;  /* 0x009896800000895d */ /* 0x010fea0003900000 */
[----:B------:R-:W4:Y:S02]  /*14300*/  @!P0 SYNCS.PHASECHK.TRANS64 P0, [R0+URZ+0xe0], R5 ;  /* 0x0000e005000085a7 */ /* 0x000f2400080010ff */
[----:B----4-:R-:W-:Y:S05]  /*14310*/  @!P0 BRA `(.L_x_183) ;  /* 0xfffffffc00f08947 */ /* 0x010fea000383ffff */
[----:B------:R-:W-:Y:S05]  /*14320*/  BRA `(.L_x_182) ;  /* 0xffffffc0005c7947 */ /* 0x000fea000383ffff */
.L_x_193:
[----:B-1----:R1:W4:Y:S02]  /*14330*/  SYNCS.PHASECHK.TRANS64.TRYWAIT P0, [R0+URZ+0xe0], R3 ;  /* 0x0000e003000075a7 */ /* 0x00232400080011ff */
[----:B----4-:R-:W-:Y:S05]  /*14340*/  @!P0 NANOSLEEP.SYNCS 0x989680 ;  /* 0x009896800000895d */ /* 0x010fea0003900000 */
[----:B------:R-:W4:Y:S02]  /*14350*/  @!P0 SYNCS.PHASECHK.TRANS64 P0, [R0+URZ+0xe0], R3 ;  /* 0x0000e003000085a7 */ /* 0x000f2400080010ff */
[----:B----4-:R-:W-:Y:S05]  /*14360*/  @!P0 BRA `(.L_x_193) ;  /* 0xfffffffc00f08947 */ /* 0x010fea000383ffff */
[----:B------:R-:W-:Y:S05]  /*14370*/  BRA `(.L_x_192) ;  /* 0xffffffd400c07947 */ /* 0x000fea000383ffff */
        .weak           $__internal_0_$__cuda_sm10x_tcgen05_guardrail_trap_col_being_dealloced_not_returned_by_alloc
        .type           $__internal_0_$__cuda_sm10x_tcgen05_guardrail_trap_col_being_dealloced_not_returned_by_alloc,@function
        .size           $__internal_0_$__cuda_sm10x_tcgen05_guardrail_trap_col_being_dealloced_not_returned_by_alloc,($__internal_1_$__cuda_sm10x_tcgen05_guardrail_trap_phase_invalid_during_alloc - $__internal_0_$__cuda_sm10x_tcgen05_guardrail_trap_col_being_dealloced_not_returned_by_alloc)
$__internal_0_$__cuda_sm10x_tcgen05_guardrail_trap_col_being_dealloced_not_returned_by_alloc:
[----:B------:R-:W-:Y:S05]  /*14380*/  BPT.TRAP 0x1 ;  /* 0x000000040000795c */ /* 0x000fea0000300000 */
[----:B------:R-:W-:-:S04]  /*14390*/  HFMA2 R3, -RZ, RZ, 0, 0 ;  /* 0x00000000ff037431 */ /* 0x000fc800000001ff */
[----:B------:R-:W-:Y:S05]  /*143a0*/  RET.REL.NODEC R2 `(_ZN7cutlass13device_kernelINS_4gemm6kernel13GemmUniversalIN4cute5tupleIJiiiiEEENS1_10collective13CollectiveMmaINS1_46MainloopSm100TmaUmmaWarpSpecializedBlockScaledILi14ELi2ELi1ENS5_IJNS4_1CILi8EEENSA_ILi1EEESC_EEEEENS5_IJNSA_ILi128EEENSA_ILi256EEENSA_ILi64EEEEEENS5_IJNS_12float_e2m1_tENS_13float_ue4m3_tEEEENS5_IJNS5_IJlSC_lEEENS4_6LayoutINS5_IJNS5_IJNS5_IJNSA_ILi32EEENSA_ILi4EEEEEEiEEENS5_IJNS5_IJNSA_ILi16EEESP_EEEiEEENS5_IJSC_iEEEEEENS5_IJSU_NS5_IJNS5_IJNSA_ILi0EEESC_EEENSA_ILi512EEEEEENS5_IJSX_iEEEEEEEEEEESL_S14_NS4_8TiledMMAINS4_8MMA_AtomIJNS4_17SM100_MMA_MXF4_SSISJ_SJ_fSK_Li128ELi256ELi16ELNS4_4UMMA5MajorE0ELS19_0ELNS18_7ScaleInE0ELS1A_0EEEEEENSN_INS5_IJSC_SC_SC_EEENS5_IJSX_SX_SX_EEEEENS5_IJNS4_10UnderscoreES1G_S1G_EEEEENS5_IJNS4_13SM90_TMA_LOADES1J_EEENS5_IJNS4_14ComposedLayoutINS4_7SwizzleILi1ELi4ELi3EEENS4_18smem_ptr_flag_bitsILi4EEENSN_INS5_IJSB_SH_EEENS5_IJSH_SC_EEEEEEENSN_INS5_IJNS5_IJNS5_IJSQ_SC_EEEST_EEESC_NS5_IJSC_SC_EEEEEENS5_IJNS5_IJNS5_IJST_SZ_EEESY_EEESX_NS5_IJSP_SZ_EEEEEEEEEEEvNS4_8identityENS5_IJNS4_23SM90_TMA_LOAD_MULTICASTES25_EEENS5_IJS1T_NSN_INS5_IJNS5_IJNS5_IJSQ_NSA_ILi2EEEEEEST_EEESC_S1W_EEENS5_IJS1Z_SX_NS5_IJSP_NSA_ILi1024EEEEEEEEEEEEEEvS24_EENS_8epilogue10collective18CollectiveEpilogueINS2H_23Sm100TmaWarpSpecializedILi4ELi2ELi32ELb1ELb0EEEJNS5_IJSH_SG_SH_EEENS5_IJNSN_ISH_SC_EENSN_INS5_IJSO_S27_EEENS5_IJSC_SF_EEEEEEEENS_10bfloat16_tESM_S2S_SM_NS2H_6fusion15FusionCallbacksIS2L_NS2T_17LinearCombinationIS2S_fS2S_fLNS_15FloatRoundStyleE2EEES2M_S2R_JEEENS4_5SM1004TMEM4LOAD26SM100_TMEM_LOAD_32dp32b32xES1J_NS1L_INS1M_ILi2ELi4ELi3EEENS1O_ILi16EEENSN_INS5_IJSB_SO_EEENS5_IJSO_SC_EEEEEEENS4_39AutoVectorizingCopyWithAssumedAlignmentILi128EEENS4_14SM90_TMA_STOREES38_S3A_S3A_EEEvvEEEEvNT_6ParamsE) ;  /* 0xfffffebc02147950 */ /* 0x000fea0003c3ffff */
        .weak           $__internal_1_$__cuda_sm10x_tcgen05_guardrail_trap_phase_invalid_during_alloc
        .type           $__internal_1_$__cuda_sm10x_tcgen05_guardrail_trap_phase_invalid_during_alloc,@function
        .size           $__internal_1_$__cuda_sm10x_tcgen05_guardrail_trap_phase_invalid_during_alloc,($__internal_2_$__cuda_sm10x_tcgen05_guardrail_trap_unallocated_columns_being_dealloced - $__internal_1_$__cuda_sm10x_tcgen05_guardrail_trap_phase_invalid_during_alloc)
$__internal_1_$__cuda_sm10x_tcgen05_guardrail_trap_phase_invalid_during_alloc:
[----:B------:R-:W-:Y:S05]  /*143b0*/  BPT.TRAP 0x1 ;  /* 0x000000040000795c */ /* 0x000fea0000300000 */
[----:B------:R-:W-:-:S04]  /*143c0*/  MOV R3, 0x0 ;  /* 0x0000000000037802 */ /* 0x000fc80000000f00 */
[----:B------:R-:W-:Y:S05]  /*143d0*/  RET.REL.NODEC R2 `(_ZN7cutlass13device_kernelINS_4gemm6kernel13GemmUniversalIN4cute5tupleIJiiiiEEENS1_10collective13CollectiveMmaINS1_46MainloopSm100TmaUmmaWarpSpecializedBlockScaledILi14ELi2ELi1ENS5_IJNS4_1CILi8EEENSA_ILi1EEESC_EEEEENS5_IJNSA_ILi128EEENSA_ILi256EEENSA_ILi64EEEEEENS5_IJNS_12float_e2m1_tENS_13float_ue4m3_tEEEENS5_IJNS5_IJlSC_lEEENS4_6LayoutINS5_IJNS5_IJNS5_IJNSA_ILi32EEENSA_ILi4EEEEEEiEEENS5_IJNS5_IJNSA_ILi16EEESP_EEEiEEENS5_IJSC_iEEEEEENS5_IJSU_NS5_IJNS5_IJNSA_ILi0EEESC_EEENSA_ILi512EEEEEENS5_IJSX_iEEEEEEEEEEESL_S14_NS4_8TiledMMAINS4_8MMA_AtomIJNS4_17SM100_MMA_MXF4_SSISJ_SJ_fSK_Li128ELi256ELi16ELNS4_4UMMA5MajorE0ELS19_0ELNS18_7ScaleInE0ELS1A_0EEEEEENSN_INS5_IJSC_SC_SC_EEENS5_IJSX_SX_SX_EEEEENS5_IJNS4_10UnderscoreES1G_S1G_EEEEENS5_IJNS4_13SM90_TMA_LOADES1J_EEENS5_IJNS4_14ComposedLayoutINS4_7SwizzleILi1ELi4ELi3EEENS4_18smem_ptr_flag_bitsILi4EEENSN_INS5_IJSB_SH_EEENS5_IJSH_SC_EEEEEEENSN_INS5_IJNS5_IJNS5_IJSQ_SC_EEEST_EEESC_NS5_IJSC_SC_EEEEEENS5_IJNS5_IJNS5_IJST_SZ_EEESY_EEESX_NS5_IJSP_SZ_EEEEEEEEEEEvNS4_8identityENS5_IJNS4_23SM90_TMA_LOAD_MULTICASTES25_EEENS5_IJS1T_NSN_INS5_IJNS5_IJNS5_IJSQ_NSA_ILi2EEEEEEST_EEESC_S1W_EEENS5_IJS1Z_SX_NS5_IJSP_NSA_ILi1024EEEEEEEEEEEEEEvS24_EENS_8epilogue10collective18CollectiveEpilogueINS2H_23Sm100TmaWarpSpecializedILi4ELi2ELi32ELb1ELb0EEEJNS5_IJSH_SG_SH_EEENS5_IJNSN_ISH_SC_EENSN_INS5_IJSO_S27_EEENS5_IJSC_SF_EEEEEEEENS_10bfloat16_tESM_S2S_SM_NS2H_6fusion15FusionCallbacksIS2L_NS2T_17LinearCombinationIS2S_fS2S_fLNS_15FloatRoundStyleE2EEES2M_S2R_JEEENS4_5SM1004TMEM4LOAD26SM100_TMEM_LOAD_32dp32b32xES1J_NS1L_INS1M_ILi2ELi4ELi3EEENS1O_ILi16EEENSN_INS5_IJSB_SO_EEENS5_IJSO_SC_EEEEEEENS4_39AutoVectorizingCopyWithAssumedAlignmentILi128EEENS4_14SM90_TMA_STOREES38_S3A_S3A_EEEvvEEEEvNT_6ParamsE) ;  /* 0xfffffebc02087950 */ /* 0x000fea0003c3ffff */
        .weak           $__internal_2_$__cuda_sm10x_tcgen05_guardrail_trap_unallocated_columns_being_dealloced
        .type           $__internal_2_$__cuda_sm10x_tcgen05_guardrail_trap_unallocated_columns_being_dealloced,@function
        .size           $__internal_2_$__cuda_sm10x_tcgen05_guardrail_trap_unallocated_columns_being_dealloced,(.L_x_269 - $__internal_2_$__cuda_sm10x_tcgen05_guardrail_trap_unallocated_columns_being_dealloced)
$__internal_2_$__cuda_sm10x_tcgen05_guardrail_trap_unallocated_columns_being_dealloced:
[----:B------:R-:W-:Y:S05]  /*143e0*/  BPT.TRAP 0x1 ;  /* 0x000000040000795c */ /* 0x000fea0000300000 */
[----:B------:R-:W-:-:S04]  /*143f0*/  HFMA2 R3, -RZ, RZ, 0, 0 ;  /* 0x00000000ff037431 */ /* 0x000fc800000001ff */
[----:B------:R-:W-:Y:S05]  /*14400*/  RET.REL.NODEC R2 `(_ZN7cutlass13device_kernelINS_4gemm6kernel13GemmUniversalIN4cute5tupleIJiiiiEEENS1_10collective13CollectiveMmaINS1_46MainloopSm100TmaUmmaWarpSpecializedBlockScaledILi14ELi2ELi1ENS5_IJNS4_1CILi8EEENSA_ILi1EEESC_EEEEENS5_IJNSA_ILi128EEENSA_ILi256EEENSA_ILi64EEEEEENS5_IJNS_12float_e2m1_tENS_13float_ue4m3_tEEEENS5_IJNS5_IJlSC_lEEENS4_6LayoutINS5_IJNS5_IJNS5_IJNSA_ILi32EEENSA_ILi4EEEEEEiEEENS5_IJNS5_IJNSA_ILi16EEESP_EEEiEEENS5_IJSC_iEEEEEENS5_IJSU_NS5_IJNS5_IJNSA_ILi0EEESC_EEENSA_ILi512EEEEEENS5_IJSX_iEEEEEEEEEEESL_S14_NS4_8TiledMMAINS4_8MMA_AtomIJNS4_17SM100_MMA_MXF4_SSISJ_SJ_fSK_Li128ELi256ELi16ELNS4_4UMMA5MajorE0ELS19_0ELNS18_7ScaleInE0ELS1A_0EEEEEENSN_INS5_IJSC_SC_SC_EEENS5_IJSX_SX_SX_EEEEENS5_IJNS4_10UnderscoreES1G_S1G_EEEEENS5_IJNS4_13SM90_TMA_LOADES1J_EEENS5_IJNS4_14ComposedLayoutINS4_7SwizzleILi1ELi4ELi3EEENS4_18smem_ptr_flag_bitsILi4EEENSN_INS5_IJSB_SH_EEENS5_IJSH_SC_EEEEEEENSN_INS5_IJNS5_IJNS5_IJSQ_SC_EEEST_EEESC_NS5_IJSC_SC_EEEEEENS5_IJNS5_IJNS5_IJST_SZ_EEESY_EEESX_NS5_IJSP_SZ_EEEEEEEEEEEvNS4_8identityENS5_IJNS4_23SM90_TMA_LOAD_MULTICASTES25_EEENS5_IJS1T_NSN_INS5_IJNS5_IJNS5_IJSQ_NSA_ILi2EEEEEEST_EEESC_S1W_EEENS5_IJS1Z_SX_NS5_IJSP_NSA_ILi1024EEEEEEEEEEEEEEvS24_EENS_8epilogue10collective18CollectiveEpilogueINS2H_23Sm100TmaWarpSpecializedILi4ELi2ELi32ELb1ELb0EEEJNS5_IJSH_SG_SH_EEENS5_IJNSN_ISH_SC_EENSN_INS5_IJSO_S27_EEENS5_IJSC_SF_EEEEEEEENS_10bfloat16_tESM_S2S_SM_NS2H_6fusion15FusionCallbacksIS2L_NS2T_17LinearCombinationIS2S_fS2S_fLNS_15FloatRoundStyleE2EEES2M_S2R_JEEENS4_5SM1004TMEM4LOAD26SM100_TMEM_LOAD_32dp32b32xES1J_NS1L_INS1M_ILi2ELi4ELi3EEENS1O_ILi16EEENSN_INS5_IJSB_SO_EEENS5_IJSO_SC_EEEEEEENS4_39AutoVectorizingCopyWithAssumedAlignmentILi128EEENS4_14SM90_TMA_STOREES38_S3A_S3A_EEEvvEEEEvNT_6ParamsE) ;  /* 0xfffffeb802fc7950 */ /* 0x000fea0003c3ffff */
.L_x_268:
[----:B------:R-:W-:-:S00]  /*14410*/  BRA `(.L_x_268) ;  /* 0xfffffffc00fc7947 */ /* 0x000fc0000383ffff */
[----:B------:R-:W-:-:S00]  /*14420*/  NOP ;  /* 0x0000000000007918 */ /* 0x000fc00000000000 */
        /* <DEDUP_REMOVED lines=13> */
.L_x_269:


//--------------------- .nv.global.init           --------------------------
	.section	.nv.global.init,"aw",@progbits
.nv.global.init:
	.type		$str$29,@object
	.size		$str$29,($str$30 - $str$29)
$str$29:
        /*0000*/ 	.byte	0x28, 0x61, 0x64, 0x64, 0x72, 0x65, 0x73, 0x73, 0x20, 0x26, 0x20, 0x6d, 0x61, 0x73, 0x6b, 0x29
        /*0010*/ 	.byte	0x20, 0x3d, 0x3d, 0x20, 0x30, 0x00
	.type		$str$30,@object
	.size		$str$30,($str$26 - $str$30)
$str$30:
        /*0016*/ 	.byte	0x2f, 0x74, 0x6d, 0x70, 0x2f, 0x63, 0x75, 0x74, 0x6c, 0x61, 0x73, 0x73, 0x5f, 0x73, 0x77, 0x65
        /*0026*/ 	.byte	0x65, 0x70, 0x5f, 0x73, 0x72, 0x63, 0x2f, 0x69, 0x6e, 0x63, 0x6c, 0x75, 0x64, 0x65, 0x2f, 0x63
        /*0036*/ 	.byte	0x75, 0x74, 0x65, 0x2f, 0x70, 0x6f, 0x69, 0x6e, 0x74, 0x65, 0x72, 0x5f, 0x66, 0x6c, 0x61, 0x67
        /*0046*/ 	.byte	0x67, 0x65, 0x64, 0x2e, 0x68, 0x70, 0x70, 0x00
	.type		$str$26,@object
	.size		$str$26,($str$25 - $str$26)
$str$26:
        /*004e*/ 	.byte	0x2f, 0x74, 0x6d, 0x70, 0x2f, 0x63, 0x75, 0x74, 0x6c, 0x61, 0x73, 0x73, 0x5f, 0x73, 0x77, 0x65
        /*005e*/ 	.byte	0x65, 0x70, 0x5f, 0x73, 0x72, 0x63, 0x2f, 0x69, 0x6e, 0x63, 0x6c, 0x75, 0x64, 0x65, 0x2f, 0x63
        /*006e*/ 	.byte	0x75, 0x74, 0x65, 0x2f, 0x61, 0x74, 0x6f, 0x6d, 0x2f, 0x63, 0x6f, 0x70, 0x79, 0x5f, 0x74, 0x72
        /*007e*/ 	.byte	0x61, 0x69, 0x74, 0x73, 0x5f, 0x73, 0x6d, 0x31, 0x30, 0x30, 0x2e, 0x68, 0x70, 0x70, 0x00
	.type		$str$25,@object
	.size		$str$25,(__unnamed_1 - $str$25)
$str$25:
        /*008d*/ 	.byte	0x28, 0x28, 0x75, 0x69, 0x6e, 0x74, 0x33, 0x32, 0x5f, 0x74, 0x28, 0x74, 0x68, 0x72, 0x65, 0x61
        /*009d*/ 	.byte	0x64, 0x49, 0x64, 0x78, 0x2e, 0x78, 0x29, 0x20, 0x2f, 0x20, 0x33, 0x32, 0x29, 0x20, 0x25, 0x20
        /*00ad*/ 	.byte	0x34, 0x29, 0x20, 0x3d, 0x3d, 0x20, 0x28, 0x28, 0x28, 0x74, 0x6d, 0x65, 0x6d, 0x5f, 0x61, 0x64
        /*00bd*/ 	.byte	0x64, 0x72, 0x20, 0x3e, 0x3e, 0x20, 0x31, 0x36, 0x29, 0x20, 0x2f, 0x20, 0x33, 0x32, 0x29, 0x20
        /*00cd*/ 	.byte	0x25, 0x20, 0x34, 0x29, 0x00
	.type		__unnamed_1,@object
	.size		__unnamed_1,(__unnamed_2 - __unnamed_1)
__unnamed_1:
        /*00d2*/ 	.byte	0x61, 0x75, 0x74, 0x6f, 0x20, 0x63, 0x75, 0x74, 0x65, 0x3a, 0x3a, 0x61, 0x73, 0x5f, 0x70, 0x6f
        /* <DEDUP_REMOVED lines=24> */
        /*0262*/ 	.byte	0x43, 0x3c, 0x34, 0x30, 0x39, 0x36, 0x3e, 0x3e, 0x3e, 0x3e, 0x5d, 0x00
	.type		__unnamed_2,@object
	.size		__unnamed_2,(.L_2 - __unnamed_2)
__unnamed_2:
        /* <DEDUP_REMOVED lines=42> */
        /*050e*/ 	.byte	0x3e, 0x3e, 0x5d, 0x00
.L_2:


//--------------------- .nv.shared._ZN7cutlass13device_kernelINS_4gemm6kernel13GemmUniversalIN4cute5tupleIJiiiiEEENS1_10collective13CollectiveMmaINS1_46MainloopSm100TmaUmmaWarpSpecializedBlockScaledILi14ELi2ELi1ENS5_IJNS4_1CILi8EEENSA_ILi1EEESC_EEEEENS5_IJNSA_ILi128EEENSA_ILi256EEENSA_ILi64EEEEEENS5_IJNS_12float_e2m1_tENS_13float_ue4m3_tEEEENS5_IJNS5_IJlSC_lEEENS4_6LayoutINS5_IJNS5_IJNS5_IJNSA_ILi32EEENSA_ILi4EEEEEEiEEENS5_IJNS5_IJNSA_ILi16EEESP_EEEiEEENS5_IJSC_iEEEEEENS5_IJSU_NS5_IJNS5_IJNSA_ILi0EEESC_EEENSA_ILi512EEEEEENS5_IJSX_iEEEEEEEEEEESL_S14_NS4_8TiledMMAINS4_8MMA_AtomIJNS4_17SM100_MMA_MXF4_SSISJ_SJ_fSK_Li128ELi256ELi16ELNS4_4UMMA5MajorE0ELS19_0ELNS18_7ScaleInE0ELS1A_0EEEEEENSN_INS5_IJSC_SC_SC_EEENS5_IJSX_SX_SX_EEEEENS5_IJNS4_10UnderscoreES1G_S1G_EEEEENS5_IJNS4_13SM90_TMA_LOADES1J_EEENS5_IJNS4_14ComposedLayoutINS4_7SwizzleILi1ELi4ELi3EEENS4_18smem_ptr_flag_bitsILi4EEENSN_INS5_IJSB_SH_EEENS5_IJSH_SC_EEEEEEENSN_INS5_IJNS5_IJNS5_IJSQ_SC_EEEST_EEESC_NS5_IJSC_SC_EEEEEENS5_IJNS5_IJNS5_IJST_SZ_EEESY_EEESX_NS5_IJSP_SZ_EEEEEEEEEEEvNS4_8identityENS5_IJNS4_23SM90_TMA_LOAD_MULTICASTES25_EEENS5_IJS1T_NSN_INS5_IJNS5_IJNS5_IJSQ_NSA_ILi2EEEEEEST_EEESC_S1W_EEENS5_IJS1Z_SX_NS5_IJSP_NSA_ILi1024EEEEEEEEEEEEEEvS24_EENS_8epilogue10collective18CollectiveEpilogueINS2H_23Sm100TmaWarpSpecializedILi4ELi2ELi32ELb1ELb0EEEJNS5_IJSH_SG_SH_EEENS5_IJNSN_ISH_SC_EENSN_INS5_IJSO_S27_EEENS5_IJSC_SF_EEEEEEEENS_10bfloat16_tESM_S2S_SM_NS2H_6fusion15FusionCallbacksIS2L_NS2T_17LinearCombinationIS2S_fS2S_fLNS_15FloatRoundStyleE2EEES2M_S2R_JEEENS4_5SM1004TMEM4LOAD26SM100_TMEM_LOAD_32dp32b32xES1J_NS1L_INS1M_ILi2ELi4ELi3EEENS1O_ILi16EEENSN_INS5_IJSB_SO_EEENS5_IJSO_SC_EEEEEEENS4_39AutoVectorizingCopyWithAssumedAlignmentILi128EEENS4_14SM90_TMA_STOREES38_S3A_S3A_EEEvvEEEEvNT_6ParamsE --------------------------
	.section	.nv.shared._ZN7cutlass13device_kernelINS_4gemm6kernel13GemmUniversalIN4cute5tupleIJiiiiEEENS1_10collective13CollectiveMmaINS1_46MainloopSm100TmaUmmaWarpSpecializedBlockScaledILi14ELi2ELi1ENS5_IJNS4_1CILi8EEENSA_ILi1EEESC_EEEEENS5_IJNSA_ILi128EEENSA_ILi256EEENSA_ILi64EEEEEENS5_IJNS_12float_e2m1_tENS_13float_ue4m3_tEEEENS5_IJNS5_IJlSC_lEEENS4_6LayoutINS5_IJNS5_IJNS5_IJNSA_ILi32EEENSA_ILi4EEEEEEiEEENS5_IJNS5_IJNSA_ILi16EEESP_EEEiEEENS5_IJSC_iEEEEEENS5_IJSU_NS5_IJNS5_IJNSA_ILi0EEESC_EEENSA_ILi512EEEEEENS5_IJSX_iEEEEEEEEEEESL_S14_NS4_8TiledMMAINS4_8MMA_AtomIJNS4_17SM100_MMA_MXF4_SSISJ_SJ_fSK_Li128ELi256ELi16ELNS4_4UMMA5MajorE0ELS19_0ELNS18_7ScaleInE0ELS1A_0EEEEEENSN_INS5_IJSC_SC_SC_EEENS5_IJSX_SX_SX_EEEEENS5_IJNS4_10UnderscoreES1G_S1G_EEEEENS5_IJNS4_13SM90_TMA_LOADES1J_EEENS5_IJNS4_14ComposedLayoutINS4_7SwizzleILi1ELi4ELi3EEENS4_18smem_ptr_flag_bitsILi4EEENSN_INS5_IJSB_SH_EEENS5_IJSH_SC_EEEEEEENSN_INS5_IJNS5_IJNS5_IJSQ_SC_EEEST_EEESC_NS5_IJSC_SC_EEEEEENS5_IJNS5_IJNS5_IJST_SZ_EEESY_EEESX_NS5_IJSP_SZ_EEEEEEEEEEEvNS4_8identityENS5_IJNS4_23SM90_TMA_LOAD_MULTICASTES25_EEENS5_IJS1T_NSN_INS5_IJNS5_IJNS5_IJSQ_NSA_ILi2EEEEEEST_EEESC_S1W_EEENS5_IJS1Z_SX_NS5_IJSP_NSA_ILi1024EEEEEEEEEEEEEEvS24_EENS_8epilogue10collective18CollectiveEpilogueINS2H_23Sm100TmaWarpSpecializedILi4ELi2ELi32ELb1ELb0EEEJNS5_IJSH_SG_SH_EEENS5_IJNSN_ISH_SC_EENSN_INS5_IJSO_S27_EEENS5_IJSC_SF_EEEEEEEENS_10bfloat16_tESM_S2S_SM_NS2H_6fusion15FusionCallbacksIS2L_NS2T_17LinearCombinationIS2S_fS2S_fLNS_15FloatRoundStyleE2EEES2M_S2R_JEEENS4_5SM1004TMEM4LOAD26SM100_TMEM_LOAD_32dp32b32xES1J_NS1L_INS1M_ILi2ELi4ELi3EEENS1O_ILi16EEENSN_INS5_IJSB_SO_EEENS5_IJSO_SC_EEEEEEENS4_39AutoVectorizingCopyWithAssumedAlignmentILi128EEENS4_14SM90_TMA_STOREES38_S3A_S3A_EEEvvEEEEvNT_6ParamsE,"aw",@nobits
	.sectionflags	@""
	.align	16
	.zero		1024


//--------------------- .nv.shared.reserved.0     --------------------------
	.section	.nv.shared.reserved.0,"aw",@nobits
	.weak		__nv_reservedSMEM_offset_0_alias
	.size		__nv_reservedSMEM_offset_0_alias, 0, 64
	.other		__nv_reservedSMEM_offset_0_alias,@"STO_CUDA_RESERVED_SHARED STV_DEFAULT"
__nv_reservedSMEM_offset_0_alias:
	.zero		0
.nv.shared.reserved.0:
	.zero		64
	.weak		__nv_reservedSMEM_tcgen05_partition
	.type		__nv_reservedSMEM_tcgen05_partition,@object
	.size		__nv_reservedSMEM_tcgen05_partition,(.L_0 - __nv_reservedSMEM_tcgen05_partition)
__nv_reservedSMEM_tcgen05_partition:
	.zero		32
.L_0:


//--------------------- .nv.global                --------------------------
	.section	.nv.global,"aw",@nobits
.nv.global:
	.type		_ZN40_INTERNAL_94d41254_4_k_cu_ad5aa71c_208314cute1_E,@object
	.size		_ZN40_INTERNAL_94d41254_4_k_cu_ad5aa71c_208314cute1_E,(_ZN40_INTERNAL_94d41254_4_k_cu_ad5aa71c_208314cuda3std3__45__cpo6cbeginE - _ZN40_INTERNAL_94d41254_4_k_cu_ad5aa71c_208314cute1_E)
_ZN40_INTERNAL_94d41254_4_k_cu_ad5aa71c_208314cute1_E:
	.zero		1
	.type		_ZN40_INTERNAL_94d41254_4_k_cu_ad5aa71c_208314cuda3std3__45__cpo6cbeginE,@object
	.size		_ZN40_INTERNAL_94d41254_4_k_cu_ad5aa71c_208314cuda3std3__45__cpo6cbeginE,(_ZN40_INTERNAL_94d41254_4_k_cu_ad5aa71c_208314cuda3std3__48in_placeE - _ZN40_INTERNAL_94d41254_4_k_cu_ad5aa71c_208314cuda3std3__45__cpo6cbeginE)
_ZN40_INTERNAL_94d41254_4_k_cu_ad5aa71c_208314cuda3std3__45__cpo6cbeginE:
	.zero		1
	.type		_ZN40_INTERNAL_94d41254_4_k_cu_ad5aa71c_208314cuda3std3__48in_placeE,@object
	.size		_ZN40_INTERNAL_94d41254_4_k_cu_ad5aa71c_208314cuda3std3__48in_placeE,(_ZN40_INTERNAL_94d41254_4_k_cu_ad5aa71c_208314cuda3std6ranges3__45__cpo9iter_moveE - _ZN40_INTERNAL_94d41254_4_k_cu_ad5aa71c_208314cuda3std3__48in_placeE)
_ZN40_INTERNAL_94d41254_4_k_cu_ad5aa71c_208314cuda3std3__48in_placeE:
	.zero		1
	.type		_ZN40_INTERNAL_94d41254_4_k_cu_ad5aa71c_208314cuda3std6ranges3__45__cpo9iter_moveE,@object
	.size		_ZN40_INTERNAL_94d41254_4_k_cu_ad5aa71c_208314cuda3std6ranges3__45__cpo9iter_moveE,(_ZN40_INTERNAL_94d41254_4_k_cu_ad5aa71c_208314cuda3std3__45__cpo5beginE - _ZN40_INTERNAL_94d41254_4_k_cu_ad5aa71c_208314cuda3std6ranges3__45__cpo9iter_moveE)
_ZN40_INTERNAL_94d41254_4_k_cu_ad5aa71c_208314cuda3std6ranges3__45__cpo9iter_moveE:
	.zero		1
	.type		_ZN40_INTERNAL_94d41254_4_k_cu_ad5aa71c_208314cuda3std3__45__cpo5beginE,@object
	.size		_ZN40_INTERNAL_94d41254_4_k_cu_ad5aa71c_208314cuda3std3__45__cpo5beginE,(_ZN40_INTERNAL_94d41254_4_k_cu_ad5aa71c_208314cuda3std3__442_GLOBAL__N__94d41254_4_k_cu_ad5aa71c_208316ignoreE - _ZN40_INTERNAL_94d41254_4_k_cu_ad5aa71c_208314cuda3std3__45__cpo5beginE)
_ZN40_INTERNAL_94d41254_4_k_cu_ad5aa71c_208314cuda3std3__45__cpo5beginE:
	.zero		1
	.type		_ZN40_INTERNAL_94d41254_4_k_cu_ad5aa71c_208314cuda3std3__442_GLOBAL__N__94d41254_4_k_cu_ad5aa71c_208316ignoreE,@object
	.size		_ZN40_INTERNAL_94d41254_4_k_cu_ad5aa71c_208314cuda3std3__442_GLOBAL__N__94d41254_4_k_cu_ad5aa71c_208316ignoreE,(_ZN40_INTERNAL_94d41254_4_k_cu_ad5aa71c_208314cute7productE - _ZN40_INTERNAL_94d41254_4_k_cu_ad5aa71c_208314cuda3std3__442_GLOBAL__N__94d41254_4_k_cu_ad5aa71c_208316ignoreE)
_ZN40_INTERNAL_94d41254_4_k_cu_ad5aa71c_208314cuda3std3__442_GLOBAL__N__94d41254_4_k_cu_ad5aa71c_208316ignoreE:
	.zero		1
	.type		_ZN40_INTERNAL_94d41254_4_k_cu_ad5aa71c_208314cute7productE,@object
	.size		_ZN40_INTERNAL_94d41254_4_k_cu_ad5aa71c_208314cute7productE,(_ZN40_INTERNAL_94d41254_4_k_cu_ad5aa71c_208314cuda3std3__45__cpo3endE - _ZN40_INTERNAL_94d41254_4_k_cu_ad5aa71c_208314cute7productE)
_ZN40_INTERNAL_94d41254_4_k_cu_ad5aa71c_208314cute7productE:
	.zero		1
	.type		_ZN40_INTERNAL_94d41254_4_k_cu_ad5aa71c_208314cuda3std3__45__cpo3endE,@object
	.size		_ZN40_INTERNAL_94d41254_4_k_cu_ad5aa71c_208314cuda3std3__45__cpo3endE,(_ZN40_INTERNAL_94d41254_4_k_cu_ad5aa71c_208314cuda3std3__419piecewise_constructE - _ZN40_INTERNAL_94d41254_4_k_cu_ad5aa71c_208314cuda3std3__45__cpo3endE)
_ZN40_INTERNAL_94d41254_4_k_cu_ad5aa71c_208314cuda3std3__45__cpo3endE:
	.zero		1
	.type		_ZN40_INTERNAL_94d41254_4_k_cu_ad5aa71c_208314cuda3std3__419piecewise_constructE,@object
	.size		_ZN40_INTERNAL_94d41254_4_k_cu_ad5aa71c_208314cuda3std3__419piecewise_constructE,(_ZN40_INTERNAL_94d41254_4_k_cu_ad5aa71c_208314cuda3std3__45__cpo4cendE - _ZN40_INTERNAL_94d41254_4_k_cu_ad5aa71c_208314cuda3std3__419piecewise_constructE)
_ZN40_INTERNAL_94d41254_4_k_cu_ad5aa71c_208314cuda3std3__419piecewise_constructE:
	.zero		1
	.type		_ZN40_INTERNAL_94d41254_4_k_cu_ad5aa71c_208314cuda3std3__45__cpo4cendE,@object
	.size		_ZN40_INTERNAL_94d41254_4_k_cu_ad5aa71c_208314cuda3std3__45__cpo4cendE,(_ZN40_INTERNAL_94d41254_4_k_cu_ad5aa71c_208314cuda3std6ranges3__45__cpo4swapE - _ZN40_INTERNAL_94d41254_4_k_cu_ad5aa71c_208314cuda3std3__45__cpo4cendE)
_ZN40_INTERNAL_94d41254_4_k_cu_ad5aa71c_208314cuda3std3__45__cpo4cendE:
	.zero		1
	.type		_ZN40_INTERNAL_94d41254_4_k_cu_ad5aa71c_208314cuda3std6ranges3__45__cpo4swapE,@object
	.size		_ZN40_INTERNAL_94d41254_4_k_cu_ad5aa71c_208314cuda3std6ranges3__45__cpo4swapE,(.L_10 - _ZN40_INTERNAL_94d41254_4_k_cu_ad5aa71c_208314cuda3std6ranges3__45__cpo4swapE)
_ZN40_INTERNAL_94d41254_4_k_cu_ad5aa71c_208314cuda3std6ranges3__45__cpo4swapE:
	.zero		1
.L_10:


//--------------------- .nv.constant0._ZN7cutlass13device_kernelINS_4gemm6kernel13GemmUniversalIN4cute5tupleIJiiiiEEENS1_10collective13CollectiveMmaINS1_46MainloopSm100TmaUmmaWarpSpecializedBlockScaledILi14ELi2ELi1ENS5_IJNS4_1CILi8EEENSA_ILi1EEESC_EEEEENS5_IJNSA_ILi128EEENSA_ILi256EEENSA_ILi64EEEEEENS5_IJNS_12float_e2m1_tENS_13float_ue4m3_tEEEENS5_IJNS5_IJlSC_lEEENS4_6LayoutINS5_IJNS5_IJNS5_IJNSA_ILi32EEENSA_ILi4EEEEEEiEEENS5_IJNS5_IJNSA_ILi16EEESP_EEEiEEENS5_IJSC_iEEEEEENS5_IJSU_NS5_IJNS5_IJNSA_ILi0EEESC_EEENSA_ILi512EEEEEENS5_IJSX_iEEEEEEEEEEESL_S14_NS4_8TiledMMAINS4_8MMA_AtomIJNS4_17SM100_MMA_MXF4_SSISJ_SJ_fSK_Li128ELi256ELi16ELNS4_4UMMA5MajorE0ELS19_0ELNS18_7ScaleInE0ELS1A_0EEEEEENSN_INS5_IJSC_SC_SC_EEENS5_IJSX_SX_SX_EEEEENS5_IJNS4_10UnderscoreES1G_S1G_EEEEENS5_IJNS4_13SM90_TMA_LOADES1J_EEENS5_IJNS4_14ComposedLayoutINS4_7SwizzleILi1ELi4ELi3EEENS4_18smem_ptr_flag_bitsILi4EEENSN_INS5_IJSB_SH_EEENS5_IJSH_SC_EEEEEEENSN_INS5_IJNS5_IJNS5_IJSQ_SC_EEEST_EEESC_NS5_IJSC_SC_EEEEEENS5_IJNS5_IJNS5_IJST_SZ_EEESY_EEESX_NS5_IJSP_SZ_EEEEEEEEEEEvNS4_8identityENS5_IJNS4_23SM90_TMA_LOAD_MULTICASTES25_EEENS5_IJS1T_NSN_INS5_IJNS5_IJNS5_IJSQ_NSA_ILi2EEEEEEST_EEESC_S1W_EEENS5_IJS1Z_SX_NS5_IJSP_NSA_ILi1024EEEEEEEEEEEEEEvS24_EENS_8epilogue10collective18CollectiveEpilogueINS2H_23Sm100TmaWarpSpecializedILi4ELi2ELi32ELb1ELb0EEEJNS5_IJSH_SG_SH_EEENS5_IJNSN_ISH_SC_EENSN_INS5_IJSO_S27_EEENS5_IJSC_SF_EEEEEEEENS_10bfloat16_tESM_S2S_SM_NS2H_6fusion15FusionCallbacksIS2L_NS2T_17LinearCombinationIS2S_fS2S_fLNS_15FloatRoundStyleE2EEES2M_S2R_JEEENS4_5SM1004TMEM4LOAD26SM100_TMEM_LOAD_32dp32b32xES1J_NS1L_INS1M_ILi2ELi4ELi3EEENS1O_ILi16EEENSN_INS5_IJSB_SO_EEENS5_IJSO_SC_EEEEEEENS4_39AutoVectorizingCopyWithAssumedAlignmentILi128EEENS4_14SM90_TMA_STOREES38_S3A_S3A_EEEvvEEEEvNT_6ParamsE --------------------------
	.section	.nv.constant0._ZN7cutlass13device_kernelINS_4gemm6kernel13GemmUniversalIN4cute5tupleIJiiiiEEENS1_10collective13CollectiveMmaINS1_46MainloopSm100TmaUmmaWarpSpecializedBlockScaledILi14ELi2ELi1ENS5_IJNS4_1CILi8EEENSA_ILi1EEESC_EEEEENS5_IJNSA_ILi128EEENSA_ILi256EEENSA_ILi64EEEEEENS5_IJNS_12float_e2m1_tENS_13float_ue4m3_tEEEENS5_IJNS5_IJlSC_lEEENS4_6LayoutINS5_IJNS5_IJNS5_IJNSA_ILi32EEENSA_ILi4EEEEEEiEEENS5_IJNS5_IJNSA_ILi16EEESP_EEEiEEENS5_IJSC_iEEEEEENS5_IJSU_NS5_IJNS5_IJNSA_ILi0EEESC_EEENSA_ILi512EEEEEENS5_IJSX_iEEEEEEEEEEESL_S14_NS4_8TiledMMAINS4_8MMA_AtomIJNS4_17SM100_MMA_MXF4_SSISJ_SJ_fSK_Li128ELi256ELi16ELNS4_4UMMA5MajorE0ELS19_0ELNS18_7ScaleInE0ELS1A_0EEEEEENSN_INS5_IJSC_SC_SC_EEENS5_IJSX_SX_SX_EEEEENS5_IJNS4_10UnderscoreES1G_S1G_EEEEENS5_IJNS4_13SM90_TMA_LOADES1J_EEENS5_IJNS4_14ComposedLayoutINS4_7SwizzleILi1ELi4ELi3EEENS4_18smem_ptr_flag_bitsILi4EEENSN_INS5_IJSB_SH_EEENS5_IJSH_SC_EEEEEEENSN_INS5_IJNS5_IJNS5_IJSQ_SC_EEEST_EEESC_NS5_IJSC_SC_EEEEEENS5_IJNS5_IJNS5_IJST_SZ_EEESY_EEESX_NS5_IJSP_SZ_EEEEEEEEEEEvNS4_8identityENS5_IJNS4_23SM90_TMA_LOAD_MULTICASTES25_EEENS5_IJS1T_NSN_INS5_IJNS5_IJNS5_IJSQ_NSA_ILi2EEEEEEST_EEESC_S1W_EEENS5_IJS1Z_SX_NS5_IJSP_NSA_ILi1024EEEEEEEEEEEEEEvS24_EENS_8epilogue10collective18CollectiveEpilogueINS2H_23Sm100TmaWarpSpecializedILi4ELi2ELi32ELb1ELb0EEEJNS5_IJSH_SG_SH_EEENS5_IJNSN_ISH_SC_EENSN_INS5_IJSO_S27_EEENS5_IJSC_SF_EEEEEEEENS_10bfloat16_tESM_S2S_SM_NS2H_6fusion15FusionCallbacksIS2L_NS2T_17LinearCombinationIS2S_fS2S_fLNS_15FloatRoundStyleE2EEES2M_S2R_JEEENS4_5SM1004TMEM4LOAD26SM100_TMEM_LOAD_32dp32b32xES1J_NS1L_INS1M_ILi2ELi4ELi3EEENS1O_ILi16EEENSN_INS5_IJSB_SO_EEENS5_IJSO_SC_EEEEEEENS4_39AutoVectorizingCopyWithAssumedAlignmentILi128EEENS4_14SM90_TMA_STOREES38_S3A_S3A_EEEvvEEEEvNT_6ParamsE,"a",@progbits
	.sectionflags	@""
	.align	4
.nv.constant0._ZN7cutlass13device_kernelINS_4gemm6kernel13GemmUniversalIN4cute5tupleIJiiiiEEENS1_10collective13CollectiveMmaINS1_46MainloopSm100TmaUmmaWarpSpecializedBlockScaledILi14ELi2ELi1ENS5_IJNS4_1CILi8EEENSA_ILi1EEESC_EEEEENS5_IJNSA_ILi128EEENSA_ILi256EEENSA_ILi64EEEEEENS5_IJNS_12float_e2m1_tENS_13float_ue4m3_tEEEENS5_IJNS5_IJlSC_lEEENS4_6LayoutINS5_IJNS5_IJNS5_IJNSA_ILi32EEENSA_ILi4EEEEEEiEEENS5_IJNS5_IJNSA_ILi16EEESP_EEEiEEENS5_IJSC_iEEEEEENS5_IJSU_NS5_IJNS5_IJNSA_ILi0EEESC_EEENSA_ILi512EEEEEENS5_IJSX_iEEEEEEEEEEESL_S14_NS4_8TiledMMAINS4_8MMA_AtomIJNS4_17SM100_MMA_MXF4_SSISJ_SJ_fSK_Li128ELi256ELi16ELNS4_4UMMA5MajorE0ELS19_0ELNS18_7ScaleInE0ELS1A_0EEEEEENSN_INS5_IJSC_SC_SC_EEENS5_IJSX_SX_SX_EEEEENS5_IJNS4_10UnderscoreES1G_S1G_EEEEENS5_IJNS4_13SM90_TMA_LOADES1J_EEENS5_IJNS4_14ComposedLayoutINS4_7SwizzleILi1ELi4ELi3EEENS4_18smem_ptr_flag_bitsILi4EEENSN_INS5_IJSB_SH_EEENS5_IJSH_SC_EEEEEEENSN_INS5_IJNS5_IJNS5_IJSQ_SC_EEEST_EEESC_NS5_IJSC_SC_EEEEEENS5_IJNS5_IJNS5_IJST_SZ_EEESY_EEESX_NS5_IJSP_SZ_EEEEEEEEEEEvNS4_8identityENS5_IJNS4_23SM90_TMA_LOAD_MULTICASTES25_EEENS5_IJS1T_NSN_INS5_IJNS5_IJNS5_IJSQ_NSA_ILi2EEEEEEST_EEESC_S1W_EEENS5_IJS1Z_SX_NS5_IJSP_NSA_ILi1024EEEEEEEEEEEEEEvS24_EENS_8epilogue10collective18CollectiveEpilogueINS2H_23Sm100TmaWarpSpecializedILi4ELi2ELi32ELb1ELb0EEEJNS5_IJSH_SG_SH_EEENS5_IJNSN_ISH_SC_EENSN_INS5_IJSO_S27_EEENS5_IJSC_SF_EEEEEEEENS_10bfloat16_tESM_S2S_SM_NS2H_6fusion15FusionCallbacksIS2L_NS2T_17LinearCombinationIS2S_fS2S_fLNS_15FloatRoundStyleE2EEES2M_S2R_JEEENS4_5SM1004TMEM4LOAD26SM100_TMEM_LOAD_32dp32b32xES1J_NS1L_INS1M_ILi2ELi4ELi3EEENS1O_ILi16EEENSN_INS5_IJSB_SO_EEENS5_IJSO_SC_EEEEEEENS4_39AutoVectorizingCopyWithAssumedAlignmentILi128EEENS4_14SM90_TMA_STOREES38_S3A_S3A_EEEvvEEEEvNT_6ParamsE:
	.zero		3968


//--------------------- SYMBOLS --------------------------

	.type		.nv.reservedSmem.offset0,@object
	.size		.nv.reservedSmem.offset0,0x4
	.type		.nv.reservedSmem.cap,@object
	.size		.nv.reservedSmem.cap,0x4
	.type		__assertfail,@function
